	.target	sm_90a

	.elftype	@"ET_EXEC"


//--------------------- .note.nv.tkinfo           --------------------------
	.section	.note.nv.tkinfo,"",@"SHT_NOTE"
	.sectionflags	@"SHF_NOTE_NV_TKINFO"
	.tkinfo
        /*0018*/ 	.word	0x00000002
        /*0030*/ 	.string	""
        /*0030*/ 	.string	"ptxas"
        /*0030*/ 	.string	"Cuda compilation tools, release 13.0, V13.0.88"
        /*0030*/ 	.string	"Build cuda_13.0.r13.0/compiler.36424714_0"
        /*0030*/ 	.string	"-arch sm_90a -m 64 "



//--------------------- .note.nv.cuinfo           --------------------------
	.section	.note.nv.cuinfo,"",@"SHT_NOTE"
	.sectionflags	@"SHF_NOTE_NV_CUINFO"
        /*0018*/ 	.short	0x0002
        /*001a*/ 	.short	0x005a
        /*001c*/ 	.short	0x0082
	.zero		2


//--------------------- .nv.info                  --------------------------
	.section	.nv.info,"",@"SHT_CUDA_INFO"
	.align	4


	//----- nvinfo : EIATTR_REGCOUNT
	.align		4
        /*0000*/ 	.byte	0x04, 0x2f
        /*0002*/ 	.short	(.L_12 - .L_11)
	.align		4
.L_11:
        /*0004*/ 	.word	index@(_ZN7cutlass13device_kernelIN5flash19enable_sm80_to_sm89INS1_16FlashAttnFwdSm80INS1_25CollectiveMainloopFwdSm80ILi8ELi2ELb0EN4cute5tupleIJNS5_1CILi128EEENS7_ILi64EEENS7_ILi192EEEEEELi192ENS_10bfloat16_tEfNS_4arch4Sm80ELb1ELb0ELb0ELb1ELb0ELb1ELb1ELb1EEENS1_21CollectiveEpilogueFwdINS6_IJS8_SA_S9_EEENS6_IJNS7_ILi1EEESI_SI_EEESC_SE_Li256ELb1ELb1ELb1ELb0EEENS1_36VarlenDynamicPersistentTileSchedulerILi128ELi64ELi256ELi256ELb1ELb1ELb0ELb1ELb1ELb1EEEEEEEEEvNT_6ParamsE)
        /*0008*/ 	.word	0x00000004


	//----- nvinfo : EIATTR_FRAME_SIZE
	.align		4
.L_12:
        /*000c*/ 	.byte	0x04, 0x11
        /*000e*/ 	.short	(.L_14 - .L_13)
	.align		4
.L_13:
        /*0010*/ 	.word	index@(_ZN7cutlass13device_kernelIN5flash19enable_sm80_to_sm89INS1_16FlashAttnFwdSm80INS1_25CollectiveMainloopFwdSm80ILi8ELi2ELb0EN4cute5tupleIJNS5_1CILi128EEENS7_ILi64EEENS7_ILi192EEEEEELi192ENS_10bfloat16_tEfNS_4arch4Sm80ELb1ELb0ELb0ELb1ELb0ELb1ELb1ELb1EEENS1_21CollectiveEpilogueFwdINS6_IJS8_SA_S9_EEENS6_IJNS7_ILi1EEESI_SI_EEESC_SE_Li256ELb1ELb1ELb1ELb0EEENS1_36VarlenDynamicPersistentTileSchedulerILi128ELi64ELi256ELi256ELb1ELb1ELb0ELb1ELb1ELb1EEEEEEEEEvNT_6ParamsE)
        /*0014*/ 	.word	0x00000000


	//----- nvinfo : EIATTR_REGCOUNT
	.align		4
.L_14:
        /*0018*/ 	.byte	0x04, 0x2f
        /*001a*/ 	.short	(.L_16 - .L_15)
	.align		4
.L_15:
        /*001c*/ 	.word	index@(_ZN7cutlass13device_kernelIN5flash19enable_sm80_to_sm89INS1_16FlashAttnFwdSm80INS1_25CollectiveMainloopFwdSm80ILi8ELi2ELb0EN4cute5tupleIJNS5_1CILi128EEENS7_ILi64EEENS7_ILi192EEEEEELi192ENS_10bfloat16_tEfNS_4arch4Sm80ELb1ELb0ELb0ELb1ELb0ELb0ELb1ELb1EEENS1_21CollectiveEpilogueFwdINS6_IJS8_SA_S9_EEENS6_IJNS7_ILi1EEESI_SI_EEESC_SE_Li256ELb1ELb1ELb1ELb0EEENS1_36VarlenDynamicPersistentTileSchedulerILi128ELi64ELi256ELi256ELb1ELb1ELb0ELb1ELb1ELb1EEEEEEEEEvNT_6ParamsE)
        /*0020*/ 	.word	0x00000004


	//----- nvinfo : EIATTR_FRAME_SIZE
	.align		4
.L_16:
        /*0024*/ 	.byte	0x04, 0x11
        /*0026*/ 	.short	(.L_18 - .L_17)
	.align		4
.L_17:
        /*0028*/ 	.word	index@(_ZN7cutlass13device_kernelIN5flash19enable_sm80_to_sm89INS1_16FlashAttnFwdSm80INS1_25CollectiveMainloopFwdSm80ILi8ELi2ELb0EN4cute5tupleIJNS5_1CILi128EEENS7_ILi64EEENS7_ILi192EEEEEELi192ENS_10bfloat16_tEfNS_4arch4Sm80ELb1ELb0ELb0ELb1ELb0ELb0ELb1ELb1EEENS1_21CollectiveEpilogueFwdINS6_IJS8_SA_S9_EEENS6_IJNS7_ILi1EEESI_SI_EEESC_SE_Li256ELb1ELb1ELb1ELb0EEENS1_36VarlenDynamicPersistentTileSchedulerILi128ELi64ELi256ELi256ELb1ELb1ELb0ELb1ELb1ELb1EEEEEEEEEvNT_6ParamsE)
        /*002c*/ 	.word	0x00000000


	//----- nvinfo : EIATTR_REGCOUNT
	.align		4
.L_18:
        /*0030*/ 	.byte	0x04, 0x2f
        /*0032*/ 	.short	(.L_20 - .L_19)
	.align		4
.L_19:
        /*0034*/ 	.word	index@(_ZN7cutlass13device_kernelIN5flash19enable_sm80_to_sm89INS1_16FlashAttnFwdSm80INS1_25CollectiveMainloopFwdSm80ILi8ELi2ELb1EN4cute5tupleIJNS5_1CILi128EEENS7_ILi96EEENS7_ILi192EEEEEELi192ENS_10bfloat16_tEfNS_4arch4Sm80ELb1ELb0ELb0ELb0ELb0ELb0ELb1ELb1EEENS1_21CollectiveEpilogueFwdINS6_IJS8_SA_S9_EEENS6_IJNS7_ILi1EEESI_SI_EEESC_SE_Li256ELb0ELb1ELb1ELb0EEENS1_30DynamicPersistentTileSchedulerILi256ELi256ELb1ELb1ELb0EEEEEEEEEvNT_6ParamsE)
        /*0038*/ 	.word	0x00000004


	//----- nvinfo : EIATTR_FRAME_SIZE
	.align		4
.L_20:
        /*003c*/ 	.byte	0x04, 0x11
        /*003e*/ 	.short	(.L_22 - .L_21)
	.align		4
.L_21:
        /*0040*/ 	.word	index@(_ZN7cutlass13device_kernelIN5flash19enable_sm80_to_sm89INS1_16FlashAttnFwdSm80INS1_25CollectiveMainloopFwdSm80ILi8ELi2ELb1EN4cute5tupleIJNS5_1CILi128EEENS7_ILi96EEENS7_ILi192EEEEEELi192ENS_10bfloat16_tEfNS_4arch4Sm80ELb1ELb0ELb0ELb0ELb0ELb0ELb1ELb1EEENS1_21CollectiveEpilogueFwdINS6_IJS8_SA_S9_EEENS6_IJNS7_ILi1EEESI_SI_EEESC_SE_Li256ELb0ELb1ELb1ELb0EEENS1_30DynamicPersistentTileSchedulerILi256ELi256ELb1ELb1ELb0EEEEEEEEEvNT_6ParamsE)
        /*0044*/ 	.word	0x00000000


	//----- nvinfo : EIATTR_REGCOUNT
	.align		4
.L_22:
        /*0048*/ 	.byte	0x04, 0x2f
        /*004a*/ 	.short	(.L_24 - .L_23)
	.align		4
.L_23:
        /*004c*/ 	.word	index@(_ZN7cutlass13device_kernelIN5flash19enable_sm80_to_sm89INS1_16FlashAttnFwdSm80INS1_25CollectiveMainloopFwdSm80ILi8ELi2ELb0EN4cute5tupleIJNS5_1CILi128EEENS7_ILi64EEENS7_ILi192EEEEEELi192ENS_10bfloat16_tEfNS_4arch4Sm80ELb0ELb1ELb0ELb1ELb0ELb1ELb1ELb1EEENS1_21CollectiveEpilogueFwdINS6_IJS8_SA_S9_EEENS6_IJNS7_ILi1EEESI_SI_EEESC_SE_Li256ELb1ELb1ELb1ELb0EEENS1_36VarlenDynamicPersistentTileSchedulerILi128ELi64ELi256ELi256ELb1ELb1ELb0ELb1ELb0ELb1EEEEEEEEEvNT_6ParamsE)
        /*0050*/ 	.word	0x00000004


	//----- nvinfo : EIATTR_FRAME_SIZE
	.align		4
.L_24:
        /*0054*/ 	.byte	0x04, 0x11
        /*0056*/ 	.short	(.L_26 - .L_25)
	.align		4
.L_25:
        /*0058*/ 	.word	index@(_ZN7cutlass13device_kernelIN5flash19enable_sm80_to_sm89INS1_16FlashAttnFwdSm80INS1_25CollectiveMainloopFwdSm80ILi8ELi2ELb0EN4cute5tupleIJNS5_1CILi128EEENS7_ILi64EEENS7_ILi192EEEEEELi192ENS_10bfloat16_tEfNS_4arch4Sm80ELb0ELb1ELb0ELb1ELb0ELb1ELb1ELb1EEENS1_21CollectiveEpilogueFwdINS6_IJS8_SA_S9_EEENS6_IJNS7_ILi1EEESI_SI_EEESC_SE_Li256ELb1ELb1ELb1ELb0EEENS1_36VarlenDynamicPersistentTileSchedulerILi128ELi64ELi256ELi256ELb1ELb1ELb0ELb1ELb0ELb1EEEEEEEEEvNT_6ParamsE)
        /*005c*/ 	.word	0x00000000


	//----- nvinfo : EIATTR_REGCOUNT
	.align		4
.L_26:
        /*0060*/ 	.byte	0x04, 0x2f
        /*0062*/ 	.short	(.L_28 - .L_27)
	.align		4
.L_27:
        /*0064*/ 	.word	index@(_ZN7cutlass13device_kernelIN5flash19enable_sm80_to_sm89INS1_16FlashAttnFwdSm80INS1_25CollectiveMainloopFwdSm80ILi8ELi2ELb0EN4cute5tupleIJNS5_1CILi128EEENS7_ILi64EEENS7_ILi192EEEEEELi192ENS_10bfloat16_tEfNS_4arch4Sm80ELb0ELb1ELb0ELb1ELb0ELb0ELb1ELb1EEENS1_21CollectiveEpilogueFwdINS6_IJS8_SA_S9_EEENS6_IJNS7_ILi1EEESI_SI_EEESC_SE_Li256ELb1ELb1ELb1ELb0EEENS1_36VarlenDynamicPersistentTileSchedulerILi128ELi64ELi256ELi256ELb1ELb1ELb0ELb1ELb0ELb1EEEEEEEEEvNT_6ParamsE)
        /*0068*/ 	.word	0x00000004


	//----- nvinfo : EIATTR_FRAME_SIZE
	.align		4
.L_28:
        /*006c*/ 	.byte	0x04, 0x11
        /*006e*/ 	.short	(.L_30 - .L_29)
	.align		4
.L_29:
        /*0070*/ 	.word	index@(_ZN7cutlass13device_kernelIN5flash19enable_sm80_to_sm89INS1_16FlashAttnFwdSm80INS1_25CollectiveMainloopFwdSm80ILi8ELi2ELb0EN4cute5tupleIJNS5_1CILi128EEENS7_ILi64EEENS7_ILi192EEEEEELi192ENS_10bfloat16_tEfNS_4arch4Sm80ELb0ELb1ELb0ELb1ELb0ELb0ELb1ELb1EEENS1_21CollectiveEpilogueFwdINS6_IJS8_SA_S9_EEENS6_IJNS7_ILi1EEESI_SI_EEESC_SE_Li256ELb1ELb1ELb1ELb0EEENS1_36VarlenDynamicPersistentTileSchedulerILi128ELi64ELi256ELi256ELb1ELb1ELb0ELb1ELb0ELb1EEEEEEEEEvNT_6ParamsE)
        /*0074*/ 	.word	0x00000000


	//----- nvinfo : EIATTR_REGCOUNT
	.align		4
.L_30:
        /*0078*/ 	.byte	0x04, 0x2f
        /*007a*/ 	.short	(.L_32 - .L_31)
	.align		4
.L_31:
        /*007c*/ 	.word	index@(_ZN7cutlass13device_kernelIN5flash19enable_sm80_to_sm89INS1_16FlashAttnFwdSm80INS1_25CollectiveMainloopFwdSm80ILi8ELi2ELb0EN4cute5tupleIJNS5_1CILi128EEENS7_ILi64EEENS7_ILi192EEEEEELi192ENS_10bfloat16_tEfNS_4arch4Sm80ELb0ELb1ELb0ELb0ELb0ELb0ELb1ELb1EEENS1_21CollectiveEpilogueFwdINS6_IJS8_SA_S9_EEENS6_IJNS7_ILi1EEESI_SI_EEESC_SE_Li256ELb0ELb1ELb1ELb0EEENS1_19SingleTileSchedulerILb0ELb1ELb1ELi128EEEEEEEEEvNT_6ParamsE)
        /*0080*/ 	.word	0x00000004


	//----- nvinfo : EIATTR_FRAME_SIZE
	.align		4
.L_32:
        /*0084*/ 	.byte	0x04, 0x11
        /*0086*/ 	.short	(.L_34 - .L_33)
	.align		4
.L_33:
        /*0088*/ 	.word	index@(_ZN7cutlass13device_kernelIN5flash19enable_sm80_to_sm89INS1_16FlashAttnFwdSm80INS1_25CollectiveMainloopFwdSm80ILi8ELi2ELb0EN4cute5tupleIJNS5_1CILi128EEENS7_ILi64EEENS7_ILi192EEEEEELi192ENS_10bfloat16_tEfNS_4arch4Sm80ELb0ELb1ELb0ELb0ELb0ELb0ELb1ELb1EEENS1_21CollectiveEpilogueFwdINS6_IJS8_SA_S9_EEENS6_IJNS7_ILi1EEESI_SI_EEESC_SE_Li256ELb0ELb1ELb1ELb0EEENS1_19SingleTileSchedulerILb0ELb1ELb1ELi128EEEEEEEEEvNT_6ParamsE)
        /*008c*/ 	.word	0x00000000


	//----- nvinfo : EIATTR_REGCOUNT
	.align		4
.L_34:
        /*0090*/ 	.byte	0x04, 0x2f
        /*0092*/ 	.short	(.L_36 - .L_35)
	.align		4
.L_35:
        /*0094*/ 	.word	index@(_ZN7cutlass13device_kernelIN5flash19enable_sm80_to_sm89INS1_16FlashAttnFwdSm80INS1_25CollectiveMainloopFwdSm80ILi8ELi2ELb0EN4cute5tupleIJNS5_1CILi128EEENS7_ILi64EEENS7_ILi192EEEEEELi192ENS_10bfloat16_tEfNS_4arch4Sm80ELb0ELb0ELb0ELb1ELb0ELb1ELb1ELb1EEENS1_21CollectiveEpilogueFwdINS6_IJS8_SA_S9_EEENS6_IJNS7_ILi1EEESI_SI_EEESC_SE_Li256ELb1ELb1ELb1ELb0EEENS1_36VarlenDynamicPersistentTileSchedulerILi128ELi64ELi256ELi256ELb1ELb1ELb0ELb0ELb1ELb1EEEEEEEEEvNT_6ParamsE)
        /*0098*/ 	.word	0x00000004


	//----- nvinfo : EIATTR_FRAME_SIZE
	.align		4
.L_36:
        /*009c*/ 	.byte	0x04, 0x11
        /*009e*/ 	.short	(.L_38 - .L_37)
	.align		4
.L_37:
        /*00a0*/ 	.word	index@(_ZN7cutlass13device_kernelIN5flash19enable_sm80_to_sm89INS1_16FlashAttnFwdSm80INS1_25CollectiveMainloopFwdSm80ILi8ELi2ELb0EN4cute5tupleIJNS5_1CILi128EEENS7_ILi64EEENS7_ILi192EEEEEELi192ENS_10bfloat16_tEfNS_4arch4Sm80ELb0ELb0ELb0ELb1ELb0ELb1ELb1ELb1EEENS1_21CollectiveEpilogueFwdINS6_IJS8_SA_S9_EEENS6_IJNS7_ILi1EEESI_SI_EEESC_SE_Li256ELb1ELb1ELb1ELb0EEENS1_36VarlenDynamicPersistentTileSchedulerILi128ELi64ELi256ELi256ELb1ELb1ELb0ELb0ELb1ELb1EEEEEEEEEvNT_6ParamsE)
        /*00a4*/ 	.word	0x00000000


	//----- nvinfo : EIATTR_REGCOUNT
	.align		4
.L_38:
        /*00a8*/ 	.byte	0x04, 0x2f
        /*00aa*/ 	.short	(.L_40 - .L_39)
	.align		4
.L_39:
        /*00ac*/ 	.word	index@(_ZN7cutlass13device_kernelIN5flash19enable_sm80_to_sm89INS1_16FlashAttnFwdSm80INS1_25CollectiveMainloopFwdSm80ILi8ELi2ELb0EN4cute5tupleIJNS5_1CILi128EEENS7_ILi64EEENS7_ILi192EEEEEELi192ENS_10bfloat16_tEfNS_4arch4Sm80ELb0ELb0ELb0ELb1ELb0ELb0ELb1ELb1EEENS1_21CollectiveEpilogueFwdINS6_IJS8_SA_S9_EEENS6_IJNS7_ILi1EEESI_SI_EEESC_SE_Li256ELb1ELb1ELb1ELb0EEENS1_36VarlenDynamicPersistentTileSchedulerILi128ELi64ELi256ELi256ELb1ELb1ELb0ELb0ELb1ELb1EEEEEEEEEvNT_6ParamsE)
        /*00b0*/ 	.word	0x00000004


	//----- nvinfo : EIATTR_FRAME_SIZE
	.align		4
.L_40:
        /*00b4*/ 	.byte	0x04, 0x11
        /*00b6*/ 	.short	(.L_42 - .L_41)
	.align		4
.L_41:
        /*00b8*/ 	.word	index@(_ZN7cutlass13device_kernelIN5flash19enable_sm80_to_sm89INS1_16FlashAttnFwdSm80INS1_25CollectiveMainloopFwdSm80ILi8ELi2ELb0EN4cute5tupleIJNS5_1CILi128EEENS7_ILi64EEENS7_ILi192EEEEEELi192ENS_10bfloat16_tEfNS_4arch4Sm80ELb0ELb0ELb0ELb1ELb0ELb0ELb1ELb1EEENS1_21CollectiveEpilogueFwdINS6_IJS8_SA_S9_EEENS6_IJNS7_ILi1EEESI_SI_EEESC_SE_Li256ELb1ELb1ELb1ELb0EEENS1_36VarlenDynamicPersistentTileSchedulerILi128ELi64ELi256ELi256ELb1ELb1ELb0ELb0ELb1ELb1EEEEEEEEEvNT_6ParamsE)
        /*00bc*/ 	.word	0x00000000


	//----- nvinfo : EIATTR_REGCOUNT
	.align		4
.L_42:
        /*00c0*/ 	.byte	0x04, 0x2f
        /*00c2*/ 	.short	(.L_44 - .L_43)
	.align		4
.L_43:
        /*00c4*/ 	.word	index@(_ZN7cutlass13device_kernelIN5flash19enable_sm80_to_sm89INS1_16FlashAttnFwdSm80INS1_25CollectiveMainloopFwdSm80ILi8ELi2ELb1EN4cute5tupleIJNS5_1CILi128EEENS7_ILi96EEENS7_ILi192EEEEEELi192ENS_10bfloat16_tEfNS_4arch4Sm80ELb0ELb0ELb0ELb0ELb0ELb0ELb1ELb1EEENS1_21CollectiveEpilogueFwdINS6_IJS8_SA_S9_EEENS6_IJNS7_ILi1EEESI_SI_EEESC_SE_Li256ELb0ELb1ELb1ELb0EEENS1_19SingleTileSchedulerILb0ELb1ELb1ELi128EEEEEEEEEvNT_6ParamsE)
        /*00c8*/ 	.word	0x00000004


	//----- nvinfo : EIATTR_FRAME_SIZE
	.align		4
.L_44:
        /*00cc*/ 	.byte	0x04, 0x11
        /*00ce*/ 	.short	(.L_46 - .L_45)
	.align		4
.L_45:
        /*00d0*/ 	.word	index@(_ZN7cutlass13device_kernelIN5flash19enable_sm80_to_sm89INS1_16FlashAttnFwdSm80INS1_25CollectiveMainloopFwdSm80ILi8ELi2ELb1EN4cute5tupleIJNS5_1CILi128EEENS7_ILi96EEENS7_ILi192EEEEEELi192ENS_10bfloat16_tEfNS_4arch4Sm80ELb0ELb0ELb0ELb0ELb0ELb0ELb1ELb1EEENS1_21CollectiveEpilogueFwdINS6_IJS8_SA_S9_EEENS6_IJNS7_ILi1EEESI_SI_EEESC_SE_Li256ELb0ELb1ELb1ELb0EEENS1_19SingleTileSchedulerILb0ELb1ELb1ELi128EEEEEEEEEvNT_6ParamsE)
        /*00d4*/ 	.word	0x00000000


	//----- nvinfo : EIATTR_REGCOUNT
	.align		4
.L_46:
        /*00d8*/ 	.byte	0x04, 0x2f
        /*00da*/ 	.short	(.L_48 - .L_47)
	.align		4
.L_47:
        /*00dc*/ 	.word	index@(_ZN7cutlass13device_kernelIN5flash19enable_sm80_to_sm89INS1_16FlashAttnFwdSm80INS1_25CollectiveMainloopFwdSm80ILi8ELi1ELb0EN4cute5tupleIJNS5_1CILi128EEENS7_ILi64EEENS7_ILi192EEEEEELi192ENS_10bfloat16_tEfNS_4arch4Sm80ELb1ELb0ELb0ELb1ELb0ELb1ELb1ELb1EEENS1_21CollectiveEpilogueFwdINS6_IJS8_SA_S9_EEENS6_IJNS7_ILi1EEESI_SI_EEESC_SE_Li256ELb1ELb1ELb1ELb0EEENS1_36VarlenDynamicPersistentTileSchedulerILi128ELi64ELi256ELi256ELb1ELb1ELb0ELb1ELb1ELb1EEEEEEEEEvNT_6ParamsE)
        /*00e0*/ 	.word	0x00000004


	//----- nvinfo : EIATTR_FRAME_SIZE
	.align		4
.L_48:
        /*00e4*/ 	.byte	0x04, 0x11
        /*00e6*/ 	.short	(.L_50 - .L_49)
	.align		4
.L_49:
        /*00e8*/ 	.word	index@(_ZN7cutlass13device_kernelIN5flash19enable_sm80_to_sm89INS1_16FlashAttnFwdSm80INS1_25CollectiveMainloopFwdSm80ILi8ELi1ELb0EN4cute5tupleIJNS5_1CILi128EEENS7_ILi64EEENS7_ILi192EEEEEELi192ENS_10bfloat16_tEfNS_4arch4Sm80ELb1ELb0ELb0ELb1ELb0ELb1ELb1ELb1EEENS1_21CollectiveEpilogueFwdINS6_IJS8_SA_S9_EEENS6_IJNS7_ILi1EEESI_SI_EEESC_SE_Li256ELb1ELb1ELb1ELb0EEENS1_36VarlenDynamicPersistentTileSchedulerILi128ELi64ELi256ELi256ELb1ELb1ELb0ELb1ELb1ELb1EEEEEEEEEvNT_6ParamsE)
        /*00ec*/ 	.word	0x00000000


	//----- nvinfo : EIATTR_REGCOUNT
	.align		4
.L_50:
        /*00f0*/ 	.byte	0x04, 0x2f
        /*00f2*/ 	.short	(.L_52 - .L_51)
	.align		4
.L_51:
        /*00f4*/ 	.word	index@(_ZN7cutlass13device_kernelIN5flash19enable_sm80_to_sm89INS1_16FlashAttnFwdSm80INS1_25CollectiveMainloopFwdSm80ILi8ELi1ELb0EN4cute5tupleIJNS5_1CILi128EEENS7_ILi64EEENS7_ILi192EEEEEELi192ENS_10bfloat16_tEfNS_4arch4Sm80ELb1ELb0ELb0ELb1ELb0ELb0ELb1ELb1EEENS1_21CollectiveEpilogueFwdINS6_IJS8_SA_S9_EEENS6_IJNS7_ILi1EEESI_SI_EEESC_SE_Li256ELb1ELb1ELb1ELb0EEENS1_36VarlenDynamicPersistentTileSchedulerILi128ELi64ELi256ELi256ELb1ELb1ELb0ELb1ELb1ELb1EEEEEEEEEvNT_6ParamsE)
        /*00f8*/ 	.word	0x00000004


	//----- nvinfo : EIATTR_FRAME_SIZE
	.align		4
.L_52:
        /*00fc*/ 	.byte	0x04, 0x11
        /*00fe*/ 	.short	(.L_54 - .L_53)
	.align		4
.L_53:
        /*0100*/ 	.word	index@(_ZN7cutlass13device_kernelIN5flash19enable_sm80_to_sm89INS1_16FlashAttnFwdSm80INS1_25CollectiveMainloopFwdSm80ILi8ELi1ELb0EN4cute5tupleIJNS5_1CILi128EEENS7_ILi64EEENS7_ILi192EEEEEELi192ENS_10bfloat16_tEfNS_4arch4Sm80ELb1ELb0ELb0ELb1ELb0ELb0ELb1ELb1EEENS1_21CollectiveEpilogueFwdINS6_IJS8_SA_S9_EEENS6_IJNS7_ILi1EEESI_SI_EEESC_SE_Li256ELb1ELb1ELb1ELb0EEENS1_36VarlenDynamicPersistentTileSchedulerILi128ELi64ELi256ELi256ELb1ELb1ELb0ELb1ELb1ELb1EEEEEEEEEvNT_6ParamsE)
        /*0104*/ 	.word	0x00000000


	//----- nvinfo : EIATTR_REGCOUNT
	.align		4
.L_54:
        /*0108*/ 	.byte	0x04, 0x2f
        /*010a*/ 	.short	(.L_56 - .L_55)
	.align		4
.L_55:
        /*010c*/ 	.word	index@(_ZN7cutlass13device_kernelIN5flash19enable_sm80_to_sm89INS1_16FlashAttnFwdSm80INS1_25CollectiveMainloopFwdSm80ILi8ELi1ELb1EN4cute5tupleIJNS5_1CILi128EEENS7_ILi96EEENS7_ILi192EEEEEELi192ENS_10bfloat16_tEfNS_4arch4Sm80ELb1ELb0ELb0ELb0ELb0ELb0ELb1ELb1EEENS1_21CollectiveEpilogueFwdINS6_IJS8_SA_S9_EEENS6_IJNS7_ILi1EEESI_SI_EEESC_SE_Li256ELb0ELb1ELb1ELb0EEENS1_30DynamicPersistentTileSchedulerILi256ELi256ELb1ELb1ELb0EEEEEEEEEvNT_6ParamsE)
        /*0110*/ 	.word	0x00000004


	//----- nvinfo : EIATTR_FRAME_SIZE
	.align		4
.L_56:
        /*0114*/ 	.byte	0x04, 0x11
        /*0116*/ 	.short	(.L_58 - .L_57)
	.align		4
.L_57:
        /*0118*/ 	.word	index@(_ZN7cutlass13device_kernelIN5flash19enable_sm80_to_sm89INS1_16FlashAttnFwdSm80INS1_25CollectiveMainloopFwdSm80ILi8ELi1ELb1EN4cute5tupleIJNS5_1CILi128EEENS7_ILi96EEENS7_ILi192EEEEEELi192ENS_10bfloat16_tEfNS_4arch4Sm80ELb1ELb0ELb0ELb0ELb0ELb0ELb1ELb1EEENS1_21CollectiveEpilogueFwdINS6_IJS8_SA_S9_EEENS6_IJNS7_ILi1EEESI_SI_EEESC_SE_Li256ELb0ELb1ELb1ELb0EEENS1_30DynamicPersistentTileSchedulerILi256ELi256ELb1ELb1ELb0EEEEEEEEEvNT_6ParamsE)
        /*011c*/ 	.word	0x00000000


	//----- nvinfo : EIATTR_REGCOUNT
	.align		4
.L_58:
        /*0120*/ 	.byte	0x04, 0x2f
        /*0122*/ 	.short	(.L_60 - .L_59)
	.align		4
.L_59:
        /*0124*/ 	.word	index@(_ZN7cutlass13device_kernelIN5flash19enable_sm80_to_sm89INS1_16FlashAttnFwdSm80INS1_25CollectiveMainloopFwdSm80ILi8ELi1ELb0EN4cute5tupleIJNS5_1CILi128EEENS7_ILi64EEENS7_ILi192EEEEEELi192ENS_10bfloat16_tEfNS_4arch4Sm80ELb0ELb1ELb0ELb1ELb0ELb1ELb1ELb1EEENS1_21CollectiveEpilogueFwdINS6_IJS8_SA_S9_EEENS6_IJNS7_ILi1EEESI_SI_EEESC_SE_Li256ELb1ELb1ELb1ELb0EEENS1_36VarlenDynamicPersistentTileSchedulerILi128ELi64ELi256ELi256ELb1ELb1ELb0ELb1ELb0ELb1EEEEEEEEEvNT_6ParamsE)
        /*0128*/ 	.word	0x00000004


	//----- nvinfo : EIATTR_FRAME_SIZE
	.align		4
.L_60:
        /*012c*/ 	.byte	0x04, 0x11
        /*012e*/ 	.short	(.L_62 - .L_61)
	.align		4
.L_61:
        /*0130*/ 	.word	index@(_ZN7cutlass13device_kernelIN5flash19enable_sm80_to_sm89INS1_16FlashAttnFwdSm80INS1_25CollectiveMainloopFwdSm80ILi8ELi1ELb0EN4cute5tupleIJNS5_1CILi128EEENS7_ILi64EEENS7_ILi192EEEEEELi192ENS_10bfloat16_tEfNS_4arch4Sm80ELb0ELb1ELb0ELb1ELb0ELb1ELb1ELb1EEENS1_21CollectiveEpilogueFwdINS6_IJS8_SA_S9_EEENS6_IJNS7_ILi1EEESI_SI_EEESC_SE_Li256ELb1ELb1ELb1ELb0EEENS1_36VarlenDynamicPersistentTileSchedulerILi128ELi64ELi256ELi256ELb1ELb1ELb0ELb1ELb0ELb1EEEEEEEEEvNT_6ParamsE)
        /*0134*/ 	.word	0x00000000


	//----- nvinfo : EIATTR_REGCOUNT
	.align		4
.L_62:
        /*0138*/ 	.byte	0x04, 0x2f
        /*013a*/ 	.short	(.L_64 - .L_63)
	.align		4
.L_63:
        /*013c*/ 	.word	index@(_ZN7cutlass13device_kernelIN5flash19enable_sm80_to_sm89INS1_16FlashAttnFwdSm80INS1_25CollectiveMainloopFwdSm80ILi8ELi1ELb0EN4cute5tupleIJNS5_1CILi128EEENS7_ILi64EEENS7_ILi192EEEEEELi192ENS_10bfloat16_tEfNS_4arch4Sm80ELb0ELb1ELb0ELb1ELb0ELb0ELb1ELb1EEENS1_21CollectiveEpilogueFwdINS6_IJS8_SA_S9_EEENS6_IJNS7_ILi1EEESI_SI_EEESC_SE_Li256ELb1ELb1ELb1ELb0EEENS1_36VarlenDynamicPersistentTileSchedulerILi128ELi64ELi256ELi256ELb1ELb1ELb0ELb1ELb0ELb1EEEEEEEEEvNT_6ParamsE)
        /*0140*/ 	.word	0x00000004


	//----- nvinfo : EIATTR_FRAME_SIZE
	.align		4
.L_64:
        /*0144*/ 	.byte	0x04, 0x11
        /*0146*/ 	.short	(.L_66 - .L_65)
	.align		4
.L_65:
        /*0148*/ 	.word	index@(_ZN7cutlass13device_kernelIN5flash19enable_sm80_to_sm89INS1_16FlashAttnFwdSm80INS1_25CollectiveMainloopFwdSm80ILi8ELi1ELb0EN4cute5tupleIJNS5_1CILi128EEENS7_ILi64EEENS7_ILi192EEEEEELi192ENS_10bfloat16_tEfNS_4arch4Sm80ELb0ELb1ELb0ELb1ELb0ELb0ELb1ELb1EEENS1_21CollectiveEpilogueFwdINS6_IJS8_SA_S9_EEENS6_IJNS7_ILi1EEESI_SI_EEESC_SE_Li256ELb1ELb1ELb1ELb0EEENS1_36VarlenDynamicPersistentTileSchedulerILi128ELi64ELi256ELi256ELb1ELb1ELb0ELb1ELb0ELb1EEEEEEEEEvNT_6ParamsE)
        /*014c*/ 	.word	0x00000000


	//----- nvinfo : EIATTR_REGCOUNT
	.align		4
.L_66:
        /*0150*/ 	.byte	0x04, 0x2f
        /*0152*/ 	.short	(.L_68 - .L_67)
	.align		4
.L_67:
        /*0154*/ 	.word	index@(_ZN7cutlass13device_kernelIN5flash19enable_sm80_to_sm89INS1_16FlashAttnFwdSm80INS1_25CollectiveMainloopFwdSm80ILi8ELi1ELb0EN4cute5tupleIJNS5_1CILi128EEENS7_ILi64EEENS7_ILi192EEEEEELi192ENS_10bfloat16_tEfNS_4arch4Sm80ELb0ELb1ELb0ELb0ELb0ELb0ELb1ELb1EEENS1_21CollectiveEpilogueFwdINS6_IJS8_SA_S9_EEENS6_IJNS7_ILi1EEESI_SI_EEESC_SE_Li256ELb0ELb1ELb1ELb0EEENS1_19SingleTileSchedulerILb0ELb1ELb1ELi128EEEEEEEEEvNT_6ParamsE)
        /*0158*/ 	.word	0x00000004


	//----- nvinfo : EIATTR_FRAME_SIZE
	.align		4
.L_68:
        /*015c*/ 	.byte	0x04, 0x11
        /*015e*/ 	.short	(.L_70 - .L_69)
	.align		4
.L_69:
        /*0160*/ 	.word	index@(_ZN7cutlass13device_kernelIN5flash19enable_sm80_to_sm89INS1_16FlashAttnFwdSm80INS1_25CollectiveMainloopFwdSm80ILi8ELi1ELb0EN4cute5tupleIJNS5_1CILi128EEENS7_ILi64EEENS7_ILi192EEEEEELi192ENS_10bfloat16_tEfNS_4arch4Sm80ELb0ELb1ELb0ELb0ELb0ELb0ELb1ELb1EEENS1_21CollectiveEpilogueFwdINS6_IJS8_SA_S9_EEENS6_IJNS7_ILi1EEESI_SI_EEESC_SE_Li256ELb0ELb1ELb1ELb0EEENS1_19SingleTileSchedulerILb0ELb1ELb1ELi128EEEEEEEEEvNT_6ParamsE)
        /*0164*/ 	.word	0x00000000


	//----- nvinfo : EIATTR_REGCOUNT
	.align		4
.L_70:
        /*0168*/ 	.byte	0x04, 0x2f
        /*016a*/ 	.short	(.L_72 - .L_71)
	.align		4
.L_71:
        /*016c*/ 	.word	index@(_ZN7cutlass13device_kernelIN5flash19enable_sm80_to_sm89INS1_16FlashAttnFwdSm80INS1_25CollectiveMainloopFwdSm80ILi8ELi1ELb0EN4cute5tupleIJNS5_1CILi128EEENS7_ILi64EEENS7_ILi192EEEEEELi192ENS_10bfloat16_tEfNS_4arch4Sm80ELb0ELb0ELb0ELb1ELb0ELb1ELb1ELb1EEENS1_21CollectiveEpilogueFwdINS6_IJS8_SA_S9_EEENS6_IJNS7_ILi1EEESI_SI_EEESC_SE_Li256ELb1ELb1ELb1ELb0EEENS1_36VarlenDynamicPersistentTileSchedulerILi128ELi64ELi256ELi256ELb1ELb1ELb0ELb0ELb1ELb1EEEEEEEEEvNT_6ParamsE)
        /*0170*/ 	.word	0x00000004


	//----- nvinfo : EIATTR_FRAME_SIZE
	.align		4
.L_72:
        /*0174*/ 	.byte	0x04, 0x11
        /*0176*/ 	.short	(.L_74 - .L_73)
	.align		4
.L_73:
        /*0178*/ 	.word	index@(_ZN7cutlass13device_kernelIN5flash19enable_sm80_to_sm89INS1_16FlashAttnFwdSm80INS1_25CollectiveMainloopFwdSm80ILi8ELi1ELb0EN4cute5tupleIJNS5_1CILi128EEENS7_ILi64EEENS7_ILi192EEEEEELi192ENS_10bfloat16_tEfNS_4arch4Sm80ELb0ELb0ELb0ELb1ELb0ELb1ELb1ELb1EEENS1_21CollectiveEpilogueFwdINS6_IJS8_SA_S9_EEENS6_IJNS7_ILi1EEESI_SI_EEESC_SE_Li256ELb1ELb1ELb1ELb0EEENS1_36VarlenDynamicPersistentTileSchedulerILi128ELi64ELi256ELi256ELb1ELb1ELb0ELb0ELb1ELb1EEEEEEEEEvNT_6ParamsE)
        /*017c*/ 	.word	0x00000000


	//----- nvinfo : EIATTR_REGCOUNT
	.align		4
.L_74:
        /*0180*/ 	.byte	0x04, 0x2f
        /*0182*/ 	.short	(.L_76 - .L_75)
	.align		4
.L_75:
        /*0184*/ 	.word	index@(_ZN7cutlass13device_kernelIN5flash19enable_sm80_to_sm89INS1_16FlashAttnFwdSm80INS1_25CollectiveMainloopFwdSm80ILi8ELi1ELb0EN4cute5tupleIJNS5_1CILi128EEENS7_ILi64EEENS7_ILi192EEEEEELi192ENS_10bfloat16_tEfNS_4arch4Sm80ELb0ELb0ELb0ELb1ELb0ELb0ELb1ELb1EEENS1_21CollectiveEpilogueFwdINS6_IJS8_SA_S9_EEENS6_IJNS7_ILi1EEESI_SI_EEESC_SE_Li256ELb1ELb1ELb1ELb0EEENS1_36VarlenDynamicPersistentTileSchedulerILi128ELi64ELi256ELi256ELb1ELb1ELb0ELb0ELb1ELb1EEEEEEEEEvNT_6ParamsE)
        /*0188*/ 	.word	0x00000004


	//----- nvinfo : EIATTR_FRAME_SIZE
	.align		4
.L_76:
        /*018c*/ 	.byte	0x04, 0x11
        /*018e*/ 	.short	(.L_78 - .L_77)
	.align		4
.L_77:
        /*0190*/ 	.word	index@(_ZN7cutlass13device_kernelIN5flash19enable_sm80_to_sm89INS1_16FlashAttnFwdSm80INS1_25CollectiveMainloopFwdSm80ILi8ELi1ELb0EN4cute5tupleIJNS5_1CILi128EEENS7_ILi64EEENS7_ILi192EEEEEELi192ENS_10bfloat16_tEfNS_4arch4Sm80ELb0ELb0ELb0ELb1ELb0ELb0ELb1ELb1EEENS1_21CollectiveEpilogueFwdINS6_IJS8_SA_S9_EEENS6_IJNS7_ILi1EEESI_SI_EEESC_SE_Li256ELb1ELb1ELb1ELb0EEENS1_36VarlenDynamicPersistentTileSchedulerILi128ELi64ELi256ELi256ELb1ELb1ELb0ELb0ELb1ELb1EEEEEEEEEvNT_6ParamsE)
        /*0194*/ 	.word	0x00000000


	//----- nvinfo : EIATTR_REGCOUNT
	.align		4
.L_78:
        /*0198*/ 	.byte	0x04, 0x2f
        /*019a*/ 	.short	(.L_80 - .L_79)
	.align		4
.L_79:
        /*019c*/ 	.word	index@(_ZN7cutlass13device_kernelIN5flash19enable_sm80_to_sm89INS1_16FlashAttnFwdSm80INS1_25CollectiveMainloopFwdSm80ILi8ELi1ELb1EN4cute5tupleIJNS5_1CILi128EEENS7_ILi96EEENS7_ILi192EEEEEELi192ENS_10bfloat16_tEfNS_4arch4Sm80ELb0ELb0ELb0ELb0ELb0ELb0ELb1ELb1EEENS1_21CollectiveEpilogueFwdINS6_IJS8_SA_S9_EEENS6_IJNS7_ILi1EEESI_SI_EEESC_SE_Li256ELb0ELb1ELb1ELb0EEENS1_19SingleTileSchedulerILb0ELb1ELb1ELi128EEEEEEEEEvNT_6ParamsE)
        /*01a0*/ 	.word	0x00000004


	//----- nvinfo : EIATTR_FRAME_SIZE
	.align		4
.L_80:
        /*01a4*/ 	.byte	0x04, 0x11
        /*01a6*/ 	.short	(.L_82 - .L_81)
	.align		4
.L_81:
        /*01a8*/ 	.word	index@(_ZN7cutlass13device_kernelIN5flash19enable_sm80_to_sm89INS1_16FlashAttnFwdSm80INS1_25CollectiveMainloopFwdSm80ILi8ELi1ELb1EN4cute5tupleIJNS5_1CILi128EEENS7_ILi96EEENS7_ILi192EEEEEELi192ENS_10bfloat16_tEfNS_4arch4Sm80ELb0ELb0ELb0ELb0ELb0ELb0ELb1ELb1EEENS1_21CollectiveEpilogueFwdINS6_IJS8_SA_S9_EEENS6_IJNS7_ILi1EEESI_SI_EEESC_SE_Li256ELb0ELb1ELb1ELb0EEENS1_19SingleTileSchedulerILb0ELb1ELb1ELi128EEEEEEEEEvNT_6ParamsE)
        /*01ac*/ 	.word	0x00000000


	//----- nvinfo : EIATTR_REGCOUNT
	.align		4
.L_82:
        /*01b0*/ 	.byte	0x04, 0x2f
        /*01b2*/ 	.short	(.L_84 - .L_83)
	.align		4
.L_83:
        /*01b4*/ 	.word	index@(_ZN7cutlass13device_kernelIN5flash19enable_sm80_to_sm89INS1_16FlashAttnFwdSm80INS1_25CollectiveMainloopFwdSm80ILi8ELi2ELb0EN4cute5tupleIJNS5_1CILi128EEENS7_ILi64EEENS7_ILi192EEEEEELi192ENS_10bfloat16_tEfNS_4arch4Sm80ELb1ELb0ELb1ELb1ELb0ELb1ELb1ELb1EEENS1_21CollectiveEpilogueFwdINS6_IJS8_SA_S9_EEENS6_IJNS7_ILi1EEESI_SI_EEESC_SE_Li256ELb1ELb1ELb1ELb0EEENS1_36VarlenDynamicPersistentTileSchedulerILi128ELi64ELi256ELi256ELb1ELb1ELb0ELb1ELb1ELb1EEEEEEEEEvNT_6ParamsE)
        /*01b8*/ 	.word	0x00000004


	//----- nvinfo : EIATTR_FRAME_SIZE
	.align		4
.L_84:
        /*01bc*/ 	.byte	0x04, 0x11
        /*01be*/ 	.short	(.L_86 - .L_85)
	.align		4
.L_85:
        /*01c0*/ 	.word	index@(_ZN7cutlass13device_kernelIN5flash19enable_sm80_to_sm89INS1_16FlashAttnFwdSm80INS1_25CollectiveMainloopFwdSm80ILi8ELi2ELb0EN4cute5tupleIJNS5_1CILi128EEENS7_ILi64EEENS7_ILi192EEEEEELi192ENS_10bfloat16_tEfNS_4arch4Sm80ELb1ELb0ELb1ELb1ELb0ELb1ELb1ELb1EEENS1_21CollectiveEpilogueFwdINS6_IJS8_SA_S9_EEENS6_IJNS7_ILi1EEESI_SI_EEESC_SE_Li256ELb1ELb1ELb1ELb0EEENS1_36VarlenDynamicPersistentTileSchedulerILi128ELi64ELi256ELi256ELb1ELb1ELb0ELb1ELb1ELb1EEEEEEEEEvNT_6ParamsE)
        /*01c4*/ 	.word	0x00000000


	//----- nvinfo : EIATTR_REGCOUNT
	.align		4
.L_86:
        /*01c8*/ 	.byte	0x04, 0x2f
        /*01ca*/ 	.short	(.L_88 - .L_87)
	.align		4
.L_87:
        /*01cc*/ 	.word	index@(_ZN7cutlass13device_kernelIN5flash19enable_sm80_to_sm89INS1_16FlashAttnFwdSm80INS1_25CollectiveMainloopFwdSm80ILi8ELi2ELb0EN4cute5tupleIJNS5_1CILi128EEENS7_ILi64EEENS7_ILi192EEEEEELi192ENS_10bfloat16_tEfNS_4arch4Sm80ELb1ELb0ELb1ELb1ELb0ELb0ELb1ELb1EEENS1_21CollectiveEpilogueFwdINS6_IJS8_SA_S9_EEENS6_IJNS7_ILi1EEESI_SI_EEESC_SE_Li256ELb1ELb1ELb1ELb0EEENS1_36VarlenDynamicPersistentTileSchedulerILi128ELi64ELi256ELi256ELb1ELb1ELb0ELb1ELb1ELb1EEEEEEEEEvNT_6ParamsE)
        /*01d0*/ 	.word	0x00000004


	//----- nvinfo : EIATTR_FRAME_SIZE
	.align		4
.L_88:
        /*01d4*/ 	.byte	0x04, 0x11
        /*01d6*/ 	.short	(.L_90 - .L_89)
	.align		4
.L_89:
        /*01d8*/ 	.word	index@(_ZN7cutlass13device_kernelIN5flash19enable_sm80_to_sm89INS1_16FlashAttnFwdSm80INS1_25CollectiveMainloopFwdSm80ILi8ELi2ELb0EN4cute5tupleIJNS5_1CILi128EEENS7_ILi64EEENS7_ILi192EEEEEELi192ENS_10bfloat16_tEfNS_4arch4Sm80ELb1ELb0ELb1ELb1ELb0ELb0ELb1ELb1EEENS1_21CollectiveEpilogueFwdINS6_IJS8_SA_S9_EEENS6_IJNS7_ILi1EEESI_SI_EEESC_SE_Li256ELb1ELb1ELb1ELb0EEENS1_36VarlenDynamicPersistentTileSchedulerILi128ELi64ELi256ELi256ELb1ELb1ELb0ELb1ELb1ELb1EEEEEEEEEvNT_6ParamsE)
        /*01dc*/ 	.word	0x00000000


	//----- nvinfo : EIATTR_REGCOUNT
	.align		4
.L_90:
        /*01e0*/ 	.byte	0x04, 0x2f
        /*01e2*/ 	.short	(.L_92 - .L_91)
	.align		4
.L_91:
        /*01e4*/ 	.word	index@(_ZN7cutlass13device_kernelIN5flash19enable_sm80_to_sm89INS1_16FlashAttnFwdSm80INS1_25CollectiveMainloopFwdSm80ILi8ELi2ELb1EN4cute5tupleIJNS5_1CILi128EEENS7_ILi96EEENS7_ILi192EEEEEELi192ENS_10bfloat16_tEfNS_4arch4Sm80ELb1ELb0ELb1ELb0ELb0ELb0ELb1ELb1EEENS1_21CollectiveEpilogueFwdINS6_IJS8_SA_S9_EEENS6_IJNS7_ILi1EEESI_SI_EEESC_SE_Li256ELb0ELb1ELb1ELb0EEENS1_30DynamicPersistentTileSchedulerILi256ELi256ELb1ELb1ELb0EEEEEEEEEvNT_6ParamsE)
        /*01e8*/ 	.word	0x00000004


	//----- nvinfo : EIATTR_FRAME_SIZE
	.align		4
.L_92:
        /*01ec*/ 	.byte	0x04, 0x11
        /*01ee*/ 	.short	(.L_94 - .L_93)
	.align		4
.L_93:
        /*01f0*/ 	.word	index@(_ZN7cutlass13device_kernelIN5flash19enable_sm80_to_sm89INS1_16FlashAttnFwdSm80INS1_25CollectiveMainloopFwdSm80ILi8ELi2ELb1EN4cute5tupleIJNS5_1CILi128EEENS7_ILi96EEENS7_ILi192EEEEEELi192ENS_10bfloat16_tEfNS_4arch4Sm80ELb1ELb0ELb1ELb0ELb0ELb0ELb1ELb1EEENS1_21CollectiveEpilogueFwdINS6_IJS8_SA_S9_EEENS6_IJNS7_ILi1EEESI_SI_EEESC_SE_Li256ELb0ELb1ELb1ELb0EEENS1_30DynamicPersistentTileSchedulerILi256ELi256ELb1ELb1ELb0EEEEEEEEEvNT_6ParamsE)
        /*01f4*/ 	.word	0x00000000


	//----- nvinfo : EIATTR_REGCOUNT
	.align		4
.L_94:
        /*01f8*/ 	.byte	0x04, 0x2f
        /*01fa*/ 	.short	(.L_96 - .L_95)
	.align		4
.L_95:
        /*01fc*/ 	.word	index@(_ZN7cutlass13device_kernelIN5flash19enable_sm80_to_sm89INS1_16FlashAttnFwdSm80INS1_25CollectiveMainloopFwdSm80ILi8ELi2ELb0EN4cute5tupleIJNS5_1CILi128EEENS7_ILi64EEENS7_ILi192EEEEEELi192ENS_10bfloat16_tEfNS_4arch4Sm80ELb0ELb1ELb1ELb1ELb0ELb1ELb1ELb1EEENS1_21CollectiveEpilogueFwdINS6_IJS8_SA_S9_EEENS6_IJNS7_ILi1EEESI_SI_EEESC_SE_Li256ELb1ELb1ELb1ELb0EEENS1_36VarlenDynamicPersistentTileSchedulerILi128ELi64ELi256ELi256ELb1ELb1ELb0ELb1ELb0ELb1EEEEEEEEEvNT_6ParamsE)
        /*0200*/ 	.word	0x00000004


	//----- nvinfo : EIATTR_FRAME_SIZE
	.align		4
.L_96:
        /*0204*/ 	.byte	0x04, 0x11
        /*0206*/ 	.short	(.L_98 - .L_97)
	.align		4
.L_97:
        /*0208*/ 	.word	index@(_ZN7cutlass13device_kernelIN5flash19enable_sm80_to_sm89INS1_16FlashAttnFwdSm80INS1_25CollectiveMainloopFwdSm80ILi8ELi2ELb0EN4cute5tupleIJNS5_1CILi128EEENS7_ILi64EEENS7_ILi192EEEEEELi192ENS_10bfloat16_tEfNS_4arch4Sm80ELb0ELb1ELb1ELb1ELb0ELb1ELb1ELb1EEENS1_21CollectiveEpilogueFwdINS6_IJS8_SA_S9_EEENS6_IJNS7_ILi1EEESI_SI_EEESC_SE_Li256ELb1ELb1ELb1ELb0EEENS1_36VarlenDynamicPersistentTileSchedulerILi128ELi64ELi256ELi256ELb1ELb1ELb0ELb1ELb0ELb1EEEEEEEEEvNT_6ParamsE)
        /*020c*/ 	.word	0x00000000


	//----- nvinfo : EIATTR_REGCOUNT
	.align		4
.L_98:
        /*0210*/ 	.byte	0x04, 0x2f
        /*0212*/ 	.short	(.L_100 - .L_99)
	.align		4
.L_99:
        /*0214*/ 	.word	index@(_ZN7cutlass13device_kernelIN5flash19enable_sm80_to_sm89INS1_16FlashAttnFwdSm80INS1_25CollectiveMainloopFwdSm80ILi8ELi2ELb0EN4cute5tupleIJNS5_1CILi128EEENS7_ILi64EEENS7_ILi192EEEEEELi192ENS_10bfloat16_tEfNS_4arch4Sm80ELb0ELb1ELb1ELb1ELb0ELb0ELb1ELb1EEENS1_21CollectiveEpilogueFwdINS6_IJS8_SA_S9_EEENS6_IJNS7_ILi1EEESI_SI_EEESC_SE_Li256ELb1ELb1ELb1ELb0EEENS1_36VarlenDynamicPersistentTileSchedulerILi128ELi64ELi256ELi256ELb1ELb1ELb0ELb1ELb0ELb1EEEEEEEEEvNT_6ParamsE)
        /*0218*/ 	.word	0x00000004


	//----- nvinfo : EIATTR_FRAME_SIZE
	.align		4
.L_100:
        /*021c*/ 	.byte	0x04, 0x11
        /*021e*/ 	.short	(.L_102 - .L_101)
	.align		4
.L_101:
        /*0220*/ 	.word	index@(_ZN7cutlass13device_kernelIN5flash19enable_sm80_to_sm89INS1_16FlashAttnFwdSm80INS1_25CollectiveMainloopFwdSm80ILi8ELi2ELb0EN4cute5tupleIJNS5_1CILi128EEENS7_ILi64EEENS7_ILi192EEEEEELi192ENS_10bfloat16_tEfNS_4arch4Sm80ELb0ELb1ELb1ELb1ELb0ELb0ELb1ELb1EEENS1_21CollectiveEpilogueFwdINS6_IJS8_SA_S9_EEENS6_IJNS7_ILi1EEESI_SI_EEESC_SE_Li256ELb1ELb1ELb1ELb0EEENS1_36VarlenDynamicPersistentTileSchedulerILi128ELi64ELi256ELi256ELb1ELb1ELb0ELb1ELb0ELb1EEEEEEEEEvNT_6ParamsE)
        /*0224*/ 	.word	0x00000000


	//----- nvinfo : EIATTR_REGCOUNT
	.align		4
.L_102:
        /*0228*/ 	.byte	0x04, 0x2f
        /*022a*/ 	.short	(.L_104 - .L_103)
	.align		4
.L_103:
        /*022c*/ 	.word	index@(_ZN7cutlass13device_kernelIN5flash19enable_sm80_to_sm89INS1_16FlashAttnFwdSm80INS1_25CollectiveMainloopFwdSm80ILi8ELi2ELb0EN4cute5tupleIJNS5_1CILi128EEENS7_ILi64EEENS7_ILi192EEEEEELi192ENS_10bfloat16_tEfNS_4arch4Sm80ELb0ELb1ELb1ELb0ELb0ELb0ELb1ELb1EEENS1_21CollectiveEpilogueFwdINS6_IJS8_SA_S9_EEENS6_IJNS7_ILi1EEESI_SI_EEESC_SE_Li256ELb0ELb1ELb1ELb0EEENS1_19SingleTileSchedulerILb0ELb1ELb1ELi128EEEEEEEEEvNT_6ParamsE)
        /*0230*/ 	.word	0x00000004


	//----- nvinfo : EIATTR_FRAME_SIZE
	.align		4
.L_104:
        /*0234*/ 	.byte	0x04, 0x11
        /*0236*/ 	.short	(.L_106 - .L_105)
	.align		4
.L_105:
        /*0238*/ 	.word	index@(_ZN7cutlass13device_kernelIN5flash19enable_sm80_to_sm89INS1_16FlashAttnFwdSm80INS1_25CollectiveMainloopFwdSm80ILi8ELi2ELb0EN4cute5tupleIJNS5_1CILi128EEENS7_ILi64EEENS7_ILi192EEEEEELi192ENS_10bfloat16_tEfNS_4arch4Sm80ELb0ELb1ELb1ELb0ELb0ELb0ELb1ELb1EEENS1_21CollectiveEpilogueFwdINS6_IJS8_SA_S9_EEENS6_IJNS7_ILi1EEESI_SI_EEESC_SE_Li256ELb0ELb1ELb1ELb0EEENS1_19SingleTileSchedulerILb0ELb1ELb1ELi128EEEEEEEEEvNT_6ParamsE)
        /*023c*/ 	.word	0x00000000


	//----- nvinfo : EIATTR_REGCOUNT
	.align		4
.L_106:
        /*0240*/ 	.byte	0x04, 0x2f
        /*0242*/ 	.short	(.L_108 - .L_107)
	.align		4
.L_107:
        /*0244*/ 	.word	index@(_ZN7cutlass13device_kernelIN5flash19enable_sm80_to_sm89INS1_16FlashAttnFwdSm80INS1_25CollectiveMainloopFwdSm80ILi8ELi2ELb0EN4cute5tupleIJNS5_1CILi128EEENS7_ILi64EEENS7_ILi192EEEEEELi192ENS_10bfloat16_tEfNS_4arch4Sm80ELb0ELb0ELb1ELb1ELb0ELb1ELb1ELb1EEENS1_21CollectiveEpilogueFwdINS6_IJS8_SA_S9_EEENS6_IJNS7_ILi1EEESI_SI_EEESC_SE_Li256ELb1ELb1ELb1ELb0EEENS1_36VarlenDynamicPersistentTileSchedulerILi128ELi64ELi256ELi256ELb1ELb1ELb0ELb0ELb1ELb1EEEEEEEEEvNT_6ParamsE)
        /*0248*/ 	.word	0x00000004


	//----- nvinfo : EIATTR_FRAME_SIZE
	.align		4
.L_108:
        /*024c*/ 	.byte	0x04, 0x11
        /*024e*/ 	.short	(.L_110 - .L_109)
	.align		4
.L_109:
        /*0250*/ 	.word	index@(_ZN7cutlass13device_kernelIN5flash19enable_sm80_to_sm89INS1_16FlashAttnFwdSm80INS1_25CollectiveMainloopFwdSm80ILi8ELi2ELb0EN4cute5tupleIJNS5_1CILi128EEENS7_ILi64EEENS7_ILi192EEEEEELi192ENS_10bfloat16_tEfNS_4arch4Sm80ELb0ELb0ELb1ELb1ELb0ELb1ELb1ELb1EEENS1_21CollectiveEpilogueFwdINS6_IJS8_SA_S9_EEENS6_IJNS7_ILi1EEESI_SI_EEESC_SE_Li256ELb1ELb1ELb1ELb0EEENS1_36VarlenDynamicPersistentTileSchedulerILi128ELi64ELi256ELi256ELb1ELb1ELb0ELb0ELb1ELb1EEEEEEEEEvNT_6ParamsE)
        /*0254*/ 	.word	0x00000000


	//----- nvinfo : EIATTR_REGCOUNT
	.align		4
.L_110:
        /*0258*/ 	.byte	0x04, 0x2f
        /*025a*/ 	.short	(.L_112 - .L_111)
	.align		4
.L_111:
        /*025c*/ 	.word	index@(_ZN7cutlass13device_kernelIN5flash19enable_sm80_to_sm89INS1_16FlashAttnFwdSm80INS1_25CollectiveMainloopFwdSm80ILi8ELi2ELb0EN4cute5tupleIJNS5_1CILi128EEENS7_ILi64EEENS7_ILi192EEEEEELi192ENS_10bfloat16_tEfNS_4arch4Sm80ELb0ELb0ELb1ELb1ELb0ELb0ELb1ELb1EEENS1_21CollectiveEpilogueFwdINS6_IJS8_SA_S9_EEENS6_IJNS7_ILi1EEESI_SI_EEESC_SE_Li256ELb1ELb1ELb1ELb0EEENS1_36VarlenDynamicPersistentTileSchedulerILi128ELi64ELi256ELi256ELb1ELb1ELb0ELb0ELb1ELb1EEEEEEEEEvNT_6ParamsE)
        /*0260*/ 	.word	0x00000004


	//----- nvinfo : EIATTR_FRAME_SIZE
	.align		4
.L_112:
        /*0264*/ 	.byte	0x04, 0x11
        /*0266*/ 	.short	(.L_114 - .L_113)
	.align		4
.L_113:
        /*0268*/ 	.word	index@(_ZN7cutlass13device_kernelIN5flash19enable_sm80_to_sm89INS1_16FlashAttnFwdSm80INS1_25CollectiveMainloopFwdSm80ILi8ELi2ELb0EN4cute5tupleIJNS5_1CILi128EEENS7_ILi64EEENS7_ILi192EEEEEELi192ENS_10bfloat16_tEfNS_4arch4Sm80ELb0ELb0ELb1ELb1ELb0ELb0ELb1ELb1EEENS1_21CollectiveEpilogueFwdINS6_IJS8_SA_S9_EEENS6_IJNS7_ILi1EEESI_SI_EEESC_SE_Li256ELb1ELb1ELb1ELb0EEENS1_36VarlenDynamicPersistentTileSchedulerILi128ELi64ELi256ELi256ELb1ELb1ELb0ELb0ELb1ELb1EEEEEEEEEvNT_6ParamsE)
        /*026c*/ 	.word	0x00000000


	//----- nvinfo : EIATTR_REGCOUNT
	.align		4
.L_114:
        /*0270*/ 	.byte	0x04, 0x2f
        /*0272*/ 	.short	(.L_116 - .L_115)
	.align		4
.L_115:
        /*0274*/ 	.word	index@(_ZN7cutlass13device_kernelIN5flash19enable_sm80_to_sm89INS1_16FlashAttnFwdSm80INS1_25CollectiveMainloopFwdSm80ILi8ELi2ELb1EN4cute5tupleIJNS5_1CILi128EEENS7_ILi96EEENS7_ILi192EEEEEELi192ENS_10bfloat16_tEfNS_4arch4Sm80ELb0ELb0ELb1ELb0ELb0ELb0ELb1ELb1EEENS1_21CollectiveEpilogueFwdINS6_IJS8_SA_S9_EEENS6_IJNS7_ILi1EEESI_SI_EEESC_SE_Li256ELb0ELb1ELb1ELb0EEENS1_19SingleTileSchedulerILb0ELb1ELb1ELi128EEEEEEEEEvNT_6ParamsE)
        /*0278*/ 	.word	0x00000004


	//----- nvinfo : EIATTR_FRAME_SIZE
	.align		4
.L_116:
        /*027c*/ 	.byte	0x04, 0x11
        /*027e*/ 	.short	(.L_118 - .L_117)
	.align		4
.L_117:
        /*0280*/ 	.word	index@(_ZN7cutlass13device_kernelIN5flash19enable_sm80_to_sm89INS1_16FlashAttnFwdSm80INS1_25CollectiveMainloopFwdSm80ILi8ELi2ELb1EN4cute5tupleIJNS5_1CILi128EEENS7_ILi96EEENS7_ILi192EEEEEELi192ENS_10bfloat16_tEfNS_4arch4Sm80ELb0ELb0ELb1ELb0ELb0ELb0ELb1ELb1EEENS1_21CollectiveEpilogueFwdINS6_IJS8_SA_S9_EEENS6_IJNS7_ILi1EEESI_SI_EEESC_SE_Li256ELb0ELb1ELb1ELb0EEENS1_19SingleTileSchedulerILb0ELb1ELb1ELi128EEEEEEEEEvNT_6ParamsE)
        /*0284*/ 	.word	0x00000000


	//----- nvinfo : EIATTR_REGCOUNT
	.align		4
.L_118:
        /*0288*/ 	.byte	0x04, 0x2f
        /*028a*/ 	.short	(.L_120 - .L_119)
	.align		4
.L_119:
        /*028c*/ 	.word	index@(_ZN7cutlass13device_kernelIN5flash19enable_sm80_to_sm89INS1_16FlashAttnFwdSm80INS1_25CollectiveMainloopFwdSm80ILi8ELi1ELb0EN4cute5tupleIJNS5_1CILi128EEENS7_ILi64EEENS7_ILi192EEEEEELi192ENS_10bfloat16_tEfNS_4arch4Sm80ELb1ELb0ELb1ELb1ELb0ELb1ELb1ELb1EEENS1_21CollectiveEpilogueFwdINS6_IJS8_SA_S9_EEENS6_IJNS7_ILi1EEESI_SI_EEESC_SE_Li256ELb1ELb1ELb1ELb0EEENS1_36VarlenDynamicPersistentTileSchedulerILi128ELi64ELi256ELi256ELb1ELb1ELb0ELb1ELb1ELb1EEEEEEEEEvNT_6ParamsE)
        /*0290*/ 	.word	0x00000004


	//----- nvinfo : EIATTR_FRAME_SIZE
	.align		4
.L_120:
        /*0294*/ 	.byte	0x04, 0x11
        /*0296*/ 	.short	(.L_122 - .L_121)
	.align		4
.L_121:
        /*0298*/ 	.word	index@(_ZN7cutlass13device_kernelIN5flash19enable_sm80_to_sm89INS1_16FlashAttnFwdSm80INS1_25CollectiveMainloopFwdSm80ILi8ELi1ELb0EN4cute5tupleIJNS5_1CILi128EEENS7_ILi64EEENS7_ILi192EEEEEELi192ENS_10bfloat16_tEfNS_4arch4Sm80ELb1ELb0ELb1ELb1ELb0ELb1ELb1ELb1EEENS1_21CollectiveEpilogueFwdINS6_IJS8_SA_S9_EEENS6_IJNS7_ILi1EEESI_SI_EEESC_SE_Li256ELb1ELb1ELb1ELb0EEENS1_36VarlenDynamicPersistentTileSchedulerILi128ELi64ELi256ELi256ELb1ELb1ELb0ELb1ELb1ELb1EEEEEEEEEvNT_6ParamsE)
        /*029c*/ 	.word	0x00000000


	//----- nvinfo : EIATTR_REGCOUNT
	.align		4
.L_122:
        /*02a0*/ 	.byte	0x04, 0x2f
        /*02a2*/ 	.short	(.L_124 - .L_123)
	.align		4
.L_123:
        /*02a4*/ 	.word	index@(_ZN7cutlass13device_kernelIN5flash19enable_sm80_to_sm89INS1_16FlashAttnFwdSm80INS1_25CollectiveMainloopFwdSm80ILi8ELi1ELb0EN4cute5tupleIJNS5_1CILi128EEENS7_ILi64EEENS7_ILi192EEEEEELi192ENS_10bfloat16_tEfNS_4arch4Sm80ELb1ELb0ELb1ELb1ELb0ELb0ELb1ELb1EEENS1_21CollectiveEpilogueFwdINS6_IJS8_SA_S9_EEENS6_IJNS7_ILi1EEESI_SI_EEESC_SE_Li256ELb1ELb1ELb1ELb0EEENS1_36VarlenDynamicPersistentTileSchedulerILi128ELi64ELi256ELi256ELb1ELb1ELb0ELb1ELb1ELb1EEEEEEEEEvNT_6ParamsE)
        /*02a8*/ 	.word	0x00000004


	//----- nvinfo : EIATTR_FRAME_SIZE
	.align		4
.L_124:
        /*02ac*/ 	.byte	0x04, 0x11
        /*02ae*/ 	.short	(.L_126 - .L_125)
	.align		4
.L_125:
        /*02b0*/ 	.word	index@(_ZN7cutlass13device_kernelIN5flash19enable_sm80_to_sm89INS1_16FlashAttnFwdSm80INS1_25CollectiveMainloopFwdSm80ILi8ELi1ELb0EN4cute5tupleIJNS5_1CILi128EEENS7_ILi64EEENS7_ILi192EEEEEELi192ENS_10bfloat16_tEfNS_4arch4Sm80ELb1ELb0ELb1ELb1ELb0ELb0ELb1ELb1EEENS1_21CollectiveEpilogueFwdINS6_IJS8_SA_S9_EEENS6_IJNS7_ILi1EEESI_SI_EEESC_SE_Li256ELb1ELb1ELb1ELb0EEENS1_36VarlenDynamicPersistentTileSchedulerILi128ELi64ELi256ELi256ELb1ELb1ELb0ELb1ELb1ELb1EEEEEEEEEvNT_6ParamsE)
        /*02b4*/ 	.word	0x00000000


	//----- nvinfo : EIATTR_REGCOUNT
	.align		4
.L_126:
        /*02b8*/ 	.byte	0x04, 0x2f
        /*02ba*/ 	.short	(.L_128 - .L_127)
	.align		4
.L_127:
        /*02bc*/ 	.word	index@(_ZN7cutlass13device_kernelIN5flash19enable_sm80_to_sm89INS1_16FlashAttnFwdSm80INS1_25CollectiveMainloopFwdSm80ILi8ELi1ELb1EN4cute5tupleIJNS5_1CILi128EEENS7_ILi96EEENS7_ILi192EEEEEELi192ENS_10bfloat16_tEfNS_4arch4Sm80ELb1ELb0ELb1ELb0ELb0ELb0ELb1ELb1EEENS1_21CollectiveEpilogueFwdINS6_IJS8_SA_S9_EEENS6_IJNS7_ILi1EEESI_SI_EEESC_SE_Li256ELb0ELb1ELb1ELb0EEENS1_30DynamicPersistentTileSchedulerILi256ELi256ELb1ELb1ELb0EEEEEEEEEvNT_6ParamsE)
        /*02c0*/ 	.word	0x00000004


	//----- nvinfo : EIATTR_FRAME_SIZE
	.align		4
.L_128:
        /*02c4*/ 	.byte	0x04, 0x11
        /*02c6*/ 	.short	(.L_130 - .L_129)
	.align		4
.L_129:
        /*02c8*/ 	.word	index@(_ZN7cutlass13device_kernelIN5flash19enable_sm80_to_sm89INS1_16FlashAttnFwdSm80INS1_25CollectiveMainloopFwdSm80ILi8ELi1ELb1EN4cute5tupleIJNS5_1CILi128EEENS7_ILi96EEENS7_ILi192EEEEEELi192ENS_10bfloat16_tEfNS_4arch4Sm80ELb1ELb0ELb1ELb0ELb0ELb0ELb1ELb1EEENS1_21CollectiveEpilogueFwdINS6_IJS8_SA_S9_EEENS6_IJNS7_ILi1EEESI_SI_EEESC_SE_Li256ELb0ELb1ELb1ELb0EEENS1_30DynamicPersistentTileSchedulerILi256ELi256ELb1ELb1ELb0EEEEEEEEEvNT_6ParamsE)
        /*02cc*/ 	.word	0x00000000


	//----- nvinfo : EIATTR_REGCOUNT
	.align		4
.L_130:
        /*02d0*/ 	.byte	0x04, 0x2f
        /*02d2*/ 	.short	(.L_132 - .L_131)
	.align		4
.L_131:
        /*02d4*/ 	.word	index@(_ZN7cutlass13device_kernelIN5flash19enable_sm80_to_sm89INS1_16FlashAttnFwdSm80INS1_25CollectiveMainloopFwdSm80ILi8ELi1ELb0EN4cute5tupleIJNS5_1CILi128EEENS7_ILi64EEENS7_ILi192EEEEEELi192ENS_10bfloat16_tEfNS_4arch4Sm80ELb0ELb1ELb1ELb1ELb0ELb1ELb1ELb1EEENS1_21CollectiveEpilogueFwdINS6_IJS8_SA_S9_EEENS6_IJNS7_ILi1EEESI_SI_EEESC_SE_Li256ELb1ELb1ELb1ELb0EEENS1_36VarlenDynamicPersistentTileSchedulerILi128ELi64ELi256ELi256ELb1ELb1ELb0ELb1ELb0ELb1EEEEEEEEEvNT_6ParamsE)
        /*02d8*/ 	.word	0x00000004


	//----- nvinfo : EIATTR_FRAME_SIZE
	.align		4
.L_132:
        /*02dc*/ 	.byte	0x04, 0x11
        /*02de*/ 	.short	(.L_134 - .L_133)
	.align		4
.L_133:
        /*02e0*/ 	.word	index@(_ZN7cutlass13device_kernelIN5flash19enable_sm80_to_sm89INS1_16FlashAttnFwdSm80INS1_25CollectiveMainloopFwdSm80ILi8ELi1ELb0EN4cute5tupleIJNS5_1CILi128EEENS7_ILi64EEENS7_ILi192EEEEEELi192ENS_10bfloat16_tEfNS_4arch4Sm80ELb0ELb1ELb1ELb1ELb0ELb1ELb1ELb1EEENS1_21CollectiveEpilogueFwdINS6_IJS8_SA_S9_EEENS6_IJNS7_ILi1EEESI_SI_EEESC_SE_Li256ELb1ELb1ELb1ELb0EEENS1_36VarlenDynamicPersistentTileSchedulerILi128ELi64ELi256ELi256ELb1ELb1ELb0ELb1ELb0ELb1EEEEEEEEEvNT_6ParamsE)
        /*02e4*/ 	.word	0x00000000


	//----- nvinfo : EIATTR_REGCOUNT
	.align		4
.L_134:
        /*02e8*/ 	.byte	0x04, 0x2f
        /*02ea*/ 	.short	(.L_136 - .L_135)
	.align		4
.L_135:
        /*02ec*/ 	.word	index@(_ZN7cutlass13device_kernelIN5flash19enable_sm80_to_sm89INS1_16FlashAttnFwdSm80INS1_25CollectiveMainloopFwdSm80ILi8ELi1ELb0EN4cute5tupleIJNS5_1CILi128EEENS7_ILi64EEENS7_ILi192EEEEEELi192ENS_10bfloat16_tEfNS_4arch4Sm80ELb0ELb1ELb1ELb1ELb0ELb0ELb1ELb1EEENS1_21CollectiveEpilogueFwdINS6_IJS8_SA_S9_EEENS6_IJNS7_ILi1EEESI_SI_EEESC_SE_Li256ELb1ELb1ELb1ELb0EEENS1_36VarlenDynamicPersistentTileSchedulerILi128ELi64ELi256ELi256ELb1ELb1ELb0ELb1ELb0ELb1EEEEEEEEEvNT_6ParamsE)
        /*02f0*/ 	.word	0x00000004


	//----- nvinfo : EIATTR_FRAME_SIZE
	.align		4
.L_136:
        /*02f4*/ 	.byte	0x04, 0x11
        /*02f6*/ 	.short	(.L_138 - .L_137)
	.align		4
.L_137:
        /*02f8*/ 	.word	index@(_ZN7cutlass13device_kernelIN5flash19enable_sm80_to_sm89INS1_16FlashAttnFwdSm80INS1_25CollectiveMainloopFwdSm80ILi8ELi1ELb0EN4cute5tupleIJNS5_1CILi128EEENS7_ILi64EEENS7_ILi192EEEEEELi192ENS_10bfloat16_tEfNS_4arch4Sm80ELb0ELb1ELb1ELb1ELb0ELb0ELb1ELb1EEENS1_21CollectiveEpilogueFwdINS6_IJS8_SA_S9_EEENS6_IJNS7_ILi1EEESI_SI_EEESC_SE_Li256ELb1ELb1ELb1ELb0EEENS1_36VarlenDynamicPersistentTileSchedulerILi128ELi64ELi256ELi256ELb1ELb1ELb0ELb1ELb0ELb1EEEEEEEEEvNT_6ParamsE)
        /*02fc*/ 	.word	0x00000000


	//----- nvinfo : EIATTR_REGCOUNT
	.align		4
.L_138:
        /*0300*/ 	.byte	0x04, 0x2f
        /*0302*/ 	.short	(.L_140 - .L_139)
	.align		4
.L_139:
        /*0304*/ 	.word	index@(_ZN7cutlass13device_kernelIN5flash19enable_sm80_to_sm89INS1_16FlashAttnFwdSm80INS1_25CollectiveMainloopFwdSm80ILi8ELi1ELb0EN4cute5tupleIJNS5_1CILi128EEENS7_ILi64EEENS7_ILi192EEEEEELi192ENS_10bfloat16_tEfNS_4arch4Sm80ELb0ELb1ELb1ELb0ELb0ELb0ELb1ELb1EEENS1_21CollectiveEpilogueFwdINS6_IJS8_SA_S9_EEENS6_IJNS7_ILi1EEESI_SI_EEESC_SE_Li256ELb0ELb1ELb1ELb0EEENS1_19SingleTileSchedulerILb0ELb1ELb1ELi128EEEEEEEEEvNT_6ParamsE)
        /*0308*/ 	.word	0x00000004


	//----- nvinfo : EIATTR_FRAME_SIZE
	.align		4
.L_140:
        /*030c*/ 	.byte	0x04, 0x11
        /*030e*/ 	.short	(.L_142 - .L_141)
	.align		4
.L_141:
        /*0310*/ 	.word	index@(_ZN7cutlass13device_kernelIN5flash19enable_sm80_to_sm89INS1_16FlashAttnFwdSm80INS1_25CollectiveMainloopFwdSm80ILi8ELi1ELb0EN4cute5tupleIJNS5_1CILi128EEENS7_ILi64EEENS7_ILi192EEEEEELi192ENS_10bfloat16_tEfNS_4arch4Sm80ELb0ELb1ELb1ELb0ELb0ELb0ELb1ELb1EEENS1_21CollectiveEpilogueFwdINS6_IJS8_SA_S9_EEENS6_IJNS7_ILi1EEESI_SI_EEESC_SE_Li256ELb0ELb1ELb1ELb0EEENS1_19SingleTileSchedulerILb0ELb1ELb1ELi128EEEEEEEEEvNT_6ParamsE)
        /*0314*/ 	.word	0x00000000


	//----- nvinfo : EIATTR_REGCOUNT
	.align		4
.L_142:
        /*0318*/ 	.byte	0x04, 0x2f
        /*031a*/ 	.short	(.L_144 - .L_143)
	.align		4
.L_143:
        /*031c*/ 	.word	index@(_ZN7cutlass13device_kernelIN5flash19enable_sm80_to_sm89INS1_16FlashAttnFwdSm80INS1_25CollectiveMainloopFwdSm80ILi8ELi1ELb0EN4cute5tupleIJNS5_1CILi128EEENS7_ILi64EEENS7_ILi192EEEEEELi192ENS_10bfloat16_tEfNS_4arch4Sm80ELb0ELb0ELb1ELb1ELb0ELb1ELb1ELb1EEENS1_21CollectiveEpilogueFwdINS6_IJS8_SA_S9_EEENS6_IJNS7_ILi1EEESI_SI_EEESC_SE_Li256ELb1ELb1ELb1ELb0EEENS1_36VarlenDynamicPersistentTileSchedulerILi128ELi64ELi256ELi256ELb1ELb1ELb0ELb0ELb1ELb1EEEEEEEEEvNT_6ParamsE)
        /*0320*/ 	.word	0x00000004


	//----- nvinfo : EIATTR_FRAME_SIZE
	.align		4
.L_144:
        /*0324*/ 	.byte	0x04, 0x11
        /*0326*/ 	.short	(.L_146 - .L_145)
	.align		4
.L_145:
        /*0328*/ 	.word	index@(_ZN7cutlass13device_kernelIN5flash19enable_sm80_to_sm89INS1_16FlashAttnFwdSm80INS1_25CollectiveMainloopFwdSm80ILi8ELi1ELb0EN4cute5tupleIJNS5_1CILi128EEENS7_ILi64EEENS7_ILi192EEEEEELi192ENS_10bfloat16_tEfNS_4arch4Sm80ELb0ELb0ELb1ELb1ELb0ELb1ELb1ELb1EEENS1_21CollectiveEpilogueFwdINS6_IJS8_SA_S9_EEENS6_IJNS7_ILi1EEESI_SI_EEESC_SE_Li256ELb1ELb1ELb1ELb0EEENS1_36VarlenDynamicPersistentTileSchedulerILi128ELi64ELi256ELi256ELb1ELb1ELb0ELb0ELb1ELb1EEEEEEEEEvNT_6ParamsE)
        /*032c*/ 	.word	0x00000000


	//----- nvinfo : EIATTR_REGCOUNT
	.align		4
.L_146:
        /*0330*/ 	.byte	0x04, 0x2f
        /*0332*/ 	.short	(.L_148 - .L_147)
	.align		4
.L_147:
        /*0334*/ 	.word	index@(_ZN7cutlass13device_kernelIN5flash19enable_sm80_to_sm89INS1_16FlashAttnFwdSm80INS1_25CollectiveMainloopFwdSm80ILi8ELi1ELb0EN4cute5tupleIJNS5_1CILi128EEENS7_ILi64EEENS7_ILi192EEEEEELi192ENS_10bfloat16_tEfNS_4arch4Sm80ELb0ELb0ELb1ELb1ELb0ELb0ELb1ELb1EEENS1_21CollectiveEpilogueFwdINS6_IJS8_SA_S9_EEENS6_IJNS7_ILi1EEESI_SI_EEESC_SE_Li256ELb1ELb1ELb1ELb0EEENS1_36VarlenDynamicPersistentTileSchedulerILi128ELi64ELi256ELi256ELb1ELb1ELb0ELb0ELb1ELb1EEEEEEEEEvNT_6ParamsE)
        /*0338*/ 	.word	0x00000004


	//----- nvinfo : EIATTR_FRAME_SIZE
	.align		4
.L_148:
        /*033c*/ 	.byte	0x04, 0x11
        /*033e*/ 	.short	(.L_150 - .L_149)
	.align		4
.L_149:
        /*0340*/ 	.word	index@(_ZN7cutlass13device_kernelIN5flash19enable_sm80_to_sm89INS1_16FlashAttnFwdSm80INS1_25CollectiveMainloopFwdSm80ILi8ELi1ELb0EN4cute5tupleIJNS5_1CILi128EEENS7_ILi64EEENS7_ILi192EEEEEELi192ENS_10bfloat16_tEfNS_4arch4Sm80ELb0ELb0ELb1ELb1ELb0ELb0ELb1ELb1EEENS1_21CollectiveEpilogueFwdINS6_IJS8_SA_S9_EEENS6_IJNS7_ILi1EEESI_SI_EEESC_SE_Li256ELb1ELb1ELb1ELb0EEENS1_36VarlenDynamicPersistentTileSchedulerILi128ELi64ELi256ELi256ELb1ELb1ELb0ELb0ELb1ELb1EEEEEEEEEvNT_6ParamsE)
        /*0344*/ 	.word	0x00000000


	//----- nvinfo : EIATTR_REGCOUNT
	.align		4
.L_150:
        /*0348*/ 	.byte	0x04, 0x2f
        /*034a*/ 	.short	(.L_152 - .L_151)
	.align		4
.L_151:
        /*034c*/ 	.word	index@(_ZN7cutlass13device_kernelIN5flash19enable_sm80_to_sm89INS1_16FlashAttnFwdSm80INS1_25CollectiveMainloopFwdSm80ILi8ELi1ELb1EN4cute5tupleIJNS5_1CILi128EEENS7_ILi96EEENS7_ILi192EEEEEELi192ENS_10bfloat16_tEfNS_4arch4Sm80ELb0ELb0ELb1ELb0ELb0ELb0ELb1ELb1EEENS1_21CollectiveEpilogueFwdINS6_IJS8_SA_S9_EEENS6_IJNS7_ILi1EEESI_SI_EEESC_SE_Li256ELb0ELb1ELb1ELb0EEENS1_19SingleTileSchedulerILb0ELb1ELb1ELi128EEEEEEEEEvNT_6ParamsE)
        /*0350*/ 	.word	0x00000004


	//----- nvinfo : EIATTR_FRAME_SIZE
	.align		4
.L_152:
        /*0354*/ 	.byte	0x04, 0x11
        /*0356*/ 	.short	(.L_154 - .L_153)
	.align		4
.L_153:
        /*0358*/ 	.word	index@(_ZN7cutlass13device_kernelIN5flash19enable_sm80_to_sm89INS1_16FlashAttnFwdSm80INS1_25CollectiveMainloopFwdSm80ILi8ELi1ELb1EN4cute5tupleIJNS5_1CILi128EEENS7_ILi96EEENS7_ILi192EEEEEELi192ENS_10bfloat16_tEfNS_4arch4Sm80ELb0ELb0ELb1ELb0ELb0ELb0ELb1ELb1EEENS1_21CollectiveEpilogueFwdINS6_IJS8_SA_S9_EEENS6_IJNS7_ILi1EEESI_SI_EEESC_SE_Li256ELb0ELb1ELb1ELb0EEENS1_19SingleTileSchedulerILb0ELb1ELb1ELi128EEEEEEEEEvNT_6ParamsE)
        /*035c*/ 	.word	0x00000000


	//----- nvinfo : EIATTR_MIN_STACK_SIZE
	.align		4
.L_154:
        /*0360*/ 	.byte	0x04, 0x12
        /*0362*/ 	.short	(.L_156 - .L_155)
	.align		4
.L_155:
        /*0364*/ 	.word	index@(_ZN7cutlass13device_kernelIN5flash19enable_sm80_to_sm89INS1_16FlashAttnFwdSm80INS1_25CollectiveMainloopFwdSm80ILi8ELi1ELb1EN4cute5tupleIJNS5_1CILi128EEENS7_ILi96EEENS7_ILi192EEEEEELi192ENS_10bfloat16_tEfNS_4arch4Sm80ELb0ELb0ELb1ELb0ELb0ELb0ELb1ELb1EEENS1_21CollectiveEpilogueFwdINS6_IJS8_SA_S9_EEENS6_IJNS7_ILi1EEESI_SI_EEESC_SE_Li256ELb0ELb1ELb1ELb0EEENS1_19SingleTileSchedulerILb0ELb1ELb1ELi128EEEEEEEEEvNT_6ParamsE)
        /*0368*/ 	.word	0x00000000


	//----- nvinfo : EIATTR_MIN_STACK_SIZE
	.align		4
.L_156:
        /*036c*/ 	.byte	0x04, 0x12
        /*036e*/ 	.short	(.L_158 - .L_157)
	.align		4
.L_157:
        /*0370*/ 	.word	index@(_ZN7cutlass13device_kernelIN5flash19enable_sm80_to_sm89INS1_16FlashAttnFwdSm80INS1_25CollectiveMainloopFwdSm80ILi8ELi1ELb0EN4cute5tupleIJNS5_1CILi128EEENS7_ILi64EEENS7_ILi192EEEEEELi192ENS_10bfloat16_tEfNS_4arch4Sm80ELb0ELb0ELb1ELb1ELb0ELb0ELb1ELb1EEENS1_21CollectiveEpilogueFwdINS6_IJS8_SA_S9_EEENS6_IJNS7_ILi1EEESI_SI_EEESC_SE_Li256ELb1ELb1ELb1ELb0EEENS1_36VarlenDynamicPersistentTileSchedulerILi128ELi64ELi256ELi256ELb1ELb1ELb0ELb0ELb1ELb1EEEEEEEEEvNT_6ParamsE)
        /*0374*/ 	.word	0x00000000


	//----- nvinfo : EIATTR_MIN_STACK_SIZE
	.align		4
.L_158:
        /*0378*/ 	.byte	0x04, 0x12
        /*037a*/ 	.short	(.L_160 - .L_159)
	.align		4
.L_159:
        /*037c*/ 	.word	index@(_ZN7cutlass13device_kernelIN5flash19enable_sm80_to_sm89INS1_16FlashAttnFwdSm80INS1_25CollectiveMainloopFwdSm80ILi8ELi1ELb0EN4cute5tupleIJNS5_1CILi128EEENS7_ILi64EEENS7_ILi192EEEEEELi192ENS_10bfloat16_tEfNS_4arch4Sm80ELb0ELb0ELb1ELb1ELb0ELb1ELb1ELb1EEENS1_21CollectiveEpilogueFwdINS6_IJS8_SA_S9_EEENS6_IJNS7_ILi1EEESI_SI_EEESC_SE_Li256ELb1ELb1ELb1ELb0EEENS1_36VarlenDynamicPersistentTileSchedulerILi128ELi64ELi256ELi256ELb1ELb1ELb0ELb0ELb1ELb1EEEEEEEEEvNT_6ParamsE)
        /*0380*/ 	.word	0x00000000


	//----- nvinfo : EIATTR_MIN_STACK_SIZE
	.align		4
.L_160:
        /*0384*/ 	.byte	0x04, 0x12
        /*0386*/ 	.short	(.L_162 - .L_161)
	.align		4
.L_161:
        /*0388*/ 	.word	index@(_ZN7cutlass13device_kernelIN5flash19enable_sm80_to_sm89INS1_16FlashAttnFwdSm80INS1_25CollectiveMainloopFwdSm80ILi8ELi1ELb0EN4cute5tupleIJNS5_1CILi128EEENS7_ILi64EEENS7_ILi192EEEEEELi192ENS_10bfloat16_tEfNS_4arch4Sm80ELb0ELb1ELb1ELb0ELb0ELb0ELb1ELb1EEENS1_21CollectiveEpilogueFwdINS6_IJS8_SA_S9_EEENS6_IJNS7_ILi1EEESI_SI_EEESC_SE_Li256ELb0ELb1ELb1ELb0EEENS1_19SingleTileSchedulerILb0ELb1ELb1ELi128EEEEEEEEEvNT_6ParamsE)
        /*038c*/ 	.word	0x00000000


	//----- nvinfo : EIATTR_MIN_STACK_SIZE
	.align		4
.L_162:
        /*0390*/ 	.byte	0x04, 0x12
        /*0392*/ 	.short	(.L_164 - .L_163)
	.align		4
.L_163:
        /*0394*/ 	.word	index@(_ZN7cutlass13device_kernelIN5flash19enable_sm80_to_sm89INS1_16FlashAttnFwdSm80INS1_25CollectiveMainloopFwdSm80ILi8ELi1ELb0EN4cute5tupleIJNS5_1CILi128EEENS7_ILi64EEENS7_ILi192EEEEEELi192ENS_10bfloat16_tEfNS_4arch4Sm80ELb0ELb1ELb1ELb1ELb0ELb0ELb1ELb1EEENS1_21CollectiveEpilogueFwdINS6_IJS8_SA_S9_EEENS6_IJNS7_ILi1EEESI_SI_EEESC_SE_Li256ELb1ELb1ELb1ELb0EEENS1_36VarlenDynamicPersistentTileSchedulerILi128ELi64ELi256ELi256ELb1ELb1ELb0ELb1ELb0ELb1EEEEEEEEEvNT_6ParamsE)
        /*0398*/ 	.word	0x00000000


	//----- nvinfo : EIATTR_MIN_STACK_SIZE
	.align		4
.L_164:
        /*039c*/ 	.byte	0x04, 0x12
        /*039e*/ 	.short	(.L_166 - .L_165)
	.align		4
.L_165:
        /*03a0*/ 	.word	index@(_ZN7cutlass13device_kernelIN5flash19enable_sm80_to_sm89INS1_16FlashAttnFwdSm80INS1_25CollectiveMainloopFwdSm80ILi8ELi1ELb0EN4cute5tupleIJNS5_1CILi128EEENS7_ILi64EEENS7_ILi192EEEEEELi192ENS_10bfloat16_tEfNS_4arch4Sm80ELb0ELb1ELb1ELb1ELb0ELb1ELb1ELb1EEENS1_21CollectiveEpilogueFwdINS6_IJS8_SA_S9_EEENS6_IJNS7_ILi1EEESI_SI_EEESC_SE_Li256ELb1ELb1ELb1ELb0EEENS1_36VarlenDynamicPersistentTileSchedulerILi128ELi64ELi256ELi256ELb1ELb1ELb0ELb1ELb0ELb1EEEEEEEEEvNT_6ParamsE)
        /*03a4*/ 	.word	0x00000000


	//----- nvinfo : EIATTR_MIN_STACK_SIZE
	.align		4
.L_166:
        /*03a8*/ 	.byte	0x04, 0x12
        /*03aa*/ 	.short	(.L_168 - .L_167)
	.align		4
.L_167:
        /*03ac*/ 	.word	index@(_ZN7cutlass13device_kernelIN5flash19enable_sm80_to_sm89INS1_16FlashAttnFwdSm80INS1_25CollectiveMainloopFwdSm80ILi8ELi1ELb1EN4cute5tupleIJNS5_1CILi128EEENS7_ILi96EEENS7_ILi192EEEEEELi192ENS_10bfloat16_tEfNS_4arch4Sm80ELb1ELb0ELb1ELb0ELb0ELb0ELb1ELb1EEENS1_21CollectiveEpilogueFwdINS6_IJS8_SA_S9_EEENS6_IJNS7_ILi1EEESI_SI_EEESC_SE_Li256ELb0ELb1ELb1ELb0EEENS1_30DynamicPersistentTileSchedulerILi256ELi256ELb1ELb1ELb0EEEEEEEEEvNT_6ParamsE)
        /*03b0*/ 	.word	0x00000000


	//----- nvinfo : EIATTR_MIN_STACK_SIZE
	.align		4
.L_168:
        /*03b4*/ 	.byte	0x04, 0x12
        /*03b6*/ 	.short	(.L_170 - .L_169)
	.align		4
.L_169:
        /*03b8*/ 	.word	index@(_ZN7cutlass13device_kernelIN5flash19enable_sm80_to_sm89INS1_16FlashAttnFwdSm80INS1_25CollectiveMainloopFwdSm80ILi8ELi1ELb0EN4cute5tupleIJNS5_1CILi128EEENS7_ILi64EEENS7_ILi192EEEEEELi192ENS_10bfloat16_tEfNS_4arch4Sm80ELb1ELb0ELb1ELb1ELb0ELb0ELb1ELb1EEENS1_21CollectiveEpilogueFwdINS6_IJS8_SA_S9_EEENS6_IJNS7_ILi1EEESI_SI_EEESC_SE_Li256ELb1ELb1ELb1ELb0EEENS1_36VarlenDynamicPersistentTileSchedulerILi128ELi64ELi256ELi256ELb1ELb1ELb0ELb1ELb1ELb1EEEEEEEEEvNT_6ParamsE)
        /*03bc*/ 	.word	0x00000000


	//----- nvinfo : EIATTR_MIN_STACK_SIZE
	.align		4
.L_170:
        /*03c0*/ 	.byte	0x04, 0x12
        /*03c2*/ 	.short	(.L_172 - .L_171)
	.align		4
.L_171:
        /*03c4*/ 	.word	index@(_ZN7cutlass13device_kernelIN5flash19enable_sm80_to_sm89INS1_16FlashAttnFwdSm80INS1_25CollectiveMainloopFwdSm80ILi8ELi1ELb0EN4cute5tupleIJNS5_1CILi128EEENS7_ILi64EEENS7_ILi192EEEEEELi192ENS_10bfloat16_tEfNS_4arch4Sm80ELb1ELb0ELb1ELb1ELb0ELb1ELb1ELb1EEENS1_21CollectiveEpilogueFwdINS6_IJS8_SA_S9_EEENS6_IJNS7_ILi1EEESI_SI_EEESC_SE_Li256ELb1ELb1ELb1ELb0EEENS1_36VarlenDynamicPersistentTileSchedulerILi128ELi64ELi256ELi256ELb1ELb1ELb0ELb1ELb1ELb1EEEEEEEEEvNT_6ParamsE)
        /*03c8*/ 	.word	0x00000000


	//----- nvinfo : EIATTR_MIN_STACK_SIZE
	.align		4
.L_172:
        /*03cc*/ 	.byte	0x04, 0x12
        /*03ce*/ 	.short	(.L_174 - .L_173)
	.align		4
.L_173:
        /*03d0*/ 	.word	index@(_ZN7cutlass13device_kernelIN5flash19enable_sm80_to_sm89INS1_16FlashAttnFwdSm80INS1_25CollectiveMainloopFwdSm80ILi8ELi2ELb1EN4cute5tupleIJNS5_1CILi128EEENS7_ILi96EEENS7_ILi192EEEEEELi192ENS_10bfloat16_tEfNS_4arch4Sm80ELb0ELb0ELb1ELb0ELb0ELb0ELb1ELb1EEENS1_21CollectiveEpilogueFwdINS6_IJS8_SA_S9_EEENS6_IJNS7_ILi1EEESI_SI_EEESC_SE_Li256ELb0ELb1ELb1ELb0EEENS1_19SingleTileSchedulerILb0ELb1ELb1ELi128EEEEEEEEEvNT_6ParamsE)
        /*03d4*/ 	.word	0x00000000


	//----- nvinfo : EIATTR_MIN_STACK_SIZE
	.align		4
.L_174:
        /*03d8*/ 	.byte	0x04, 0x12
        /*03da*/ 	.short	(.L_176 - .L_175)
	.align		4
.L_175:
        /*03dc*/ 	.word	index@(_ZN7cutlass13device_kernelIN5flash19enable_sm80_to_sm89INS1_16FlashAttnFwdSm80INS1_25CollectiveMainloopFwdSm80ILi8ELi2ELb0EN4cute5tupleIJNS5_1CILi128EEENS7_ILi64EEENS7_ILi192EEEEEELi192ENS_10bfloat16_tEfNS_4arch4Sm80ELb0ELb0ELb1ELb1ELb0ELb0ELb1ELb1EEENS1_21CollectiveEpilogueFwdINS6_IJS8_SA_S9_EEENS6_IJNS7_ILi1EEESI_SI_EEESC_SE_Li256ELb1ELb1ELb1ELb0EEENS1_36VarlenDynamicPersistentTileSchedulerILi128ELi64ELi256ELi256ELb1ELb1ELb0ELb0ELb1ELb1EEEEEEEEEvNT_6ParamsE)
        /*03e0*/ 	.word	0x00000000


	//----- nvinfo : EIATTR_MIN_STACK_SIZE
	.align		4
.L_176:
        /*03e4*/ 	.byte	0x04, 0x12
        /*03e6*/ 	.short	(.L_178 - .L_177)
	.align		4
.L_177:
        /*03e8*/ 	.word	index@(_ZN7cutlass13device_kernelIN5flash19enable_sm80_to_sm89INS1_16FlashAttnFwdSm80INS1_25CollectiveMainloopFwdSm80ILi8ELi2ELb0EN4cute5tupleIJNS5_1CILi128EEENS7_ILi64EEENS7_ILi192EEEEEELi192ENS_10bfloat16_tEfNS_4arch4Sm80ELb0ELb0ELb1ELb1ELb0ELb1ELb1ELb1EEENS1_21CollectiveEpilogueFwdINS6_IJS8_SA_S9_EEENS6_IJNS7_ILi1EEESI_SI_EEESC_SE_Li256ELb1ELb1ELb1ELb0EEENS1_36VarlenDynamicPersistentTileSchedulerILi128ELi64ELi256ELi256ELb1ELb1ELb0ELb0ELb1ELb1EEEEEEEEEvNT_6ParamsE)
        /*03ec*/ 	.word	0x00000000


	//----- nvinfo : EIATTR_MIN_STACK_SIZE
	.align		4
.L_178:
        /*03f0*/ 	.byte	0x04, 0x12
        /*03f2*/ 	.short	(.L_180 - .L_179)
	.align		4
.L_179:
        /*03f4*/ 	.word	index@(_ZN7cutlass13device_kernelIN5flash19enable_sm80_to_sm89INS1_16FlashAttnFwdSm80INS1_25CollectiveMainloopFwdSm80ILi8ELi2ELb0EN4cute5tupleIJNS5_1CILi128EEENS7_ILi64EEENS7_ILi192EEEEEELi192ENS_10bfloat16_tEfNS_4arch4Sm80ELb0ELb1ELb1ELb0ELb0ELb0ELb1ELb1EEENS1_21CollectiveEpilogueFwdINS6_IJS8_SA_S9_EEENS6_IJNS7_ILi1EEESI_SI_EEESC_SE_Li256ELb0ELb1ELb1ELb0EEENS1_19SingleTileSchedulerILb0ELb1ELb1ELi128EEEEEEEEEvNT_6ParamsE)
        /*03f8*/ 	.word	0x00000000


	//----- nvinfo : EIATTR_MIN_STACK_SIZE
	.align		4
.L_180:
        /*03fc*/ 	.byte	0x04, 0x12
        /*03fe*/ 	.short	(.L_182 - .L_181)
	.align		4
.L_181:
        /*0400*/ 	.word	index@(_ZN7cutlass13device_kernelIN5flash19enable_sm80_to_sm89INS1_16FlashAttnFwdSm80INS1_25CollectiveMainloopFwdSm80ILi8ELi2ELb0EN4cute5tupleIJNS5_1CILi128EEENS7_ILi64EEENS7_ILi192EEEEEELi192ENS_10bfloat16_tEfNS_4arch4Sm80ELb0ELb1ELb1ELb1ELb0ELb0ELb1ELb1EEENS1_21CollectiveEpilogueFwdINS6_IJS8_SA_S9_EEENS6_IJNS7_ILi1EEESI_SI_EEESC_SE_Li256ELb1ELb1ELb1ELb0EEENS1_36VarlenDynamicPersistentTileSchedulerILi128ELi64ELi256ELi256ELb1ELb1ELb0ELb1ELb0ELb1EEEEEEEEEvNT_6ParamsE)
        /*0404*/ 	.word	0x00000000


	//----- nvinfo : EIATTR_MIN_STACK_SIZE
	.align		4
.L_182:
        /*0408*/ 	.byte	0x04, 0x12
        /*040a*/ 	.short	(.L_184 - .L_183)
	.align		4
.L_183:
        /*040c*/ 	.word	index@(_ZN7cutlass13device_kernelIN5flash19enable_sm80_to_sm89INS1_16FlashAttnFwdSm80INS1_25CollectiveMainloopFwdSm80ILi8ELi2ELb0EN4cute5tupleIJNS5_1CILi128EEENS7_ILi64EEENS7_ILi192EEEEEELi192ENS_10bfloat16_tEfNS_4arch4Sm80ELb0ELb1ELb1ELb1ELb0ELb1ELb1ELb1EEENS1_21CollectiveEpilogueFwdINS6_IJS8_SA_S9_EEENS6_IJNS7_ILi1EEESI_SI_EEESC_SE_Li256ELb1ELb1ELb1ELb0EEENS1_36VarlenDynamicPersistentTileSchedulerILi128ELi64ELi256ELi256ELb1ELb1ELb0ELb1ELb0ELb1EEEEEEEEEvNT_6ParamsE)
        /*0410*/ 	.word	0x00000000


	//----- nvinfo : EIATTR_MIN_STACK_SIZE
	.align		4
.L_184:
        /*0414*/ 	.byte	0x04, 0x12
        /*0416*/ 	.short	(.L_186 - .L_185)
	.align		4
.L_185:
        /*0418*/ 	.word	index@(_ZN7cutlass13device_kernelIN5flash19enable_sm80_to_sm89INS1_16FlashAttnFwdSm80INS1_25CollectiveMainloopFwdSm80ILi8ELi2ELb1EN4cute5tupleIJNS5_1CILi128EEENS7_ILi96EEENS7_ILi192EEEEEELi192ENS_10bfloat16_tEfNS_4arch4Sm80ELb1ELb0ELb1ELb0ELb0ELb0ELb1ELb1EEENS1_21CollectiveEpilogueFwdINS6_IJS8_SA_S9_EEENS6_IJNS7_ILi1EEESI_SI_EEESC_SE_Li256ELb0ELb1ELb1ELb0EEENS1_30DynamicPersistentTileSchedulerILi256ELi256ELb1ELb1ELb0EEEEEEEEEvNT_6ParamsE)
        /*041c*/ 	.word	0x00000000


	//----- nvinfo : EIATTR_MIN_STACK_SIZE
	.align		4
.L_186:
        /*0420*/ 	.byte	0x04, 0x12
        /*0422*/ 	.short	(.L_188 - .L_187)
	.align		4
.L_187:
        /*0424*/ 	.word	index@(_ZN7cutlass13device_kernelIN5flash19enable_sm80_to_sm89INS1_16FlashAttnFwdSm80INS1_25CollectiveMainloopFwdSm80ILi8ELi2ELb0EN4cute5tupleIJNS5_1CILi128EEENS7_ILi64EEENS7_ILi192EEEEEELi192ENS_10bfloat16_tEfNS_4arch4Sm80ELb1ELb0ELb1ELb1ELb0ELb0ELb1ELb1EEENS1_21CollectiveEpilogueFwdINS6_IJS8_SA_S9_EEENS6_IJNS7_ILi1EEESI_SI_EEESC_SE_Li256ELb1ELb1ELb1ELb0EEENS1_36VarlenDynamicPersistentTileSchedulerILi128ELi64ELi256ELi256ELb1ELb1ELb0ELb1ELb1ELb1EEEEEEEEEvNT_6ParamsE)
        /*0428*/ 	.word	0x00000000


	//----- nvinfo : EIATTR_MIN_STACK_SIZE
	.align		4
.L_188:
        /*042c*/ 	.byte	0x04, 0x12
        /*042e*/ 	.short	(.L_190 - .L_189)
	.align		4
.L_189:
        /*0430*/ 	.word	index@(_ZN7cutlass13device_kernelIN5flash19enable_sm80_to_sm89INS1_16FlashAttnFwdSm80INS1_25CollectiveMainloopFwdSm80ILi8ELi2ELb0EN4cute5tupleIJNS5_1CILi128EEENS7_ILi64EEENS7_ILi192EEEEEELi192ENS_10bfloat16_tEfNS_4arch4Sm80ELb1ELb0ELb1ELb1ELb0ELb1ELb1ELb1EEENS1_21CollectiveEpilogueFwdINS6_IJS8_SA_S9_EEENS6_IJNS7_ILi1EEESI_SI_EEESC_SE_Li256ELb1ELb1ELb1ELb0EEENS1_36VarlenDynamicPersistentTileSchedulerILi128ELi64ELi256ELi256ELb1ELb1ELb0ELb1ELb1ELb1EEEEEEEEEvNT_6ParamsE)
        /*0434*/ 	.word	0x00000000


	//----- nvinfo : EIATTR_MIN_STACK_SIZE
	.align		4
.L_190:
        /*0438*/ 	.byte	0x04, 0x12
        /*043a*/ 	.short	(.L_192 - .L_191)
	.align		4
.L_191:
        /*043c*/ 	.word	index@(_ZN7cutlass13device_kernelIN5flash19enable_sm80_to_sm89INS1_16FlashAttnFwdSm80INS1_25CollectiveMainloopFwdSm80ILi8ELi1ELb1EN4cute5tupleIJNS5_1CILi128EEENS7_ILi96EEENS7_ILi192EEEEEELi192ENS_10bfloat16_tEfNS_4arch4Sm80ELb0ELb0ELb0ELb0ELb0ELb0ELb1ELb1EEENS1_21CollectiveEpilogueFwdINS6_IJS8_SA_S9_EEENS6_IJNS7_ILi1EEESI_SI_EEESC_SE_Li256ELb0ELb1ELb1ELb0EEENS1_19SingleTileSchedulerILb0ELb1ELb1ELi128EEEEEEEEEvNT_6ParamsE)
        /*0440*/ 	.word	0x00000000


	//----- nvinfo : EIATTR_MIN_STACK_SIZE
	.align		4
.L_192:
        /*0444*/ 	.byte	0x04, 0x12
        /*0446*/ 	.short	(.L_194 - .L_193)
	.align		4
.L_193:
        /*0448*/ 	.word	index@(_ZN7cutlass13device_kernelIN5flash19enable_sm80_to_sm89INS1_16FlashAttnFwdSm80INS1_25CollectiveMainloopFwdSm80ILi8ELi1ELb0EN4cute5tupleIJNS5_1CILi128EEENS7_ILi64EEENS7_ILi192EEEEEELi192ENS_10bfloat16_tEfNS_4arch4Sm80ELb0ELb0ELb0ELb1ELb0ELb0ELb1ELb1EEENS1_21CollectiveEpilogueFwdINS6_IJS8_SA_S9_EEENS6_IJNS7_ILi1EEESI_SI_EEESC_SE_Li256ELb1ELb1ELb1ELb0EEENS1_36VarlenDynamicPersistentTileSchedulerILi128ELi64ELi256ELi256ELb1ELb1ELb0ELb0ELb1ELb1EEEEEEEEEvNT_6ParamsE)
        /*044c*/ 	.word	0x00000000


	//----- nvinfo : EIATTR_MIN_STACK_SIZE
	.align		4
.L_194:
        /*0450*/ 	.byte	0x04, 0x12
        /*0452*/ 	.short	(.L_196 - .L_195)
	.align		4
.L_195:
        /*0454*/ 	.word	index@(_ZN7cutlass13device_kernelIN5flash19enable_sm80_to_sm89INS1_16FlashAttnFwdSm80INS1_25CollectiveMainloopFwdSm80ILi8ELi1ELb0EN4cute5tupleIJNS5_1CILi128EEENS7_ILi64EEENS7_ILi192EEEEEELi192ENS_10bfloat16_tEfNS_4arch4Sm80ELb0ELb0ELb0ELb1ELb0ELb1ELb1ELb1EEENS1_21CollectiveEpilogueFwdINS6_IJS8_SA_S9_EEENS6_IJNS7_ILi1EEESI_SI_EEESC_SE_Li256ELb1ELb1ELb1ELb0EEENS1_36VarlenDynamicPersistentTileSchedulerILi128ELi64ELi256ELi256ELb1ELb1ELb0ELb0ELb1ELb1EEEEEEEEEvNT_6ParamsE)
        /*0458*/ 	.word	0x00000000


	//----- nvinfo : EIATTR_MIN_STACK_SIZE
	.align		4
.L_196:
        /*045c*/ 	.byte	0x04, 0x12
        /*045e*/ 	.short	(.L_198 - .L_197)
	.align		4
.L_197:
        /*0460*/ 	.word	index@(_ZN7cutlass13device_kernelIN5flash19enable_sm80_to_sm89INS1_16FlashAttnFwdSm80INS1_25CollectiveMainloopFwdSm80ILi8ELi1ELb0EN4cute5tupleIJNS5_1CILi128EEENS7_ILi64EEENS7_ILi192EEEEEELi192ENS_10bfloat16_tEfNS_4arch4Sm80ELb0ELb1ELb0ELb0ELb0ELb0ELb1ELb1EEENS1_21CollectiveEpilogueFwdINS6_IJS8_SA_S9_EEENS6_IJNS7_ILi1EEESI_SI_EEESC_SE_Li256ELb0ELb1ELb1ELb0EEENS1_19SingleTileSchedulerILb0ELb1ELb1ELi128EEEEEEEEEvNT_6ParamsE)
        /*0464*/ 	.word	0x00000000


	//----- nvinfo : EIATTR_MIN_STACK_SIZE
	.align		4
.L_198:
        /*0468*/ 	.byte	0x04, 0x12
        /*046a*/ 	.short	(.L_200 - .L_199)
	.align		4
.L_199:
        /*046c*/ 	.word	index@(_ZN7cutlass13device_kernelIN5flash19enable_sm80_to_sm89INS1_16FlashAttnFwdSm80INS1_25CollectiveMainloopFwdSm80ILi8ELi1ELb0EN4cute5tupleIJNS5_1CILi128EEENS7_ILi64EEENS7_ILi192EEEEEELi192ENS_10bfloat16_tEfNS_4arch4Sm80ELb0ELb1ELb0ELb1ELb0ELb0ELb1ELb1EEENS1_21CollectiveEpilogueFwdINS6_IJS8_SA_S9_EEENS6_IJNS7_ILi1EEESI_SI_EEESC_SE_Li256ELb1ELb1ELb1ELb0EEENS1_36VarlenDynamicPersistentTileSchedulerILi128ELi64ELi256ELi256ELb1ELb1ELb0ELb1ELb0ELb1EEEEEEEEEvNT_6ParamsE)
        /*0470*/ 	.word	0x00000000


	//----- nvinfo : EIATTR_MIN_STACK_SIZE
	.align		4
.L_200:
        /*0474*/ 	.byte	0x04, 0x12
        /*0476*/ 	.short	(.L_202 - .L_201)
	.align		4
.L_201:
        /*0478*/ 	.word	index@(_ZN7cutlass13device_kernelIN5flash19enable_sm80_to_sm89INS1_16FlashAttnFwdSm80INS1_25CollectiveMainloopFwdSm80ILi8ELi1ELb0EN4cute5tupleIJNS5_1CILi128EEENS7_ILi64EEENS7_ILi192EEEEEELi192ENS_10bfloat16_tEfNS_4arch4Sm80ELb0ELb1ELb0ELb1ELb0ELb1ELb1ELb1EEENS1_21CollectiveEpilogueFwdINS6_IJS8_SA_S9_EEENS6_IJNS7_ILi1EEESI_SI_EEESC_SE_Li256ELb1ELb1ELb1ELb0EEENS1_36VarlenDynamicPersistentTileSchedulerILi128ELi64ELi256ELi256ELb1ELb1ELb0ELb1ELb0ELb1EEEEEEEEEvNT_6ParamsE)
        /*047c*/ 	.word	0x00000000


	//----- nvinfo : EIATTR_MIN_STACK_SIZE
	.align		4
.L_202:
        /*0480*/ 	.byte	0x04, 0x12
        /*0482*/ 	.short	(.L_204 - .L_203)
	.align		4
.L_203:
        /*0484*/ 	.word	index@(_ZN7cutlass13device_kernelIN5flash19enable_sm80_to_sm89INS1_16FlashAttnFwdSm80INS1_25CollectiveMainloopFwdSm80ILi8ELi1ELb1EN4cute5tupleIJNS5_1CILi128EEENS7_ILi96EEENS7_ILi192EEEEEELi192ENS_10bfloat16_tEfNS_4arch4Sm80ELb1ELb0ELb0ELb0ELb0ELb0ELb1ELb1EEENS1_21CollectiveEpilogueFwdINS6_IJS8_SA_S9_EEENS6_IJNS7_ILi1EEESI_SI_EEESC_SE_Li256ELb0ELb1ELb1ELb0EEENS1_30DynamicPersistentTileSchedulerILi256ELi256ELb1ELb1ELb0EEEEEEEEEvNT_6ParamsE)
        /*0488*/ 	.word	0x00000000


	//----- nvinfo : EIATTR_MIN_STACK_SIZE
	.align		4
.L_204:
        /*048c*/ 	.byte	0x04, 0x12
        /*048e*/ 	.short	(.L_206 - .L_205)
	.align		4
.L_205:
        /*0490*/ 	.word	index@(_ZN7cutlass13device_kernelIN5flash19enable_sm80_to_sm89INS1_16FlashAttnFwdSm80INS1_25CollectiveMainloopFwdSm80ILi8ELi1ELb0EN4cute5tupleIJNS5_1CILi128EEENS7_ILi64EEENS7_ILi192EEEEEELi192ENS_10bfloat16_tEfNS_4arch4Sm80ELb1ELb0ELb0ELb1ELb0ELb0ELb1ELb1EEENS1_21CollectiveEpilogueFwdINS6_IJS8_SA_S9_EEENS6_IJNS7_ILi1EEESI_SI_EEESC_SE_Li256ELb1ELb1ELb1ELb0EEENS1_36VarlenDynamicPersistentTileSchedulerILi128ELi64ELi256ELi256ELb1ELb1ELb0ELb1ELb1ELb1EEEEEEEEEvNT_6ParamsE)
        /*0494*/ 	.word	0x00000000


	//----- nvinfo : EIATTR_MIN_STACK_SIZE
	.align		4
.L_206:
        /*0498*/ 	.byte	0x04, 0x12
        /*049a*/ 	.short	(.L_208 - .L_207)
	.align		4
.L_207:
        /*049c*/ 	.word	index@(_ZN7cutlass13device_kernelIN5flash19enable_sm80_to_sm89INS1_16FlashAttnFwdSm80INS1_25CollectiveMainloopFwdSm80ILi8ELi1ELb0EN4cute5tupleIJNS5_1CILi128EEENS7_ILi64EEENS7_ILi192EEEEEELi192ENS_10bfloat16_tEfNS_4arch4Sm80ELb1ELb0ELb0ELb1ELb0ELb1ELb1ELb1EEENS1_21CollectiveEpilogueFwdINS6_IJS8_SA_S9_EEENS6_IJNS7_ILi1EEESI_SI_EEESC_SE_Li256ELb1ELb1ELb1ELb0EEENS1_36VarlenDynamicPersistentTileSchedulerILi128ELi64ELi256ELi256ELb1ELb1ELb0ELb1ELb1ELb1EEEEEEEEEvNT_6ParamsE)
        /*04a0*/ 	.word	0x00000000


	//----- nvinfo : EIATTR_MIN_STACK_SIZE
	.align		4
.L_208:
        /*04a4*/ 	.byte	0x04, 0x12
        /*04a6*/ 	.short	(.L_210 - .L_209)
	.align		4
.L_209:
        /*04a8*/ 	.word	index@(_ZN7cutlass13device_kernelIN5flash19enable_sm80_to_sm89INS1_16FlashAttnFwdSm80INS1_25CollectiveMainloopFwdSm80ILi8ELi2ELb1EN4cute5tupleIJNS5_1CILi128EEENS7_ILi96EEENS7_ILi192EEEEEELi192ENS_10bfloat16_tEfNS_4arch4Sm80ELb0ELb0ELb0ELb0ELb0ELb0ELb1ELb1EEENS1_21CollectiveEpilogueFwdINS6_IJS8_SA_S9_EEENS6_IJNS7_ILi1EEESI_SI_EEESC_SE_Li256ELb0ELb1ELb1ELb0EEENS1_19SingleTileSchedulerILb0ELb1ELb1ELi128EEEEEEEEEvNT_6ParamsE)
        /*04ac*/ 	.word	0x00000000


	//----- nvinfo : EIATTR_MIN_STACK_SIZE
	.align		4
.L_210:
        /*04b0*/ 	.byte	0x04, 0x12
        /*04b2*/ 	.short	(.L_212 - .L_211)
	.align		4
.L_211:
        /*04b4*/ 	.word	index@(_ZN7cutlass13device_kernelIN5flash19enable_sm80_to_sm89INS1_16FlashAttnFwdSm80INS1_25CollectiveMainloopFwdSm80ILi8ELi2ELb0EN4cute5tupleIJNS5_1CILi128EEENS7_ILi64EEENS7_ILi192EEEEEELi192ENS_10bfloat16_tEfNS_4arch4Sm80ELb0ELb0ELb0ELb1ELb0ELb0ELb1ELb1EEENS1_21CollectiveEpilogueFwdINS6_IJS8_SA_S9_EEENS6_IJNS7_ILi1EEESI_SI_EEESC_SE_Li256ELb1ELb1ELb1ELb0EEENS1_36VarlenDynamicPersistentTileSchedulerILi128ELi64ELi256ELi256ELb1ELb1ELb0ELb0ELb1ELb1EEEEEEEEEvNT_6ParamsE)
        /*04b8*/ 	.word	0x00000000


	//----- nvinfo : EIATTR_MIN_STACK_SIZE
	.align		4
.L_212:
        /*04bc*/ 	.byte	0x04, 0x12
        /*04be*/ 	.short	(.L_214 - .L_213)
	.align		4
.L_213:
        /*04c0*/ 	.word	index@(_ZN7cutlass13device_kernelIN5flash19enable_sm80_to_sm89INS1_16FlashAttnFwdSm80INS1_25CollectiveMainloopFwdSm80ILi8ELi2ELb0EN4cute5tupleIJNS5_1CILi128EEENS7_ILi64EEENS7_ILi192EEEEEELi192ENS_10bfloat16_tEfNS_4arch4Sm80ELb0ELb0ELb0ELb1ELb0ELb1ELb1ELb1EEENS1_21CollectiveEpilogueFwdINS6_IJS8_SA_S9_EEENS6_IJNS7_ILi1EEESI_SI_EEESC_SE_Li256ELb1ELb1ELb1ELb0EEENS1_36VarlenDynamicPersistentTileSchedulerILi128ELi64ELi256ELi256ELb1ELb1ELb0ELb0ELb1ELb1EEEEEEEEEvNT_6ParamsE)
        /*04c4*/ 	.word	0x00000000


	//----- nvinfo : EIATTR_MIN_STACK_SIZE
	.align		4
.L_214:
        /*04c8*/ 	.byte	0x04, 0x12
        /*04ca*/ 	.short	(.L_216 - .L_215)
	.align		4
.L_215:
        /*04cc*/ 	.word	index@(_ZN7cutlass13device_kernelIN5flash19enable_sm80_to_sm89INS1_16FlashAttnFwdSm80INS1_25CollectiveMainloopFwdSm80ILi8ELi2ELb0EN4cute5tupleIJNS5_1CILi128EEENS7_ILi64EEENS7_ILi192EEEEEELi192ENS_10bfloat16_tEfNS_4arch4Sm80ELb0ELb1ELb0ELb0ELb0ELb0ELb1ELb1EEENS1_21CollectiveEpilogueFwdINS6_IJS8_SA_S9_EEENS6_IJNS7_ILi1EEESI_SI_EEESC_SE_Li256ELb0ELb1ELb1ELb0EEENS1_19SingleTileSchedulerILb0ELb1ELb1ELi128EEEEEEEEEvNT_6ParamsE)
        /*04d0*/ 	.word	0x00000000


	//----- nvinfo : EIATTR_MIN_STACK_SIZE
	.align		4
.L_216:
        /*04d4*/ 	.byte	0x04, 0x12
        /*04d6*/ 	.short	(.L_218 - .L_217)
	.align		4
.L_217:
        /*04d8*/ 	.word	index@(_ZN7cutlass13device_kernelIN5flash19enable_sm80_to_sm89INS1_16FlashAttnFwdSm80INS1_25CollectiveMainloopFwdSm80ILi8ELi2ELb0EN4cute5tupleIJNS5_1CILi128EEENS7_ILi64EEENS7_ILi192EEEEEELi192ENS_10bfloat16_tEfNS_4arch4Sm80ELb0ELb1ELb0ELb1ELb0ELb0ELb1ELb1EEENS1_21CollectiveEpilogueFwdINS6_IJS8_SA_S9_EEENS6_IJNS7_ILi1EEESI_SI_EEESC_SE_Li256ELb1ELb1ELb1ELb0EEENS1_36VarlenDynamicPersistentTileSchedulerILi128ELi64ELi256ELi256ELb1ELb1ELb0ELb1ELb0ELb1EEEEEEEEEvNT_6ParamsE)
        /*04dc*/ 	.word	0x00000000


	//----- nvinfo : EIATTR_MIN_STACK_SIZE
	.align		4
.L_218:
        /*04e0*/ 	.byte	0x04, 0x12
        /*04e2*/ 	.short	(.L_220 - .L_219)
	.align		4
.L_219:
        /*04e4*/ 	.word	index@(_ZN7cutlass13device_kernelIN5flash19enable_sm80_to_sm89INS1_16FlashAttnFwdSm80INS1_25CollectiveMainloopFwdSm80ILi8ELi2ELb0EN4cute5tupleIJNS5_1CILi128EEENS7_ILi64EEENS7_ILi192EEEEEELi192ENS_10bfloat16_tEfNS_4arch4Sm80ELb0ELb1ELb0ELb1ELb0ELb1ELb1ELb1EEENS1_21CollectiveEpilogueFwdINS6_IJS8_SA_S9_EEENS6_IJNS7_ILi1EEESI_SI_EEESC_SE_Li256ELb1ELb1ELb1ELb0EEENS1_36VarlenDynamicPersistentTileSchedulerILi128ELi64ELi256ELi256ELb1ELb1ELb0ELb1ELb0ELb1EEEEEEEEEvNT_6ParamsE)
        /*04e8*/ 	.word	0x00000000


	//----- nvinfo : EIATTR_MIN_STACK_SIZE
	.align		4
.L_220:
        /*04ec*/ 	.byte	0x04, 0x12
        /*04ee*/ 	.short	(.L_222 - .L_221)
	.align		4
.L_221:
        /*04f0*/ 	.word	index@(_ZN7cutlass13device_kernelIN5flash19enable_sm80_to_sm89INS1_16FlashAttnFwdSm80INS1_25CollectiveMainloopFwdSm80ILi8ELi2ELb1EN4cute5tupleIJNS5_1CILi128EEENS7_ILi96EEENS7_ILi192EEEEEELi192ENS_10bfloat16_tEfNS_4arch4Sm80ELb1ELb0ELb0ELb0ELb0ELb0ELb1ELb1EEENS1_21CollectiveEpilogueFwdINS6_IJS8_SA_S9_EEENS6_IJNS7_ILi1EEESI_SI_EEESC_SE_Li256ELb0ELb1ELb1ELb0EEENS1_30DynamicPersistentTileSchedulerILi256ELi256ELb1ELb1ELb0EEEEEEEEEvNT_6ParamsE)
        /*04f4*/ 	.word	0x00000000


	//----- nvinfo : EIATTR_MIN_STACK_SIZE
	.align		4
.L_222:
        /*04f8*/ 	.byte	0x04, 0x12
        /*04fa*/ 	.short	(.L_224 - .L_223)
	.align		4
.L_223:
        /*04fc*/ 	.word	index@(_ZN7cutlass13device_kernelIN5flash19enable_sm80_to_sm89INS1_16FlashAttnFwdSm80INS1_25CollectiveMainloopFwdSm80ILi8ELi2ELb0EN4cute5tupleIJNS5_1CILi128EEENS7_ILi64EEENS7_ILi192EEEEEELi192ENS_10bfloat16_tEfNS_4arch4Sm80ELb1ELb0ELb0ELb1ELb0ELb0ELb1ELb1EEENS1_21CollectiveEpilogueFwdINS6_IJS8_SA_S9_EEENS6_IJNS7_ILi1EEESI_SI_EEESC_SE_Li256ELb1ELb1ELb1ELb0EEENS1_36VarlenDynamicPersistentTileSchedulerILi128ELi64ELi256ELi256ELb1ELb1ELb0ELb1ELb1ELb1EEEEEEEEEvNT_6ParamsE)
        /*0500*/ 	.word	0x00000000


	//----- nvinfo : EIATTR_MIN_STACK_SIZE
	.align		4
.L_224:
        /*0504*/ 	.byte	0x04, 0x12
        /*0506*/ 	.short	(.L_226 - .L_225)
	.align		4
.L_225:
        /*0508*/ 	.word	index@(_ZN7cutlass13device_kernelIN5flash19enable_sm80_to_sm89INS1_16FlashAttnFwdSm80INS1_25CollectiveMainloopFwdSm80ILi8ELi2ELb0EN4cute5tupleIJNS5_1CILi128EEENS7_ILi64EEENS7_ILi192EEEEEELi192ENS_10bfloat16_tEfNS_4arch4Sm80ELb1ELb0ELb0ELb1ELb0ELb1ELb1ELb1EEENS1_21CollectiveEpilogueFwdINS6_IJS8_SA_S9_EEENS6_IJNS7_ILi1EEESI_SI_EEESC_SE_Li256ELb1ELb1ELb1ELb0EEENS1_36VarlenDynamicPersistentTileSchedulerILi128ELi64ELi256ELi256ELb1ELb1ELb0ELb1ELb1ELb1EEEEEEEEEvNT_6ParamsE)
        /*050c*/ 	.word	0x00000000
.L_226:


//--------------------- .nv.compat                --------------------------
	.section	.nv.compat,"",@"SHT_CUDA_COMPAT_INFO"
	.align	4
        /*0000*/ 	.byte	0x02, 0x09, 0x01, 0x00, 0x02, 0x02, 0x01, 0x00, 0x02, 0x05, 0x05, 0x00, 0x03, 0x07, 0x01, 0x01
        /*0010*/ 	.byte	0x02, 0x03, 0x00, 0x00, 0x02, 0x06, 0x01, 0x00, 0x04, 0x0b, 0x08, 0x00, 0x00, 0x00, 0x00, 0x00
        /*0020*/ 	.byte	0x00, 0x00, 0x00, 0x00


//--------------------- .nv.info._ZN7cutlass13device_kernelIN5flash19enable_sm80_to_sm89INS1_16FlashAttnFwdSm80INS1_25CollectiveMainloopFwdSm80ILi8ELi1ELb1EN4cute5tupleIJNS5_1CILi128EEENS7_ILi96EEENS7_ILi192EEEEEELi192ENS_10bfloat16_tEfNS_4arch4Sm80ELb0ELb0ELb1ELb0ELb0ELb0ELb1ELb1EEENS1_21CollectiveEpilogueFwdINS6_IJS8_SA_S9_EEENS6_IJNS7_ILi1EEESI_SI_EEESC_SE_Li256ELb0ELb1ELb1ELb0EEENS1_19SingleTileSchedulerILb0ELb1ELb1ELi128EEEEEEEEEvNT_6ParamsE --------------------------
	.section	.nv.info._ZN7cutlass13device_kernelIN5flash19enable_sm80_to_sm89INS1_16FlashAttnFwdSm80INS1_25CollectiveMainloopFwdSm80ILi8ELi1ELb1EN4cute5tupleIJNS5_1CILi128EEENS7_ILi96EEENS7_ILi192EEEEEELi192ENS_10bfloat16_tEfNS_4arch4Sm80ELb0ELb0ELb1ELb0ELb0ELb0ELb1ELb1EEENS1_21CollectiveEpilogueFwdINS6_IJS8_SA_S9_EEENS6_IJNS7_ILi1EEESI_SI_EEESC_SE_Li256ELb0ELb1ELb1ELb0EEENS1_19SingleTileSchedulerILb0ELb1ELb1ELi128EEEEEEEEEvNT_6ParamsE,"",@"SHT_CUDA_INFO"
	.sectionflags	@""
	.align	4


	//----- nvinfo : EIATTR_CUDA_API_VERSION
	.align		4
        /*0000*/ 	.byte	0x04, 0x37
        /*0002*/ 	.short	(.L_228 - .L_227)
.L_227:
        /*0004*/ 	.word	0x00000082


	//----- nvinfo : EIATTR_KPARAM_INFO
	.align		4
.L_228:
        /*0008*/ 	.byte	0x04, 0x17
        /*000a*/ 	.short	(.L_230 - .L_229)
.L_229:
        /*000c*/ 	.word	0x00000000
        /*0010*/ 	.short	0x0000
        /*0012*/ 	.short	0x0000
        /*0014*/ 	.byte	0x00, 0xf0, 0x61, 0x10


	//----- nvinfo : EIATTR_SPARSE_MMA_MASK
	.align		4
.L_230:
        /*0018*/ 	.byte	0x03, 0x50
        /*001a*/ 	.short	0x0000


	//----- nvinfo : EIATTR_MAXREG_COUNT
	.align		4
        /*001c*/ 	.byte	0x03, 0x1b
        /*001e*/ 	.short	0x00ff


	//----- nvinfo : EIATTR_MERCURY_ISA_VERSION
	.align		4
        /*0020*/ 	.byte	0x03, 0x5f
        /*0022*/ 	.short	0x0101


	//----- nvinfo : EIATTR_EXIT_INSTR_OFFSETS
	.align		4
        /*0024*/ 	.byte	0x04, 0x1c
        /*0026*/ 	.short	(.L_232 - .L_231)


	//   ....[0]....
.L_231:
        /*0028*/ 	.word	0x00000010


	//----- nvinfo : EIATTR_MAX_THREADS
	.align		4
.L_232:
        /*002c*/ 	.byte	0x04, 0x05
        /*002e*/ 	.short	(.L_234 - .L_233)
.L_233:
        /*0030*/ 	.word	0x00000100
        /*0034*/ 	.word	0x00000001
        /*0038*/ 	.word	0x00000001


	//----- nvinfo : EIATTR_CBANK_PARAM_SIZE
	.align		4
.L_234:
        /*003c*/ 	.byte	0x03, 0x19
        /*003e*/ 	.short	0x0418


	//----- nvinfo : EIATTR_PARAM_CBANK
	.align		4
        /*0040*/ 	.byte	0x04, 0x0a
        /*0042*/ 	.short	(.L_236 - .L_235)
	.align		4
.L_235:
        /*0044*/ 	.word	index@(.nv.constant0._ZN7cutlass13device_kernelIN5flash19enable_sm80_to_sm89INS1_16FlashAttnFwdSm80INS1_25CollectiveMainloopFwdSm80ILi8ELi1ELb1EN4cute5tupleIJNS5_1CILi128EEENS7_ILi96EEENS7_ILi192EEEEEELi192ENS_10bfloat16_tEfNS_4arch4Sm80ELb0ELb0ELb1ELb0ELb0ELb0ELb1ELb1EEENS1_21CollectiveEpilogueFwdINS6_IJS8_SA_S9_EEENS6_IJNS7_ILi1EEESI_SI_EEESC_SE_Li256ELb0ELb1ELb1ELb0EEENS1_19SingleTileSchedulerILb0ELb1ELb1ELi128EEEEEEEEEvNT_6ParamsE)
        /*0048*/ 	.short	0x0210
        /*004a*/ 	.short	0x0418


	//----- nvinfo : EIATTR_SW_WAR
	.align		4
.L_236:
        /*004c*/ 	.byte	0x04, 0x36
        /*004e*/ 	.short	(.L_238 - .L_237)
.L_237:
        /*0050*/ 	.word	0x00000008
.L_238:


//--------------------- .nv.info._ZN7cutlass13device_kernelIN5flash19enable_sm80_to_sm89INS1_16FlashAttnFwdSm80INS1_25CollectiveMainloopFwdSm80ILi8ELi1ELb0EN4cute5tupleIJNS5_1CILi128EEENS7_ILi64EEENS7_ILi192EEEEEELi192ENS_10bfloat16_tEfNS_4arch4Sm80ELb0ELb0ELb1ELb1ELb0ELb0ELb1ELb1EEENS1_21CollectiveEpilogueFwdINS6_IJS8_SA_S9_EEENS6_IJNS7_ILi1EEESI_SI_EEESC_SE_Li256ELb1ELb1ELb1ELb0EEENS1_36VarlenDynamicPersistentTileSchedulerILi128ELi64ELi256ELi256ELb1ELb1ELb0ELb0ELb1ELb1EEEEEEEEEvNT_6ParamsE --------------------------
	.section	.nv.info._ZN7cutlass13device_kernelIN5flash19enable_sm80_to_sm89INS1_16FlashAttnFwdSm80INS1_25CollectiveMainloopFwdSm80ILi8ELi1ELb0EN4cute5tupleIJNS5_1CILi128EEENS7_ILi64EEENS7_ILi192EEEEEELi192ENS_10bfloat16_tEfNS_4arch4Sm80ELb0ELb0ELb1ELb1ELb0ELb0ELb1ELb1EEENS1_21CollectiveEpilogueFwdINS6_IJS8_SA_S9_EEENS6_IJNS7_ILi1EEESI_SI_EEESC_SE_Li256ELb1ELb1ELb1ELb0EEENS1_36VarlenDynamicPersistentTileSchedulerILi128ELi64ELi256ELi256ELb1ELb1ELb0ELb0ELb1ELb1EEEEEEEEEvNT_6ParamsE,"",@"SHT_CUDA_INFO"
	.sectionflags	@""
	.align	4


	//----- nvinfo : EIATTR_CUDA_API_VERSION
	.align		4
        /*0000*/ 	.byte	0x04, 0x37
        /*0002*/ 	.short	(.L_240 - .L_239)
.L_239:
        /*0004*/ 	.word	0x00000082


	//----- nvinfo : EIATTR_KPARAM_INFO
	.align		4
.L_240:
        /*0008*/ 	.byte	0x04, 0x17
        /*000a*/ 	.short	(.L_242 - .L_241)
.L_241:
        /*000c*/ 	.word	0x00000000
        /*0010*/ 	.short	0x0000
        /*0012*/ 	.short	0x0000
        /*0014*/ 	.byte	0x00, 0xf0, 0xe1, 0x10


	//----- nvinfo : EIATTR_SPARSE_MMA_MASK
	.align		4
.L_242:
        /*0018*/ 	.byte	0x03, 0x50
        /*001a*/ 	.short	0x0000


	//----- nvinfo : EIATTR_MAXREG_COUNT
	.align		4
        /*001c*/ 	.byte	0x03, 0x1b
        /*001e*/ 	.short	0x00ff


	//----- nvinfo : EIATTR_MERCURY_ISA_VERSION
	.align		4
        /*0020*/ 	.byte	0x03, 0x5f
        /*0022*/ 	.short	0x0101


	//----- nvinfo : EIATTR_EXIT_INSTR_OFFSETS
	.align		4
        /*0024*/ 	.byte	0x04, 0x1c
        /*0026*/ 	.short	(.L_244 - .L_243)


	//   ....[0]....
.L_243:
        /*0028*/ 	.word	0x00000010


	//----- nvinfo : EIATTR_MAX_THREADS
	.align		4
.L_244:
        /*002c*/ 	.byte	0x04, 0x05
        /*002e*/ 	.short	(.L_246 - .L_245)
.L_245:
        /*0030*/ 	.word	0x00000100
        /*0034*/ 	.word	0x00000001
        /*0038*/ 	.word	0x00000001


	//----- nvinfo : EIATTR_CBANK_PARAM_SIZE
	.align		4
.L_246:
        /*003c*/ 	.byte	0x03, 0x19
        /*003e*/ 	.short	0x0438


	//----- nvinfo : EIATTR_PARAM_CBANK
	.align		4
        /*0040*/ 	.byte	0x04, 0x0a
        /*0042*/ 	.short	(.L_248 - .L_247)
	.align		4
.L_247:
        /*0044*/ 	.word	index@(.nv.constant0._ZN7cutlass13device_kernelIN5flash19enable_sm80_to_sm89INS1_16FlashAttnFwdSm80INS1_25CollectiveMainloopFwdSm80ILi8ELi1ELb0EN4cute5tupleIJNS5_1CILi128EEENS7_ILi64EEENS7_ILi192EEEEEELi192ENS_10bfloat16_tEfNS_4arch4Sm80ELb0ELb0ELb1ELb1ELb0ELb0ELb1ELb1EEENS1_21CollectiveEpilogueFwdINS6_IJS8_SA_S9_EEENS6_IJNS7_ILi1EEESI_SI_EEESC_SE_Li256ELb1ELb1ELb1ELb0EEENS1_36VarlenDynamicPersistentTileSchedulerILi128ELi64ELi256ELi256ELb1ELb1ELb0ELb0ELb1ELb1EEEEEEEEEvNT_6ParamsE)
        /*0048*/ 	.short	0x0210
        /*004a*/ 	.short	0x0438


	//----- nvinfo : EIATTR_SW_WAR
	.align		4
.L_248:
        /*004c*/ 	.byte	0x04, 0x36
        /*004e*/ 	.short	(.L_250 - .L_249)
.L_249:
        /*0050*/ 	.word	0x00000008
.L_250:


//--------------------- .nv.info._ZN7cutlass13device_kernelIN5flash19enable_sm80_to_sm89INS1_16FlashAttnFwdSm80INS1_25CollectiveMainloopFwdSm80ILi8ELi1ELb0EN4cute5tupleIJNS5_1CILi128EEENS7_ILi64EEENS7_ILi192EEEEEELi192ENS_10bfloat16_tEfNS_4arch4Sm80ELb0ELb0ELb1ELb1ELb0ELb1ELb1ELb1EEENS1_21CollectiveEpilogueFwdINS6_IJS8_SA_S9_EEENS6_IJNS7_ILi1EEESI_SI_EEESC_SE_Li256ELb1ELb1ELb1ELb0EEENS1_36VarlenDynamicPersistentTileSchedulerILi128ELi64ELi256ELi256ELb1ELb1ELb0ELb0ELb1ELb1EEEEEEEEEvNT_6ParamsE --------------------------
	.section	.nv.info._ZN7cutlass13device_kernelIN5flash19enable_sm80_to_sm89INS1_16FlashAttnFwdSm80INS1_25CollectiveMainloopFwdSm80ILi8ELi1ELb0EN4cute5tupleIJNS5_1CILi128EEENS7_ILi64EEENS7_ILi192EEEEEELi192ENS_10bfloat16_tEfNS_4arch4Sm80ELb0ELb0ELb1ELb1ELb0ELb1ELb1ELb1EEENS1_21CollectiveEpilogueFwdINS6_IJS8_SA_S9_EEENS6_IJNS7_ILi1EEESI_SI_EEESC_SE_Li256ELb1ELb1ELb1ELb0EEENS1_36VarlenDynamicPersistentTileSchedulerILi128ELi64ELi256ELi256ELb1ELb1ELb0ELb0ELb1ELb1EEEEEEEEEvNT_6ParamsE,"",@"SHT_CUDA_INFO"
	.sectionflags	@""
	.align	4


	//----- nvinfo : EIATTR_CUDA_API_VERSION
	.align		4
        /*0000*/ 	.byte	0x04, 0x37
        /*0002*/ 	.short	(.L_252 - .L_251)
.L_251:
        /*0004*/ 	.word	0x00000082


	//----- nvinfo : EIATTR_KPARAM_INFO
	.align		4
.L_252:
        /*0008*/ 	.byte	0x04, 0x17
        /*000a*/ 	.short	(.L_254 - .L_253)
.L_253:
        /*000c*/ 	.word	0x00000000
        /*0010*/ 	.short	0x0000
        /*0012*/ 	.short	0x0000
        /*0014*/ 	.byte	0x00, 0xf0, 0xe1, 0x10


	//----- nvinfo : EIATTR_SPARSE_MMA_MASK
	.align		4
.L_254:
        /*0018*/ 	.byte	0x03, 0x50
        /*001a*/ 	.short	0x0000


	//----- nvinfo : EIATTR_MAXREG_COUNT
	.align		4
        /*001c*/ 	.byte	0x03, 0x1b
        /*001e*/ 	.short	0x00ff


	//----- nvinfo : EIATTR_MERCURY_ISA_VERSION
	.align		4
        /*0020*/ 	.byte	0x03, 0x5f
        /*0022*/ 	.short	0x0101


	//----- nvinfo : EIATTR_EXIT_INSTR_OFFSETS
	.align		4
        /*0024*/ 	.byte	0x04, 0x1c
        /*0026*/ 	.short	(.L_256 - .L_255)


	//   ....[0]....
.L_255:
        /*0028*/ 	.word	0x00000010


	//----- nvinfo : EIATTR_MAX_THREADS
	.align		4
.L_256:
        /*002c*/ 	.byte	0x04, 0x05
        /*002e*/ 	.short	(.L_258 - .L_257)
.L_257:
        /*0030*/ 	.word	0x00000100
        /*0034*/ 	.word	0x00000001
        /*0038*/ 	.word	0x00000001


	//----- nvinfo : EIATTR_CBANK_PARAM_SIZE
	.align		4
.L_258:
        /*003c*/ 	.byte	0x03, 0x19
        /*003e*/ 	.short	0x0438


	//----- nvinfo : EIATTR_PARAM_CBANK
	.align		4
        /*0040*/ 	.byte	0x04, 0x0a
        /*0042*/ 	.short	(.L_260 - .L_259)
	.align		4
.L_259:
        /*0044*/ 	.word	index@(.nv.constant0._ZN7cutlass13device_kernelIN5flash19enable_sm80_to_sm89INS1_16FlashAttnFwdSm80INS1_25CollectiveMainloopFwdSm80ILi8ELi1ELb0EN4cute5tupleIJNS5_1CILi128EEENS7_ILi64EEENS7_ILi192EEEEEELi192ENS_10bfloat16_tEfNS_4arch4Sm80ELb0ELb0ELb1ELb1ELb0ELb1ELb1ELb1EEENS1_21CollectiveEpilogueFwdINS6_IJS8_SA_S9_EEENS6_IJNS7_ILi1EEESI_SI_EEESC_SE_Li256ELb1ELb1ELb1ELb0EEENS1_36VarlenDynamicPersistentTileSchedulerILi128ELi64ELi256ELi256ELb1ELb1ELb0ELb0ELb1ELb1EEEEEEEEEvNT_6ParamsE)
        /*0048*/ 	.short	0x0210
        /*004a*/ 	.short	0x0438


	//----- nvinfo : EIATTR_SW_WAR
	.align		4
.L_260:
        /*004c*/ 	.byte	0x04, 0x36
        /*004e*/ 	.short	(.L_262 - .L_261)
.L_261:
        /*0050*/ 	.word	0x00000008
.L_262:


//--------------------- .nv.info._ZN7cutlass13device_kernelIN5flash19enable_sm80_to_sm89INS1_16FlashAttnFwdSm80INS1_25CollectiveMainloopFwdSm80ILi8ELi1ELb0EN4cute5tupleIJNS5_1CILi128EEENS7_ILi64EEENS7_ILi192EEEEEELi192ENS_10bfloat16_tEfNS_4arch4Sm80ELb0ELb1ELb1ELb0ELb0ELb0ELb1ELb1EEENS1_21CollectiveEpilogueFwdINS6_IJS8_SA_S9_EEENS6_IJNS7_ILi1EEESI_SI_EEESC_SE_Li256ELb0ELb1ELb1ELb0EEENS1_19SingleTileSchedulerILb0ELb1ELb1ELi128EEEEEEEEEvNT_6ParamsE --------------------------
	.section	.nv.info._ZN7cutlass13device_kernelIN5flash19enable_sm80_to_sm89INS1_16FlashAttnFwdSm80INS1_25CollectiveMainloopFwdSm80ILi8ELi1ELb0EN4cute5tupleIJNS5_1CILi128EEENS7_ILi64EEENS7_ILi192EEEEEELi192ENS_10bfloat16_tEfNS_4arch4Sm80ELb0ELb1ELb1ELb0ELb0ELb0ELb1ELb1EEENS1_21CollectiveEpilogueFwdINS6_IJS8_SA_S9_EEENS6_IJNS7_ILi1EEESI_SI_EEESC_SE_Li256ELb0ELb1ELb1ELb0EEENS1_19SingleTileSchedulerILb0ELb1ELb1ELi128EEEEEEEEEvNT_6ParamsE,"",@"SHT_CUDA_INFO"
	.sectionflags	@""
	.align	4


	//----- nvinfo : EIATTR_CUDA_API_VERSION
	.align		4
        /*0000*/ 	.byte	0x04, 0x37
        /*0002*/ 	.short	(.L_264 - .L_263)
.L_263:
        /*0004*/ 	.word	0x00000082


	//----- nvinfo : EIATTR_KPARAM_INFO
	.align		4
.L_264:
        /*0008*/ 	.byte	0x04, 0x17
        /*000a*/ 	.short	(.L_266 - .L_265)
.L_265:
        /*000c*/ 	.word	0x00000000
        /*0010*/ 	.short	0x0000
        /*0012*/ 	.short	0x0000
        /*0014*/ 	.byte	0x00, 0xf0, 0x61, 0x10


	//----- nvinfo : EIATTR_SPARSE_MMA_MASK
	.align		4
.L_266:
        /*0018*/ 	.byte	0x03, 0x50
        /*001a*/ 	.short	0x0000


	//----- nvinfo : EIATTR_MAXREG_COUNT
	.align		4
        /*001c*/ 	.byte	0x03, 0x1b
        /*001e*/ 	.short	0x00ff


	//----- nvinfo : EIATTR_MERCURY_ISA_VERSION
	.align		4
        /*0020*/ 	.byte	0x03, 0x5f
        /*0022*/ 	.short	0x0101


	//----- nvinfo : EIATTR_EXIT_INSTR_OFFSETS
	.align		4
        /*0024*/ 	.byte	0x04, 0x1c
        /*0026*/ 	.short	(.L_268 - .L_267)


	//   ....[0]....
.L_267:
        /*0028*/ 	.word	0x00000010


	//----- nvinfo : EIATTR_MAX_THREADS
	.align		4
.L_268:
        /*002c*/ 	.byte	0x04, 0x05
        /*002e*/ 	.short	(.L_270 - .L_269)
.L_269:
        /*0030*/ 	.word	0x00000100
        /*0034*/ 	.word	0x00000001
        /*0038*/ 	.word	0x00000001


	//----- nvinfo : EIATTR_CBANK_PARAM_SIZE
	.align		4
.L_270:
        /*003c*/ 	.byte	0x03, 0x19
        /*003e*/ 	.short	0x0418


	//----- nvinfo : EIATTR_PARAM_CBANK
	.align		4
        /*0040*/ 	.byte	0x04, 0x0a
        /*0042*/ 	.short	(.L_272 - .L_271)
	.align		4
.L_271:
        /*0044*/ 	.word	index@(.nv.constant0._ZN7cutlass13device_kernelIN5flash19enable_sm80_to_sm89INS1_16FlashAttnFwdSm80INS1_25CollectiveMainloopFwdSm80ILi8ELi1ELb0EN4cute5tupleIJNS5_1CILi128EEENS7_ILi64EEENS7_ILi192EEEEEELi192ENS_10bfloat16_tEfNS_4arch4Sm80ELb0ELb1ELb1ELb0ELb0ELb0ELb1ELb1EEENS1_21CollectiveEpilogueFwdINS6_IJS8_SA_S9_EEENS6_IJNS7_ILi1EEESI_SI_EEESC_SE_Li256ELb0ELb1ELb1ELb0EEENS1_19SingleTileSchedulerILb0ELb1ELb1ELi128EEEEEEEEEvNT_6ParamsE)
        /*0048*/ 	.short	0x0210
        /*004a*/ 	.short	0x0418


	//----- nvinfo : EIATTR_SW_WAR
	.align		4
.L_272:
        /*004c*/ 	.byte	0x04, 0x36
        /*004e*/ 	.short	(.L_274 - .L_273)
.L_273:
        /*0050*/ 	.word	0x00000008
.L_274:


//--------------------- .nv.info._ZN7cutlass13device_kernelIN5flash19enable_sm80_to_sm89INS1_16FlashAttnFwdSm80INS1_25CollectiveMainloopFwdSm80ILi8ELi1ELb0EN4cute5tupleIJNS5_1CILi128EEENS7_ILi64EEENS7_ILi192EEEEEELi192ENS_10bfloat16_tEfNS_4arch4Sm80ELb0ELb1ELb1ELb1ELb0ELb0ELb1ELb1EEENS1_21CollectiveEpilogueFwdINS6_IJS8_SA_S9_EEENS6_IJNS7_ILi1EEESI_SI_EEESC_SE_Li256ELb1ELb1ELb1ELb0EEENS1_36VarlenDynamicPersistentTileSchedulerILi128ELi64ELi256ELi256ELb1ELb1ELb0ELb1ELb0ELb1EEEEEEEEEvNT_6ParamsE --------------------------
	.section	.nv.info._ZN7cutlass13device_kernelIN5flash19enable_sm80_to_sm89INS1_16FlashAttnFwdSm80INS1_25CollectiveMainloopFwdSm80ILi8ELi1ELb0EN4cute5tupleIJNS5_1CILi128EEENS7_ILi64EEENS7_ILi192EEEEEELi192ENS_10bfloat16_tEfNS_4arch4Sm80ELb0ELb1ELb1ELb1ELb0ELb0ELb1ELb1EEENS1_21CollectiveEpilogueFwdINS6_IJS8_SA_S9_EEENS6_IJNS7_ILi1EEESI_SI_EEESC_SE_Li256ELb1ELb1ELb1ELb0EEENS1_36VarlenDynamicPersistentTileSchedulerILi128ELi64ELi256ELi256ELb1ELb1ELb0ELb1ELb0ELb1EEEEEEEEEvNT_6ParamsE,"",@"SHT_CUDA_INFO"
	.sectionflags	@""
	.align	4


	//----- nvinfo : EIATTR_CUDA_API_VERSION
	.align		4
        /*0000*/ 	.byte	0x04, 0x37
        /*0002*/ 	.short	(.L_276 - .L_275)
.L_275:
        /*0004*/ 	.word	0x00000082


	//----- nvinfo : EIATTR_KPARAM_INFO
	.align		4
.L_276:
        /*0008*/ 	.byte	0x04, 0x17
        /*000a*/ 	.short	(.L_278 - .L_277)
.L_277:
        /*000c*/ 	.word	0x00000000
        /*0010*/ 	.short	0x0000
        /*0012*/ 	.short	0x0000
        /*0014*/ 	.byte	0x00, 0xf0, 0xe1, 0x10


	//----- nvinfo : EIATTR_SPARSE_MMA_MASK
	.align		4
.L_278:
        /*0018*/ 	.byte	0x03, 0x50
        /*001a*/ 	.short	0x0000


	//----- nvinfo : EIATTR_MAXREG_COUNT
	.align		4
        /*001c*/ 	.byte	0x03, 0x1b
        /*001e*/ 	.short	0x00ff


	//----- nvinfo : EIATTR_MERCURY_ISA_VERSION
	.align		4
        /*0020*/ 	.byte	0x03, 0x5f
        /*0022*/ 	.short	0x0101


	//----- nvinfo : EIATTR_EXIT_INSTR_OFFSETS
	.align		4
        /*0024*/ 	.byte	0x04, 0x1c
        /*0026*/ 	.short	(.L_280 - .L_279)


	//   ....[0]....
.L_279:
        /*0028*/ 	.word	0x00000010


	//----- nvinfo : EIATTR_MAX_THREADS
	.align		4
.L_280:
        /*002c*/ 	.byte	0x04, 0x05
        /*002e*/ 	.short	(.L_282 - .L_281)
.L_281:
        /*0030*/ 	.word	0x00000100
        /*0034*/ 	.word	0x00000001
        /*0038*/ 	.word	0x00000001


	//----- nvinfo : EIATTR_CBANK_PARAM_SIZE
	.align		4
.L_282:
        /*003c*/ 	.byte	0x03, 0x19
        /*003e*/ 	.short	0x0438


	//----- nvinfo : EIATTR_PARAM_CBANK
	.align		4
        /*0040*/ 	.byte	0x04, 0x0a
        /*0042*/ 	.short	(.L_284 - .L_283)
	.align		4
.L_283:
        /*0044*/ 	.word	index@(.nv.constant0._ZN7cutlass13device_kernelIN5flash19enable_sm80_to_sm89INS1_16FlashAttnFwdSm80INS1_25CollectiveMainloopFwdSm80ILi8ELi1ELb0EN4cute5tupleIJNS5_1CILi128EEENS7_ILi64EEENS7_ILi192EEEEEELi192ENS_10bfloat16_tEfNS_4arch4Sm80ELb0ELb1ELb1ELb1ELb0ELb0ELb1ELb1EEENS1_21CollectiveEpilogueFwdINS6_IJS8_SA_S9_EEENS6_IJNS7_ILi1EEESI_SI_EEESC_SE_Li256ELb1ELb1ELb1ELb0EEENS1_36VarlenDynamicPersistentTileSchedulerILi128ELi64ELi256ELi256ELb1ELb1ELb0ELb1ELb0ELb1EEEEEEEEEvNT_6ParamsE)
        /*0048*/ 	.short	0x0210
        /*004a*/ 	.short	0x0438


	//----- nvinfo : EIATTR_SW_WAR
	.align		4
.L_284:
        /*004c*/ 	.byte	0x04, 0x36
        /*004e*/ 	.short	(.L_286 - .L_285)
.L_285:
        /*0050*/ 	.word	0x00000008
.L_286:


//--------------------- .nv.info._ZN7cutlass13device_kernelIN5flash19enable_sm80_to_sm89INS1_16FlashAttnFwdSm80INS1_25CollectiveMainloopFwdSm80ILi8ELi1ELb0EN4cute5tupleIJNS5_1CILi128EEENS7_ILi64EEENS7_ILi192EEEEEELi192ENS_10bfloat16_tEfNS_4arch4Sm80ELb0ELb1ELb1ELb1ELb0ELb1ELb1ELb1EEENS1_21CollectiveEpilogueFwdINS6_IJS8_SA_S9_EEENS6_IJNS7_ILi1EEESI_SI_EEESC_SE_Li256ELb1ELb1ELb1ELb0EEENS1_36VarlenDynamicPersistentTileSchedulerILi128ELi64ELi256ELi256ELb1ELb1ELb0ELb1ELb0ELb1EEEEEEEEEvNT_6ParamsE --------------------------
	.section	.nv.info._ZN7cutlass13device_kernelIN5flash19enable_sm80_to_sm89INS1_16FlashAttnFwdSm80INS1_25CollectiveMainloopFwdSm80ILi8ELi1ELb0EN4cute5tupleIJNS5_1CILi128EEENS7_ILi64EEENS7_ILi192EEEEEELi192ENS_10bfloat16_tEfNS_4arch4Sm80ELb0ELb1ELb1ELb1ELb0ELb1ELb1ELb1EEENS1_21CollectiveEpilogueFwdINS6_IJS8_SA_S9_EEENS6_IJNS7_ILi1EEESI_SI_EEESC_SE_Li256ELb1ELb1ELb1ELb0EEENS1_36VarlenDynamicPersistentTileSchedulerILi128ELi64ELi256ELi256ELb1ELb1ELb0ELb1ELb0ELb1EEEEEEEEEvNT_6ParamsE,"",@"SHT_CUDA_INFO"
	.sectionflags	@""
	.align	4


	//----- nvinfo : EIATTR_CUDA_API_VERSION
	.align		4
        /*0000*/ 	.byte	0x04, 0x37
        /*0002*/ 	.short	(.L_288 - .L_287)
.L_287:
        /*0004*/ 	.word	0x00000082


	//----- nvinfo : EIATTR_KPARAM_INFO
	.align		4
.L_288:
        /*0008*/ 	.byte	0x04, 0x17
        /*000a*/ 	.short	(.L_290 - .L_289)
.L_289:
        /*000c*/ 	.word	0x00000000
        /*0010*/ 	.short	0x0000
        /*0012*/ 	.short	0x0000
        /*0014*/ 	.byte	0x00, 0xf0, 0xe1, 0x10


	//----- nvinfo : EIATTR_SPARSE_MMA_MASK
	.align		4
.L_290:
        /*0018*/ 	.byte	0x03, 0x50
        /*001a*/ 	.short	0x0000


	//----- nvinfo : EIATTR_MAXREG_COUNT
	.align		4
        /*001c*/ 	.byte	0x03, 0x1b
        /*001e*/ 	.short	0x00ff


	//----- nvinfo : EIATTR_MERCURY_ISA_VERSION
	.align		4
        /*0020*/ 	.byte	0x03, 0x5f
        /*0022*/ 	.short	0x0101


	//----- nvinfo : EIATTR_EXIT_INSTR_OFFSETS
	.align		4
        /*0024*/ 	.byte	0x04, 0x1c
        /*0026*/ 	.short	(.L_292 - .L_291)


	//   ....[0]....
.L_291:
        /*0028*/ 	.word	0x00000010


	//----- nvinfo : EIATTR_MAX_THREADS
	.align		4
.L_292:
        /*002c*/ 	.byte	0x04, 0x05
        /*002e*/ 	.short	(.L_294 - .L_293)
.L_293:
        /*0030*/ 	.word	0x00000100
        /*0034*/ 	.word	0x00000001
        /*0038*/ 	.word	0x00000001


	//----- nvinfo : EIATTR_CBANK_PARAM_SIZE
	.align		4
.L_294:
        /*003c*/ 	.byte	0x03, 0x19
        /*003e*/ 	.short	0x0438


	//----- nvinfo : EIATTR_PARAM_CBANK
	.align		4
        /*0040*/ 	.byte	0x04, 0x0a
        /*0042*/ 	.short	(.L_296 - .L_295)
	.align		4
.L_295:
        /*0044*/ 	.word	index@(.nv.constant0._ZN7cutlass13device_kernelIN5flash19enable_sm80_to_sm89INS1_16FlashAttnFwdSm80INS1_25CollectiveMainloopFwdSm80ILi8ELi1ELb0EN4cute5tupleIJNS5_1CILi128EEENS7_ILi64EEENS7_ILi192EEEEEELi192ENS_10bfloat16_tEfNS_4arch4Sm80ELb0ELb1ELb1ELb1ELb0ELb1ELb1ELb1EEENS1_21CollectiveEpilogueFwdINS6_IJS8_SA_S9_EEENS6_IJNS7_ILi1EEESI_SI_EEESC_SE_Li256ELb1ELb1ELb1ELb0EEENS1_36VarlenDynamicPersistentTileSchedulerILi128ELi64ELi256ELi256ELb1ELb1ELb0ELb1ELb0ELb1EEEEEEEEEvNT_6ParamsE)
        /*0048*/ 	.short	0x0210
        /*004a*/ 	.short	0x0438


	//----- nvinfo : EIATTR_SW_WAR
	.align		4
.L_296:
        /*004c*/ 	.byte	0x04, 0x36
        /*004e*/ 	.short	(.L_298 - .L_297)
.L_297:
        /*0050*/ 	.word	0x00000008
.L_298:


//--------------------- .nv.info._ZN7cutlass13device_kernelIN5flash19enable_sm80_to_sm89INS1_16FlashAttnFwdSm80INS1_25CollectiveMainloopFwdSm80ILi8ELi1ELb1EN4cute5tupleIJNS5_1CILi128EEENS7_ILi96EEENS7_ILi192EEEEEELi192ENS_10bfloat16_tEfNS_4arch4Sm80ELb1ELb0ELb1ELb0ELb0ELb0ELb1ELb1EEENS1_21CollectiveEpilogueFwdINS6_IJS8_SA_S9_EEENS6_IJNS7_ILi1EEESI_SI_EEESC_SE_Li256ELb0ELb1ELb1ELb0EEENS1_30DynamicPersistentTileSchedulerILi256ELi256ELb1ELb1ELb0EEEEEEEEEvNT_6ParamsE --------------------------
	.section	.nv.info._ZN7cutlass13device_kernelIN5flash19enable_sm80_to_sm89INS1_16FlashAttnFwdSm80INS1_25CollectiveMainloopFwdSm80ILi8ELi1ELb1EN4cute5tupleIJNS5_1CILi128EEENS7_ILi96EEENS7_ILi192EEEEEELi192ENS_10bfloat16_tEfNS_4arch4Sm80ELb1ELb0ELb1ELb0ELb0ELb0ELb1ELb1EEENS1_21CollectiveEpilogueFwdINS6_IJS8_SA_S9_EEENS6_IJNS7_ILi1EEESI_SI_EEESC_SE_Li256ELb0ELb1ELb1ELb0EEENS1_30DynamicPersistentTileSchedulerILi256ELi256ELb1ELb1ELb0EEEEEEEEEvNT_6ParamsE,"",@"SHT_CUDA_INFO"
	.sectionflags	@""
	.align	4


	//----- nvinfo : EIATTR_CUDA_API_VERSION
	.align		4
        /*0000*/ 	.byte	0x04, 0x37
        /*0002*/ 	.short	(.L_300 - .L_299)
.L_299:
        /*0004*/ 	.word	0x00000082


	//----- nvinfo : EIATTR_KPARAM_INFO
	.align		4
.L_300:
        /*0008*/ 	.byte	0x04, 0x17
        /*000a*/ 	.short	(.L_302 - .L_301)
.L_301:
        /*000c*/ 	.word	0x00000000
        /*0010*/ 	.short	0x0000
        /*0012*/ 	.short	0x0000
        /*0014*/ 	.byte	0x00, 0xf0, 0xa1, 0x10


	//----- nvinfo : EIATTR_SPARSE_MMA_MASK
	.align		4
.L_302:
        /*0018*/ 	.byte	0x03, 0x50
        /*001a*/ 	.short	0x0000


	//----- nvinfo : EIATTR_MAXREG_COUNT
	.align		4
        /*001c*/ 	.byte	0x03, 0x1b
        /*001e*/ 	.short	0x00ff


	//----- nvinfo : EIATTR_MERCURY_ISA_VERSION
	.align		4
        /*0020*/ 	.byte	0x03, 0x5f
        /*0022*/ 	.short	0x0101


	//----- nvinfo : EIATTR_EXIT_INSTR_OFFSETS
	.align		4
        /*0024*/ 	.byte	0x04, 0x1c
        /*0026*/ 	.short	(.L_304 - .L_303)


	//   ....[0]....
.L_303:
        /*0028*/ 	.word	0x00000010


	//----- nvinfo : EIATTR_MAX_THREADS
	.align		4
.L_304:
        /*002c*/ 	.byte	0x04, 0x05
        /*002e*/ 	.short	(.L_306 - .L_305)
.L_305:
        /*0030*/ 	.word	0x00000100
        /*0034*/ 	.word	0x00000001
        /*0038*/ 	.word	0x00000001


	//----- nvinfo : EIATTR_CBANK_PARAM_SIZE
	.align		4
.L_306:
        /*003c*/ 	.byte	0x03, 0x19
        /*003e*/ 	.short	0x0428


	//----- nvinfo : EIATTR_PARAM_CBANK
	.align		4
        /*0040*/ 	.byte	0x04, 0x0a
        /*0042*/ 	.short	(.L_308 - .L_307)
	.align		4
.L_307:
        /*0044*/ 	.word	index@(.nv.constant0._ZN7cutlass13device_kernelIN5flash19enable_sm80_to_sm89INS1_16FlashAttnFwdSm80INS1_25CollectiveMainloopFwdSm80ILi8ELi1ELb1EN4cute5tupleIJNS5_1CILi128EEENS7_ILi96EEENS7_ILi192EEEEEELi192ENS_10bfloat16_tEfNS_4arch4Sm80ELb1ELb0ELb1ELb0ELb0ELb0ELb1ELb1EEENS1_21CollectiveEpilogueFwdINS6_IJS8_SA_S9_EEENS6_IJNS7_ILi1EEESI_SI_EEESC_SE_Li256ELb0ELb1ELb1ELb0EEENS1_30DynamicPersistentTileSchedulerILi256ELi256ELb1ELb1ELb0EEEEEEEEEvNT_6ParamsE)
        /*0048*/ 	.short	0x0210
        /*004a*/ 	.short	0x0428


	//----- nvinfo : EIATTR_SW_WAR
	.align		4
.L_308:
        /*004c*/ 	.byte	0x04, 0x36
        /*004e*/ 	.short	(.L_310 - .L_309)
.L_309:
        /*0050*/ 	.word	0x00000008
.L_310:


//--------------------- .nv.info._ZN7cutlass13device_kernelIN5flash19enable_sm80_to_sm89INS1_16FlashAttnFwdSm80INS1_25CollectiveMainloopFwdSm80ILi8ELi1ELb0EN4cute5tupleIJNS5_1CILi128EEENS7_ILi64EEENS7_ILi192EEEEEELi192ENS_10bfloat16_tEfNS_4arch4Sm80ELb1ELb0ELb1ELb1ELb0ELb0ELb1ELb1EEENS1_21CollectiveEpilogueFwdINS6_IJS8_SA_S9_EEENS6_IJNS7_ILi1EEESI_SI_EEESC_SE_Li256ELb1ELb1ELb1ELb0EEENS1_36VarlenDynamicPersistentTileSchedulerILi128ELi64ELi256ELi256ELb1ELb1ELb0ELb1ELb1ELb1EEEEEEEEEvNT_6ParamsE --------------------------
	.section	.nv.info._ZN7cutlass13device_kernelIN5flash19enable_sm80_to_sm89INS1_16FlashAttnFwdSm80INS1_25CollectiveMainloopFwdSm80ILi8ELi1ELb0EN4cute5tupleIJNS5_1CILi128EEENS7_ILi64EEENS7_ILi192EEEEEELi192ENS_10bfloat16_tEfNS_4arch4Sm80ELb1ELb0ELb1ELb1ELb0ELb0ELb1ELb1EEENS1_21CollectiveEpilogueFwdINS6_IJS8_SA_S9_EEENS6_IJNS7_ILi1EEESI_SI_EEESC_SE_Li256ELb1ELb1ELb1ELb0EEENS1_36VarlenDynamicPersistentTileSchedulerILi128ELi64ELi256ELi256ELb1ELb1ELb0ELb1ELb1ELb1EEEEEEEEEvNT_6ParamsE,"",@"SHT_CUDA_INFO"
	.sectionflags	@""
	.align	4


	//----- nvinfo : EIATTR_CUDA_API_VERSION
	.align		4
        /*0000*/ 	.byte	0x04, 0x37
        /*0002*/ 	.short	(.L_312 - .L_311)
.L_311:
        /*0004*/ 	.word	0x00000082


	//----- nvinfo : EIATTR_KPARAM_INFO
	.align		4
.L_312:
        /*0008*/ 	.byte	0x04, 0x17
        /*000a*/ 	.short	(.L_314 - .L_313)
.L_313:
        /*000c*/ 	.word	0x00000000
        /*0010*/ 	.short	0x0000
        /*0012*/ 	.short	0x0000
        /*0014*/ 	.byte	0x00, 0xf0, 0xe1, 0x10


	//----- nvinfo : EIATTR_SPARSE_MMA_MASK
	.align		4
.L_314:
        /*0018*/ 	.byte	0x03, 0x50
        /*001a*/ 	.short	0x0000


	//----- nvinfo : EIATTR_MAXREG_COUNT
	.align		4
        /*001c*/ 	.byte	0x03, 0x1b
        /*001e*/ 	.short	0x00ff


	//----- nvinfo : EIATTR_MERCURY_ISA_VERSION
	.align		4
        /*0020*/ 	.byte	0x03, 0x5f
        /*0022*/ 	.short	0x0101


	//----- nvinfo : EIATTR_EXIT_INSTR_OFFSETS
	.align		4
        /*0024*/ 	.byte	0x04, 0x1c
        /*0026*/ 	.short	(.L_316 - .L_315)


	//   ....[0]....
.L_315:
        /*0028*/ 	.word	0x00000010


	//----- nvinfo : EIATTR_MAX_THREADS
	.align		4
.L_316:
        /*002c*/ 	.byte	0x04, 0x05
        /*002e*/ 	.short	(.L_318 - .L_317)
.L_317:
        /*0030*/ 	.word	0x00000100
        /*0034*/ 	.word	0x00000001
        /*0038*/ 	.word	0x00000001


	//----- nvinfo : EIATTR_CBANK_PARAM_SIZE
	.align		4
.L_318:
        /*003c*/ 	.byte	0x03, 0x19
        /*003e*/ 	.short	0x0438


	//----- nvinfo : EIATTR_PARAM_CBANK
	.align		4
        /*0040*/ 	.byte	0x04, 0x0a
        /*0042*/ 	.short	(.L_320 - .L_319)
	.align		4
.L_319:
        /*0044*/ 	.word	index@(.nv.constant0._ZN7cutlass13device_kernelIN5flash19enable_sm80_to_sm89INS1_16FlashAttnFwdSm80INS1_25CollectiveMainloopFwdSm80ILi8ELi1ELb0EN4cute5tupleIJNS5_1CILi128EEENS7_ILi64EEENS7_ILi192EEEEEELi192ENS_10bfloat16_tEfNS_4arch4Sm80ELb1ELb0ELb1ELb1ELb0ELb0ELb1ELb1EEENS1_21CollectiveEpilogueFwdINS6_IJS8_SA_S9_EEENS6_IJNS7_ILi1EEESI_SI_EEESC_SE_Li256ELb1ELb1ELb1ELb0EEENS1_36VarlenDynamicPersistentTileSchedulerILi128ELi64ELi256ELi256ELb1ELb1ELb0ELb1ELb1ELb1EEEEEEEEEvNT_6ParamsE)
        /*0048*/ 	.short	0x0210
        /*004a*/ 	.short	0x0438


	//----- nvinfo : EIATTR_SW_WAR
	.align		4
.L_320:
        /*004c*/ 	.byte	0x04, 0x36
        /*004e*/ 	.short	(.L_322 - .L_321)
.L_321:
        /*0050*/ 	.word	0x00000008
.L_322:


//--------------------- .nv.info._ZN7cutlass13device_kernelIN5flash19enable_sm80_to_sm89INS1_16FlashAttnFwdSm80INS1_25CollectiveMainloopFwdSm80ILi8ELi1ELb0EN4cute5tupleIJNS5_1CILi128EEENS7_ILi64EEENS7_ILi192EEEEEELi192ENS_10bfloat16_tEfNS_4arch4Sm80ELb1ELb0ELb1ELb1ELb0ELb1ELb1ELb1EEENS1_21CollectiveEpilogueFwdINS6_IJS8_SA_S9_EEENS6_IJNS7_ILi1EEESI_SI_EEESC_SE_Li256ELb1ELb1ELb1ELb0EEENS1_36VarlenDynamicPersistentTileSchedulerILi128ELi64ELi256ELi256ELb1ELb1ELb0ELb1ELb1ELb1EEEEEEEEEvNT_6ParamsE --------------------------
	.section	.nv.info._ZN7cutlass13device_kernelIN5flash19enable_sm80_to_sm89INS1_16FlashAttnFwdSm80INS1_25CollectiveMainloopFwdSm80ILi8ELi1ELb0EN4cute5tupleIJNS5_1CILi128EEENS7_ILi64EEENS7_ILi192EEEEEELi192ENS_10bfloat16_tEfNS_4arch4Sm80ELb1ELb0ELb1ELb1ELb0ELb1ELb1ELb1EEENS1_21CollectiveEpilogueFwdINS6_IJS8_SA_S9_EEENS6_IJNS7_ILi1EEESI_SI_EEESC_SE_Li256ELb1ELb1ELb1ELb0EEENS1_36VarlenDynamicPersistentTileSchedulerILi128ELi64ELi256ELi256ELb1ELb1ELb0ELb1ELb1ELb1EEEEEEEEEvNT_6ParamsE,"",@"SHT_CUDA_INFO"
	.sectionflags	@""
	.align	4


	//----- nvinfo : EIATTR_CUDA_API_VERSION
	.align		4
        /*0000*/ 	.byte	0x04, 0x37
        /*0002*/ 	.short	(.L_324 - .L_323)
.L_323:
        /*0004*/ 	.word	0x00000082


	//----- nvinfo : EIATTR_KPARAM_INFO
	.align		4
.L_324:
        /*0008*/ 	.byte	0x04, 0x17
        /*000a*/ 	.short	(.L_326 - .L_325)
.L_325:
        /*000c*/ 	.word	0x00000000
        /*0010*/ 	.short	0x0000
        /*0012*/ 	.short	0x0000
        /*0014*/ 	.byte	0x00, 0xf0, 0xe1, 0x10


	//----- nvinfo : EIATTR_SPARSE_MMA_MASK
	.align		4
.L_326:
        /*0018*/ 	.byte	0x03, 0x50
        /*001a*/ 	.short	0x0000


	//----- nvinfo : EIATTR_MAXREG_COUNT
	.align		4
        /*001c*/ 	.byte	0x03, 0x1b
        /*001e*/ 	.short	0x00ff


	//----- nvinfo : EIATTR_MERCURY_ISA_VERSION
	.align		4
        /*0020*/ 	.byte	0x03, 0x5f
        /*0022*/ 	.short	0x0101


	//----- nvinfo : EIATTR_EXIT_INSTR_OFFSETS
	.align		4
        /*0024*/ 	.byte	0x04, 0x1c
        /*0026*/ 	.short	(.L_328 - .L_327)


	//   ....[0]....
.L_327:
        /*0028*/ 	.word	0x00000010


	//----- nvinfo : EIATTR_MAX_THREADS
	.align		4
.L_328:
        /*002c*/ 	.byte	0x04, 0x05
        /*002e*/ 	.short	(.L_330 - .L_329)
.L_329:
        /*0030*/ 	.word	0x00000100
        /*0034*/ 	.word	0x00000001
        /*0038*/ 	.word	0x00000001


	//----- nvinfo : EIATTR_CBANK_PARAM_SIZE
	.align		4
.L_330:
        /*003c*/ 	.byte	0x03, 0x19
        /*003e*/ 	.short	0x0438


	//----- nvinfo : EIATTR_PARAM_CBANK
	.align		4
        /*0040*/ 	.byte	0x04, 0x0a
        /*0042*/ 	.short	(.L_332 - .L_331)
	.align		4
.L_331:
        /*0044*/ 	.word	index@(.nv.constant0._ZN7cutlass13device_kernelIN5flash19enable_sm80_to_sm89INS1_16FlashAttnFwdSm80INS1_25CollectiveMainloopFwdSm80ILi8ELi1ELb0EN4cute5tupleIJNS5_1CILi128EEENS7_ILi64EEENS7_ILi192EEEEEELi192ENS_10bfloat16_tEfNS_4arch4Sm80ELb1ELb0ELb1ELb1ELb0ELb1ELb1ELb1EEENS1_21CollectiveEpilogueFwdINS6_IJS8_SA_S9_EEENS6_IJNS7_ILi1EEESI_SI_EEESC_SE_Li256ELb1ELb1ELb1ELb0EEENS1_36VarlenDynamicPersistentTileSchedulerILi128ELi64ELi256ELi256ELb1ELb1ELb0ELb1ELb1ELb1EEEEEEEEEvNT_6ParamsE)
        /*0048*/ 	.short	0x0210
        /*004a*/ 	.short	0x0438


	//----- nvinfo : EIATTR_SW_WAR
	.align		4
.L_332:
        /*004c*/ 	.byte	0x04, 0x36
        /*004e*/ 	.short	(.L_334 - .L_333)
.L_333:
        /*0050*/ 	.word	0x00000008
.L_334:


//--------------------- .nv.info._ZN7cutlass13device_kernelIN5flash19enable_sm80_to_sm89INS1_16FlashAttnFwdSm80INS1_25CollectiveMainloopFwdSm80ILi8ELi2ELb1EN4cute5tupleIJNS5_1CILi128EEENS7_ILi96EEENS7_ILi192EEEEEELi192ENS_10bfloat16_tEfNS_4arch4Sm80ELb0ELb0ELb1ELb0ELb0ELb0ELb1ELb1EEENS1_21CollectiveEpilogueFwdINS6_IJS8_SA_S9_EEENS6_IJNS7_ILi1EEESI_SI_EEESC_SE_Li256ELb0ELb1ELb1ELb0EEENS1_19SingleTileSchedulerILb0ELb1ELb1ELi128EEEEEEEEEvNT_6ParamsE --------------------------
	.section	.nv.info._ZN7cutlass13device_kernelIN5flash19enable_sm80_to_sm89INS1_16FlashAttnFwdSm80INS1_25CollectiveMainloopFwdSm80ILi8ELi2ELb1EN4cute5tupleIJNS5_1CILi128EEENS7_ILi96EEENS7_ILi192EEEEEELi192ENS_10bfloat16_tEfNS_4arch4Sm80ELb0ELb0ELb1ELb0ELb0ELb0ELb1ELb1EEENS1_21CollectiveEpilogueFwdINS6_IJS8_SA_S9_EEENS6_IJNS7_ILi1EEESI_SI_EEESC_SE_Li256ELb0ELb1ELb1ELb0EEENS1_19SingleTileSchedulerILb0ELb1ELb1ELi128EEEEEEEEEvNT_6ParamsE,"",@"SHT_CUDA_INFO"
	.sectionflags	@""
	.align	4


	//----- nvinfo : EIATTR_CUDA_API_VERSION
	.align		4
        /*0000*/ 	.byte	0x04, 0x37
        /*0002*/ 	.short	(.L_336 - .L_335)
.L_335:
        /*0004*/ 	.word	0x00000082


	//----- nvinfo : EIATTR_KPARAM_INFO
	.align		4
.L_336:
        /*0008*/ 	.byte	0x04, 0x17
        /*000a*/ 	.short	(.L_338 - .L_337)
.L_337:
        /*000c*/ 	.word	0x00000000
        /*0010*/ 	.short	0x0000
        /*0012*/ 	.short	0x0000
        /*0014*/ 	.byte	0x00, 0xf0, 0x61, 0x10


	//----- nvinfo : EIATTR_SPARSE_MMA_MASK
	.align		4
.L_338:
        /*0018*/ 	.byte	0x03, 0x50
        /*001a*/ 	.short	0x0000


	//----- nvinfo : EIATTR_MAXREG_COUNT
	.align		4
        /*001c*/ 	.byte	0x03, 0x1b
        /*001e*/ 	.short	0x00ff


	//----- nvinfo : EIATTR_MERCURY_ISA_VERSION
	.align		4
        /*0020*/ 	.byte	0x03, 0x5f
        /*0022*/ 	.short	0x0101


	//----- nvinfo : EIATTR_EXIT_INSTR_OFFSETS
	.align		4
        /*0024*/ 	.byte	0x04, 0x1c
        /*0026*/ 	.short	(.L_340 - .L_339)


	//   ....[0]....
.L_339:
        /*0028*/ 	.word	0x00000010


	//----- nvinfo : EIATTR_MAX_THREADS
	.align		4
.L_340:
        /*002c*/ 	.byte	0x04, 0x05
        /*002e*/ 	.short	(.L_342 - .L_341)
.L_341:
        /*0030*/ 	.word	0x00000100
        /*0034*/ 	.word	0x00000001
        /*0038*/ 	.word	0x00000001


	//----- nvinfo : EIATTR_CBANK_PARAM_SIZE
	.align		4
.L_342:
        /*003c*/ 	.byte	0x03, 0x19
        /*003e*/ 	.short	0x0418


	//----- nvinfo : EIATTR_PARAM_CBANK
	.align		4
        /*0040*/ 	.byte	0x04, 0x0a
        /*0042*/ 	.short	(.L_344 - .L_343)
	.align		4
.L_343:
        /*0044*/ 	.word	index@(.nv.constant0._ZN7cutlass13device_kernelIN5flash19enable_sm80_to_sm89INS1_16FlashAttnFwdSm80INS1_25CollectiveMainloopFwdSm80ILi8ELi2ELb1EN4cute5tupleIJNS5_1CILi128EEENS7_ILi96EEENS7_ILi192EEEEEELi192ENS_10bfloat16_tEfNS_4arch4Sm80ELb0ELb0ELb1ELb0ELb0ELb0ELb1ELb1EEENS1_21CollectiveEpilogueFwdINS6_IJS8_SA_S9_EEENS6_IJNS7_ILi1EEESI_SI_EEESC_SE_Li256ELb0ELb1ELb1ELb0EEENS1_19SingleTileSchedulerILb0ELb1ELb1ELi128EEEEEEEEEvNT_6ParamsE)
        /*0048*/ 	.short	0x0210
        /*004a*/ 	.short	0x0418


	//----- nvinfo : EIATTR_SW_WAR
	.align		4
.L_344:
        /*004c*/ 	.byte	0x04, 0x36
        /*004e*/ 	.short	(.L_346 - .L_345)
.L_345:
        /*0050*/ 	.word	0x00000008
.L_346:


//--------------------- .nv.info._ZN7cutlass13device_kernelIN5flash19enable_sm80_to_sm89INS1_16FlashAttnFwdSm80INS1_25CollectiveMainloopFwdSm80ILi8ELi2ELb0EN4cute5tupleIJNS5_1CILi128EEENS7_ILi64EEENS7_ILi192EEEEEELi192ENS_10bfloat16_tEfNS_4arch4Sm80ELb0ELb0ELb1ELb1ELb0ELb0ELb1ELb1EEENS1_21CollectiveEpilogueFwdINS6_IJS8_SA_S9_EEENS6_IJNS7_ILi1EEESI_SI_EEESC_SE_Li256ELb1ELb1ELb1ELb0EEENS1_36VarlenDynamicPersistentTileSchedulerILi128ELi64ELi256ELi256ELb1ELb1ELb0ELb0ELb1ELb1EEEEEEEEEvNT_6ParamsE --------------------------
	.section	.nv.info._ZN7cutlass13device_kernelIN5flash19enable_sm80_to_sm89INS1_16FlashAttnFwdSm80INS1_25CollectiveMainloopFwdSm80ILi8ELi2ELb0EN4cute5tupleIJNS5_1CILi128EEENS7_ILi64EEENS7_ILi192EEEEEELi192ENS_10bfloat16_tEfNS_4arch4Sm80ELb0ELb0ELb1ELb1ELb0ELb0ELb1ELb1EEENS1_21CollectiveEpilogueFwdINS6_IJS8_SA_S9_EEENS6_IJNS7_ILi1EEESI_SI_EEESC_SE_Li256ELb1ELb1ELb1ELb0EEENS1_36VarlenDynamicPersistentTileSchedulerILi128ELi64ELi256ELi256ELb1ELb1ELb0ELb0ELb1ELb1EEEEEEEEEvNT_6ParamsE,"",@"SHT_CUDA_INFO"
	.sectionflags	@""
	.align	4


	//----- nvinfo : EIATTR_CUDA_API_VERSION
	.align		4
        /*0000*/ 	.byte	0x04, 0x37
        /*0002*/ 	.short	(.L_348 - .L_347)
.L_347:
        /*0004*/ 	.word	0x00000082


	//----- nvinfo : EIATTR_KPARAM_INFO
	.align		4
.L_348:
        /*0008*/ 	.byte	0x04, 0x17
        /*000a*/ 	.short	(.L_350 - .L_349)
.L_349:
        /*000c*/ 	.word	0x00000000
        /*0010*/ 	.short	0x0000
        /*0012*/ 	.short	0x0000
        /*0014*/ 	.byte	0x00, 0xf0, 0xe1, 0x10


	//----- nvinfo : EIATTR_SPARSE_MMA_MASK
	.align		4
.L_350:
        /*0018*/ 	.byte	0x03, 0x50
        /*001a*/ 	.short	0x0000


	//----- nvinfo : EIATTR_MAXREG_COUNT
	.align		4
        /*001c*/ 	.byte	0x03, 0x1b
        /*001e*/ 	.short	0x00ff


	//----- nvinfo : EIATTR_MERCURY_ISA_VERSION
	.align		4
        /*0020*/ 	.byte	0x03, 0x5f
        /*0022*/ 	.short	0x0101


	//----- nvinfo : EIATTR_EXIT_INSTR_OFFSETS
	.align		4
        /*0024*/ 	.byte	0x04, 0x1c
        /*0026*/ 	.short	(.L_352 - .L_351)


	//   ....[0]....
.L_351:
        /*0028*/ 	.word	0x00000010


	//----- nvinfo : EIATTR_MAX_THREADS
	.align		4
.L_352:
        /*002c*/ 	.byte	0x04, 0x05
        /*002e*/ 	.short	(.L_354 - .L_353)
.L_353:
        /*0030*/ 	.word	0x00000100
        /*0034*/ 	.word	0x00000001
        /*0038*/ 	.word	0x00000001


	//----- nvinfo : EIATTR_CBANK_PARAM_SIZE
	.align		4
.L_354:
        /*003c*/ 	.byte	0x03, 0x19
        /*003e*/ 	.short	0x0438


	//----- nvinfo : EIATTR_PARAM_CBANK
	.align		4
        /*0040*/ 	.byte	0x04, 0x0a
        /*0042*/ 	.short	(.L_356 - .L_355)
	.align		4
.L_355:
        /*0044*/ 	.word	index@(.nv.constant0._ZN7cutlass13device_kernelIN5flash19enable_sm80_to_sm89INS1_16FlashAttnFwdSm80INS1_25CollectiveMainloopFwdSm80ILi8ELi2ELb0EN4cute5tupleIJNS5_1CILi128EEENS7_ILi64EEENS7_ILi192EEEEEELi192ENS_10bfloat16_tEfNS_4arch4Sm80ELb0ELb0ELb1ELb1ELb0ELb0ELb1ELb1EEENS1_21CollectiveEpilogueFwdINS6_IJS8_SA_S9_EEENS6_IJNS7_ILi1EEESI_SI_EEESC_SE_Li256ELb1ELb1ELb1ELb0EEENS1_36VarlenDynamicPersistentTileSchedulerILi128ELi64ELi256ELi256ELb1ELb1ELb0ELb0ELb1ELb1EEEEEEEEEvNT_6ParamsE)
        /*0048*/ 	.short	0x0210
        /*004a*/ 	.short	0x0438


	//----- nvinfo : EIATTR_SW_WAR
	.align		4
.L_356:
        /*004c*/ 	.byte	0x04, 0x36
        /*004e*/ 	.short	(.L_358 - .L_357)
.L_357:
        /*0050*/ 	.word	0x00000008
.L_358:


//--------------------- .nv.info._ZN7cutlass13device_kernelIN5flash19enable_sm80_to_sm89INS1_16FlashAttnFwdSm80INS1_25CollectiveMainloopFwdSm80ILi8ELi2ELb0EN4cute5tupleIJNS5_1CILi128EEENS7_ILi64EEENS7_ILi192EEEEEELi192ENS_10bfloat16_tEfNS_4arch4Sm80ELb0ELb0ELb1ELb1ELb0ELb1ELb1ELb1EEENS1_21CollectiveEpilogueFwdINS6_IJS8_SA_S9_EEENS6_IJNS7_ILi1EEESI_SI_EEESC_SE_Li256ELb1ELb1ELb1ELb0EEENS1_36VarlenDynamicPersistentTileSchedulerILi128ELi64ELi256ELi256ELb1ELb1ELb0ELb0ELb1ELb1EEEEEEEEEvNT_6ParamsE --------------------------
	.section	.nv.info._ZN7cutlass13device_kernelIN5flash19enable_sm80_to_sm89INS1_16FlashAttnFwdSm80INS1_25CollectiveMainloopFwdSm80ILi8ELi2ELb0EN4cute5tupleIJNS5_1CILi128EEENS7_ILi64EEENS7_ILi192EEEEEELi192ENS_10bfloat16_tEfNS_4arch4Sm80ELb0ELb0ELb1ELb1ELb0ELb1ELb1ELb1EEENS1_21CollectiveEpilogueFwdINS6_IJS8_SA_S9_EEENS6_IJNS7_ILi1EEESI_SI_EEESC_SE_Li256ELb1ELb1ELb1ELb0EEENS1_36VarlenDynamicPersistentTileSchedulerILi128ELi64ELi256ELi256ELb1ELb1ELb0ELb0ELb1ELb1EEEEEEEEEvNT_6ParamsE,"",@"SHT_CUDA_INFO"
	.sectionflags	@""
	.align	4


	//----- nvinfo : EIATTR_CUDA_API_VERSION
	.align		4
        /*0000*/ 	.byte	0x04, 0x37
        /*0002*/ 	.short	(.L_360 - .L_359)
.L_359:
        /*0004*/ 	.word	0x00000082


	//----- nvinfo : EIATTR_KPARAM_INFO
	.align		4
.L_360:
        /*0008*/ 	.byte	0x04, 0x17
        /*000a*/ 	.short	(.L_362 - .L_361)
.L_361:
        /*000c*/ 	.word	0x00000000
        /*0010*/ 	.short	0x0000
        /*0012*/ 	.short	0x0000
        /*0014*/ 	.byte	0x00, 0xf0, 0xe1, 0x10


	//----- nvinfo : EIATTR_SPARSE_MMA_MASK
	.align		4
.L_362:
        /*0018*/ 	.byte	0x03, 0x50
        /*001a*/ 	.short	0x0000


	//----- nvinfo : EIATTR_MAXREG_COUNT
	.align		4
        /*001c*/ 	.byte	0x03, 0x1b
        /*001e*/ 	.short	0x00ff


	//----- nvinfo : EIATTR_MERCURY_ISA_VERSION
	.align		4
        /*0020*/ 	.byte	0x03, 0x5f
        /*0022*/ 	.short	0x0101


	//----- nvinfo : EIATTR_EXIT_INSTR_OFFSETS
	.align		4
        /*0024*/ 	.byte	0x04, 0x1c
        /*0026*/ 	.short	(.L_364 - .L_363)


	//   ....[0]....
.L_363:
        /*0028*/ 	.word	0x00000010


	//----- nvinfo : EIATTR_MAX_THREADS
	.align		4
.L_364:
        /*002c*/ 	.byte	0x04, 0x05
        /*002e*/ 	.short	(.L_366 - .L_365)
.L_365:
        /*0030*/ 	.word	0x00000100
        /*0034*/ 	.word	0x00000001
        /*0038*/ 	.word	0x00000001


	//----- nvinfo : EIATTR_CBANK_PARAM_SIZE
	.align		4
.L_366:
        /*003c*/ 	.byte	0x03, 0x19
        /*003e*/ 	.short	0x0438


	//----- nvinfo : EIATTR_PARAM_CBANK
	.align		4
        /*0040*/ 	.byte	0x04, 0x0a
        /*0042*/ 	.short	(.L_368 - .L_367)
	.align		4
.L_367:
        /*0044*/ 	.word	index@(.nv.constant0._ZN7cutlass13device_kernelIN5flash19enable_sm80_to_sm89INS1_16FlashAttnFwdSm80INS1_25CollectiveMainloopFwdSm80ILi8ELi2ELb0EN4cute5tupleIJNS5_1CILi128EEENS7_ILi64EEENS7_ILi192EEEEEELi192ENS_10bfloat16_tEfNS_4arch4Sm80ELb0ELb0ELb1ELb1ELb0ELb1ELb1ELb1EEENS1_21CollectiveEpilogueFwdINS6_IJS8_SA_S9_EEENS6_IJNS7_ILi1EEESI_SI_EEESC_SE_Li256ELb1ELb1ELb1ELb0EEENS1_36VarlenDynamicPersistentTileSchedulerILi128ELi64ELi256ELi256ELb1ELb1ELb0ELb0ELb1ELb1EEEEEEEEEvNT_6ParamsE)
        /*0048*/ 	.short	0x0210
        /*004a*/ 	.short	0x0438


	//----- nvinfo : EIATTR_SW_WAR
	.align		4
.L_368:
        /*004c*/ 	.byte	0x04, 0x36
        /*004e*/ 	.short	(.L_370 - .L_369)
.L_369:
        /*0050*/ 	.word	0x00000008
.L_370:


//--------------------- .nv.info._ZN7cutlass13device_kernelIN5flash19enable_sm80_to_sm89INS1_16FlashAttnFwdSm80INS1_25CollectiveMainloopFwdSm80ILi8ELi2ELb0EN4cute5tupleIJNS5_1CILi128EEENS7_ILi64EEENS7_ILi192EEEEEELi192ENS_10bfloat16_tEfNS_4arch4Sm80ELb0ELb1ELb1ELb0ELb0ELb0ELb1ELb1EEENS1_21CollectiveEpilogueFwdINS6_IJS8_SA_S9_EEENS6_IJNS7_ILi1EEESI_SI_EEESC_SE_Li256ELb0ELb1ELb1ELb0EEENS1_19SingleTileSchedulerILb0ELb1ELb1ELi128EEEEEEEEEvNT_6ParamsE --------------------------
	.section	.nv.info._ZN7cutlass13device_kernelIN5flash19enable_sm80_to_sm89INS1_16FlashAttnFwdSm80INS1_25CollectiveMainloopFwdSm80ILi8ELi2ELb0EN4cute5tupleIJNS5_1CILi128EEENS7_ILi64EEENS7_ILi192EEEEEELi192ENS_10bfloat16_tEfNS_4arch4Sm80ELb0ELb1ELb1ELb0ELb0ELb0ELb1ELb1EEENS1_21CollectiveEpilogueFwdINS6_IJS8_SA_S9_EEENS6_IJNS7_ILi1EEESI_SI_EEESC_SE_Li256ELb0ELb1ELb1ELb0EEENS1_19SingleTileSchedulerILb0ELb1ELb1ELi128EEEEEEEEEvNT_6ParamsE,"",@"SHT_CUDA_INFO"
	.sectionflags	@""
	.align	4


	//----- nvinfo : EIATTR_CUDA_API_VERSION
	.align		4
        /*0000*/ 	.byte	0x04, 0x37
        /*0002*/ 	.short	(.L_372 - .L_371)
.L_371:
        /*0004*/ 	.word	0x00000082


	//----- nvinfo : EIATTR_KPARAM_INFO
	.align		4
.L_372:
        /*0008*/ 	.byte	0x04, 0x17
        /*000a*/ 	.short	(.L_374 - .L_373)
.L_373:
        /*000c*/ 	.word	0x00000000
        /*0010*/ 	.short	0x0000
        /*0012*/ 	.short	0x0000
        /*0014*/ 	.byte	0x00, 0xf0, 0x61, 0x10


	//----- nvinfo : EIATTR_SPARSE_MMA_MASK
	.align		4
.L_374:
        /*0018*/ 	.byte	0x03, 0x50
        /*001a*/ 	.short	0x0000


	//----- nvinfo : EIATTR_MAXREG_COUNT
	.align		4
        /*001c*/ 	.byte	0x03, 0x1b
        /*001e*/ 	.short	0x00ff


	//----- nvinfo : EIATTR_MERCURY_ISA_VERSION
	.align		4
        /*0020*/ 	.byte	0x03, 0x5f
        /*0022*/ 	.short	0x0101


	//----- nvinfo : EIATTR_EXIT_INSTR_OFFSETS
	.align		4
        /*0024*/ 	.byte	0x04, 0x1c
        /*0026*/ 	.short	(.L_376 - .L_375)


	//   ....[0]....
.L_375:
        /*0028*/ 	.word	0x00000010


	//----- nvinfo : EIATTR_MAX_THREADS
	.align		4
.L_376:
        /*002c*/ 	.byte	0x04, 0x05
        /*002e*/ 	.short	(.L_378 - .L_377)
.L_377:
        /*0030*/ 	.word	0x00000100
        /*0034*/ 	.word	0x00000001
        /*0038*/ 	.word	0x00000001


	//----- nvinfo : EIATTR_CBANK_PARAM_SIZE
	.align		4
.L_378:
        /*003c*/ 	.byte	0x03, 0x19
        /*003e*/ 	.short	0x0418


	//----- nvinfo : EIATTR_PARAM_CBANK
	.align		4
        /*0040*/ 	.byte	0x04, 0x0a
        /*0042*/ 	.short	(.L_380 - .L_379)
	.align		4
.L_379:
        /*0044*/ 	.word	index@(.nv.constant0._ZN7cutlass13device_kernelIN5flash19enable_sm80_to_sm89INS1_16FlashAttnFwdSm80INS1_25CollectiveMainloopFwdSm80ILi8ELi2ELb0EN4cute5tupleIJNS5_1CILi128EEENS7_ILi64EEENS7_ILi192EEEEEELi192ENS_10bfloat16_tEfNS_4arch4Sm80ELb0ELb1ELb1ELb0ELb0ELb0ELb1ELb1EEENS1_21CollectiveEpilogueFwdINS6_IJS8_SA_S9_EEENS6_IJNS7_ILi1EEESI_SI_EEESC_SE_Li256ELb0ELb1ELb1ELb0EEENS1_19SingleTileSchedulerILb0ELb1ELb1ELi128EEEEEEEEEvNT_6ParamsE)
        /*0048*/ 	.short	0x0210
        /*004a*/ 	.short	0x0418


	//----- nvinfo : EIATTR_SW_WAR
	.align		4
.L_380:
        /*004c*/ 	.byte	0x04, 0x36
        /*004e*/ 	.short	(.L_382 - .L_381)
.L_381:
        /*0050*/ 	.word	0x00000008
.L_382:


//--------------------- .nv.info._ZN7cutlass13device_kernelIN5flash19enable_sm80_to_sm89INS1_16FlashAttnFwdSm80INS1_25CollectiveMainloopFwdSm80ILi8ELi2ELb0EN4cute5tupleIJNS5_1CILi128EEENS7_ILi64EEENS7_ILi192EEEEEELi192ENS_10bfloat16_tEfNS_4arch4Sm80ELb0ELb1ELb1ELb1ELb0ELb0ELb1ELb1EEENS1_21CollectiveEpilogueFwdINS6_IJS8_SA_S9_EEENS6_IJNS7_ILi1EEESI_SI_EEESC_SE_Li256ELb1ELb1ELb1ELb0EEENS1_36VarlenDynamicPersistentTileSchedulerILi128ELi64ELi256ELi256ELb1ELb1ELb0ELb1ELb0ELb1EEEEEEEEEvNT_6ParamsE --------------------------
	.section	.nv.info._ZN7cutlass13device_kernelIN5flash19enable_sm80_to_sm89INS1_16FlashAttnFwdSm80INS1_25CollectiveMainloopFwdSm80ILi8ELi2ELb0EN4cute5tupleIJNS5_1CILi128EEENS7_ILi64EEENS7_ILi192EEEEEELi192ENS_10bfloat16_tEfNS_4arch4Sm80ELb0ELb1ELb1ELb1ELb0ELb0ELb1ELb1EEENS1_21CollectiveEpilogueFwdINS6_IJS8_SA_S9_EEENS6_IJNS7_ILi1EEESI_SI_EEESC_SE_Li256ELb1ELb1ELb1ELb0EEENS1_36VarlenDynamicPersistentTileSchedulerILi128ELi64ELi256ELi256ELb1ELb1ELb0ELb1ELb0ELb1EEEEEEEEEvNT_6ParamsE,"",@"SHT_CUDA_INFO"
	.sectionflags	@""
	.align	4


	//----- nvinfo : EIATTR_CUDA_API_VERSION
	.align		4
        /*0000*/ 	.byte	0x04, 0x37
        /*0002*/ 	.short	(.L_384 - .L_383)
.L_383:
        /*0004*/ 	.word	0x00000082


	//----- nvinfo : EIATTR_KPARAM_INFO
	.align		4
.L_384:
        /*0008*/ 	.byte	0x04, 0x17
        /*000a*/ 	.short	(.L_386 - .L_385)
.L_385:
        /*000c*/ 	.word	0x00000000
        /*0010*/ 	.short	0x0000
        /*0012*/ 	.short	0x0000
        /*0014*/ 	.byte	0x00, 0xf0, 0xe1, 0x10


	//----- nvinfo : EIATTR_SPARSE_MMA_MASK
	.align		4
.L_386:
        /*0018*/ 	.byte	0x03, 0x50
        /*001a*/ 	.short	0x0000


	//----- nvinfo : EIATTR_MAXREG_COUNT
	.align		4
        /*001c*/ 	.byte	0x03, 0x1b
        /*001e*/ 	.short	0x00ff


	//----- nvinfo : EIATTR_MERCURY_ISA_VERSION
	.align		4
        /*0020*/ 	.byte	0x03, 0x5f
        /*0022*/ 	.short	0x0101


	//----- nvinfo : EIATTR_EXIT_INSTR_OFFSETS
	.align		4
        /*0024*/ 	.byte	0x04, 0x1c
        /*0026*/ 	.short	(.L_388 - .L_387)


	//   ....[0]....
.L_387:
        /*0028*/ 	.word	0x00000010


	//----- nvinfo : EIATTR_MAX_THREADS
	.align		4
.L_388:
        /*002c*/ 	.byte	0x04, 0x05
        /*002e*/ 	.short	(.L_390 - .L_389)
.L_389:
        /*0030*/ 	.word	0x00000100
        /*0034*/ 	.word	0x00000001
        /*0038*/ 	.word	0x00000001


	//----- nvinfo : EIATTR_CBANK_PARAM_SIZE
	.align		4
.L_390:
        /*003c*/ 	.byte	0x03, 0x19
        /*003e*/ 	.short	0x0438


	//----- nvinfo : EIATTR_PARAM_CBANK
	.align		4
        /*0040*/ 	.byte	0x04, 0x0a
        /*0042*/ 	.short	(.L_392 - .L_391)
	.align		4
.L_391:
        /*0044*/ 	.word	index@(.nv.constant0._ZN7cutlass13device_kernelIN5flash19enable_sm80_to_sm89INS1_16FlashAttnFwdSm80INS1_25CollectiveMainloopFwdSm80ILi8ELi2ELb0EN4cute5tupleIJNS5_1CILi128EEENS7_ILi64EEENS7_ILi192EEEEEELi192ENS_10bfloat16_tEfNS_4arch4Sm80ELb0ELb1ELb1ELb1ELb0ELb0ELb1ELb1EEENS1_21CollectiveEpilogueFwdINS6_IJS8_SA_S9_EEENS6_IJNS7_ILi1EEESI_SI_EEESC_SE_Li256ELb1ELb1ELb1ELb0EEENS1_36VarlenDynamicPersistentTileSchedulerILi128ELi64ELi256ELi256ELb1ELb1ELb0ELb1ELb0ELb1EEEEEEEEEvNT_6ParamsE)
        /*0048*/ 	.short	0x0210
        /*004a*/ 	.short	0x0438


	//----- nvinfo : EIATTR_SW_WAR
	.align		4
.L_392:
        /*004c*/ 	.byte	0x04, 0x36
        /*004e*/ 	.short	(.L_394 - .L_393)
.L_393:
        /*0050*/ 	.word	0x00000008
.L_394:


//--------------------- .nv.info._ZN7cutlass13device_kernelIN5flash19enable_sm80_to_sm89INS1_16FlashAttnFwdSm80INS1_25CollectiveMainloopFwdSm80ILi8ELi2ELb0EN4cute5tupleIJNS5_1CILi128EEENS7_ILi64EEENS7_ILi192EEEEEELi192ENS_10bfloat16_tEfNS_4arch4Sm80ELb0ELb1ELb1ELb1ELb0ELb1ELb1ELb1EEENS1_21CollectiveEpilogueFwdINS6_IJS8_SA_S9_EEENS6_IJNS7_ILi1EEESI_SI_EEESC_SE_Li256ELb1ELb1ELb1ELb0EEENS1_36VarlenDynamicPersistentTileSchedulerILi128ELi64ELi256ELi256ELb1ELb1ELb0ELb1ELb0ELb1EEEEEEEEEvNT_6ParamsE --------------------------
	.section	.nv.info._ZN7cutlass13device_kernelIN5flash19enable_sm80_to_sm89INS1_16FlashAttnFwdSm80INS1_25CollectiveMainloopFwdSm80ILi8ELi2ELb0EN4cute5tupleIJNS5_1CILi128EEENS7_ILi64EEENS7_ILi192EEEEEELi192ENS_10bfloat16_tEfNS_4arch4Sm80ELb0ELb1ELb1ELb1ELb0ELb1ELb1ELb1EEENS1_21CollectiveEpilogueFwdINS6_IJS8_SA_S9_EEENS6_IJNS7_ILi1EEESI_SI_EEESC_SE_Li256ELb1ELb1ELb1ELb0EEENS1_36VarlenDynamicPersistentTileSchedulerILi128ELi64ELi256ELi256ELb1ELb1ELb0ELb1ELb0ELb1EEEEEEEEEvNT_6ParamsE,"",@"SHT_CUDA_INFO"
	.sectionflags	@""
	.align	4


	//----- nvinfo : EIATTR_CUDA_API_VERSION
	.align		4
        /*0000*/ 	.byte	0x04, 0x37
        /*0002*/ 	.short	(.L_396 - .L_395)
.L_395:
        /*0004*/ 	.word	0x00000082


	//----- nvinfo : EIATTR_KPARAM_INFO
	.align		4
.L_396:
        /*0008*/ 	.byte	0x04, 0x17
        /*000a*/ 	.short	(.L_398 - .L_397)
.L_397:
        /*000c*/ 	.word	0x00000000
        /*0010*/ 	.short	0x0000
        /*0012*/ 	.short	0x0000
        /*0014*/ 	.byte	0x00, 0xf0, 0xe1, 0x10


	//----- nvinfo : EIATTR_SPARSE_MMA_MASK
	.align		4
.L_398:
        /*0018*/ 	.byte	0x03, 0x50
        /*001a*/ 	.short	0x0000


	//----- nvinfo : EIATTR_MAXREG_COUNT
	.align		4
        /*001c*/ 	.byte	0x03, 0x1b
        /*001e*/ 	.short	0x00ff


	//----- nvinfo : EIATTR_MERCURY_ISA_VERSION
	.align		4
        /*0020*/ 	.byte	0x03, 0x5f
        /*0022*/ 	.short	0x0101


	//----- nvinfo : EIATTR_EXIT_INSTR_OFFSETS
	.align		4
        /*0024*/ 	.byte	0x04, 0x1c
        /*0026*/ 	.short	(.L_400 - .L_399)


	//   ....[0]....
.L_399:
        /*0028*/ 	.word	0x00000010


	//----- nvinfo : EIATTR_MAX_THREADS
	.align		4
.L_400:
        /*002c*/ 	.byte	0x04, 0x05
        /*002e*/ 	.short	(.L_402 - .L_401)
.L_401:
        /*0030*/ 	.word	0x00000100
        /*0034*/ 	.word	0x00000001
        /*0038*/ 	.word	0x00000001


	//----- nvinfo : EIATTR_CBANK_PARAM_SIZE
	.align		4
.L_402:
        /*003c*/ 	.byte	0x03, 0x19
        /*003e*/ 	.short	0x0438


	//----- nvinfo : EIATTR_PARAM_CBANK
	.align		4
        /*0040*/ 	.byte	0x04, 0x0a
        /*0042*/ 	.short	(.L_404 - .L_403)
	.align		4
.L_403:
        /*0044*/ 	.word	index@(.nv.constant0._ZN7cutlass13device_kernelIN5flash19enable_sm80_to_sm89INS1_16FlashAttnFwdSm80INS1_25CollectiveMainloopFwdSm80ILi8ELi2ELb0EN4cute5tupleIJNS5_1CILi128EEENS7_ILi64EEENS7_ILi192EEEEEELi192ENS_10bfloat16_tEfNS_4arch4Sm80ELb0ELb1ELb1ELb1ELb0ELb1ELb1ELb1EEENS1_21CollectiveEpilogueFwdINS6_IJS8_SA_S9_EEENS6_IJNS7_ILi1EEESI_SI_EEESC_SE_Li256ELb1ELb1ELb1ELb0EEENS1_36VarlenDynamicPersistentTileSchedulerILi128ELi64ELi256ELi256ELb1ELb1ELb0ELb1ELb0ELb1EEEEEEEEEvNT_6ParamsE)
        /*0048*/ 	.short	0x0210
        /*004a*/ 	.short	0x0438


	//----- nvinfo : EIATTR_SW_WAR
	.align		4
.L_404:
        /*004c*/ 	.byte	0x04, 0x36
        /*004e*/ 	.short	(.L_406 - .L_405)
.L_405:
        /*0050*/ 	.word	0x00000008
.L_406:


//--------------------- .nv.info._ZN7cutlass13device_kernelIN5flash19enable_sm80_to_sm89INS1_16FlashAttnFwdSm80INS1_25CollectiveMainloopFwdSm80ILi8ELi2ELb1EN4cute5tupleIJNS5_1CILi128EEENS7_ILi96EEENS7_ILi192EEEEEELi192ENS_10bfloat16_tEfNS_4arch4Sm80ELb1ELb0ELb1ELb0ELb0ELb0ELb1ELb1EEENS1_21CollectiveEpilogueFwdINS6_IJS8_SA_S9_EEENS6_IJNS7_ILi1EEESI_SI_EEESC_SE_Li256ELb0ELb1ELb1ELb0EEENS1_30DynamicPersistentTileSchedulerILi256ELi256ELb1ELb1ELb0EEEEEEEEEvNT_6ParamsE --------------------------
	.section	.nv.info._ZN7cutlass13device_kernelIN5flash19enable_sm80_to_sm89INS1_16FlashAttnFwdSm80INS1_25CollectiveMainloopFwdSm80ILi8ELi2ELb1EN4cute5tupleIJNS5_1CILi128EEENS7_ILi96EEENS7_ILi192EEEEEELi192ENS_10bfloat16_tEfNS_4arch4Sm80ELb1ELb0ELb1ELb0ELb0ELb0ELb1ELb1EEENS1_21CollectiveEpilogueFwdINS6_IJS8_SA_S9_EEENS6_IJNS7_ILi1EEESI_SI_EEESC_SE_Li256ELb0ELb1ELb1ELb0EEENS1_30DynamicPersistentTileSchedulerILi256ELi256ELb1ELb1ELb0EEEEEEEEEvNT_6ParamsE,"",@"SHT_CUDA_INFO"
	.sectionflags	@""
	.align	4


	//----- nvinfo : EIATTR_CUDA_API_VERSION
	.align		4
        /*0000*/ 	.byte	0x04, 0x37
        /*0002*/ 	.short	(.L_408 - .L_407)
.L_407:
        /*0004*/ 	.word	0x00000082


	//----- nvinfo : EIATTR_KPARAM_INFO
	.align		4
.L_408:
        /*0008*/ 	.byte	0x04, 0x17
        /*000a*/ 	.short	(.L_410 - .L_409)
.L_409:
        /*000c*/ 	.word	0x00000000
        /*0010*/ 	.short	0x0000
        /*0012*/ 	.short	0x0000
        /*0014*/ 	.byte	0x00, 0xf0, 0xa1, 0x10


	//----- nvinfo : EIATTR_SPARSE_MMA_MASK
	.align		4
.L_410:
        /*0018*/ 	.byte	0x03, 0x50
        /*001a*/ 	.short	0x0000


	//----- nvinfo : EIATTR_MAXREG_COUNT
	.align		4
        /*001c*/ 	.byte	0x03, 0x1b
        /*001e*/ 	.short	0x00ff


	//----- nvinfo : EIATTR_MERCURY_ISA_VERSION
	.align		4
        /*0020*/ 	.byte	0x03, 0x5f
        /*0022*/ 	.short	0x0101


	//----- nvinfo : EIATTR_EXIT_INSTR_OFFSETS
	.align		4
        /*0024*/ 	.byte	0x04, 0x1c
        /*0026*/ 	.short	(.L_412 - .L_411)


	//   ....[0]....
.L_411:
        /*0028*/ 	.word	0x00000010


	//----- nvinfo : EIATTR_MAX_THREADS
	.align		4
.L_412:
        /*002c*/ 	.byte	0x04, 0x05
        /*002e*/ 	.short	(.L_414 - .L_413)
.L_413:
        /*0030*/ 	.word	0x00000100
        /*0034*/ 	.word	0x00000001
        /*0038*/ 	.word	0x00000001


	//----- nvinfo : EIATTR_CBANK_PARAM_SIZE
	.align		4
.L_414:
        /*003c*/ 	.byte	0x03, 0x19
        /*003e*/ 	.short	0x0428


	//----- nvinfo : EIATTR_PARAM_CBANK
	.align		4
        /*0040*/ 	.byte	0x04, 0x0a
        /*0042*/ 	.short	(.L_416 - .L_415)
	.align		4
.L_415:
        /*0044*/ 	.word	index@(.nv.constant0._ZN7cutlass13device_kernelIN5flash19enable_sm80_to_sm89INS1_16FlashAttnFwdSm80INS1_25CollectiveMainloopFwdSm80ILi8ELi2ELb1EN4cute5tupleIJNS5_1CILi128EEENS7_ILi96EEENS7_ILi192EEEEEELi192ENS_10bfloat16_tEfNS_4arch4Sm80ELb1ELb0ELb1ELb0ELb0ELb0ELb1ELb1EEENS1_21CollectiveEpilogueFwdINS6_IJS8_SA_S9_EEENS6_IJNS7_ILi1EEESI_SI_EEESC_SE_Li256ELb0ELb1ELb1ELb0EEENS1_30DynamicPersistentTileSchedulerILi256ELi256ELb1ELb1ELb0EEEEEEEEEvNT_6ParamsE)
        /*0048*/ 	.short	0x0210
        /*004a*/ 	.short	0x0428


	//----- nvinfo : EIATTR_SW_WAR
	.align		4
.L_416:
        /*004c*/ 	.byte	0x04, 0x36
        /*004e*/ 	.short	(.L_418 - .L_417)
.L_417:
        /*0050*/ 	.word	0x00000008
.L_418:


//--------------------- .nv.info._ZN7cutlass13device_kernelIN5flash19enable_sm80_to_sm89INS1_16FlashAttnFwdSm80INS1_25CollectiveMainloopFwdSm80ILi8ELi2ELb0EN4cute5tupleIJNS5_1CILi128EEENS7_ILi64EEENS7_ILi192EEEEEELi192ENS_10bfloat16_tEfNS_4arch4Sm80ELb1ELb0ELb1ELb1ELb0ELb0ELb1ELb1EEENS1_21CollectiveEpilogueFwdINS6_IJS8_SA_S9_EEENS6_IJNS7_ILi1EEESI_SI_EEESC_SE_Li256ELb1ELb1ELb1ELb0EEENS1_36VarlenDynamicPersistentTileSchedulerILi128ELi64ELi256ELi256ELb1ELb1ELb0ELb1ELb1ELb1EEEEEEEEEvNT_6ParamsE --------------------------
	.section	.nv.info._ZN7cutlass13device_kernelIN5flash19enable_sm80_to_sm89INS1_16FlashAttnFwdSm80INS1_25CollectiveMainloopFwdSm80ILi8ELi2ELb0EN4cute5tupleIJNS5_1CILi128EEENS7_ILi64EEENS7_ILi192EEEEEELi192ENS_10bfloat16_tEfNS_4arch4Sm80ELb1ELb0ELb1ELb1ELb0ELb0ELb1ELb1EEENS1_21CollectiveEpilogueFwdINS6_IJS8_SA_S9_EEENS6_IJNS7_ILi1EEESI_SI_EEESC_SE_Li256ELb1ELb1ELb1ELb0EEENS1_36VarlenDynamicPersistentTileSchedulerILi128ELi64ELi256ELi256ELb1ELb1ELb0ELb1ELb1ELb1EEEEEEEEEvNT_6ParamsE,"",@"SHT_CUDA_INFO"
	.sectionflags	@""
	.align	4


	//----- nvinfo : EIATTR_CUDA_API_VERSION
	.align		4
        /*0000*/ 	.byte	0x04, 0x37
        /*0002*/ 	.short	(.L_420 - .L_419)
.L_419:
        /*0004*/ 	.word	0x00000082


	//----- nvinfo : EIATTR_KPARAM_INFO
	.align		4
.L_420:
        /*0008*/ 	.byte	0x04, 0x17
        /*000a*/ 	.short	(.L_422 - .L_421)
.L_421:
        /*000c*/ 	.word	0x00000000
        /*0010*/ 	.short	0x0000
        /*0012*/ 	.short	0x0000
        /*0014*/ 	.byte	0x00, 0xf0, 0xe1, 0x10


	//----- nvinfo : EIATTR_SPARSE_MMA_MASK
	.align		4
.L_422:
        /*0018*/ 	.byte	0x03, 0x50
        /*001a*/ 	.short	0x0000


	//----- nvinfo : EIATTR_MAXREG_COUNT
	.align		4
        /*001c*/ 	.byte	0x03, 0x1b
        /*001e*/ 	.short	0x00ff


	//----- nvinfo : EIATTR_MERCURY_ISA_VERSION
	.align		4
        /*0020*/ 	.byte	0x03, 0x5f
        /*0022*/ 	.short	0x0101


	//----- nvinfo : EIATTR_EXIT_INSTR_OFFSETS
	.align		4
        /*0024*/ 	.byte	0x04, 0x1c
        /*0026*/ 	.short	(.L_424 - .L_423)


	//   ....[0]....
.L_423:
        /*0028*/ 	.word	0x00000010


	//----- nvinfo : EIATTR_MAX_THREADS
	.align		4
.L_424:
        /*002c*/ 	.byte	0x04, 0x05
        /*002e*/ 	.short	(.L_426 - .L_425)
.L_425:
        /*0030*/ 	.word	0x00000100
        /*0034*/ 	.word	0x00000001
        /*0038*/ 	.word	0x00000001


	//----- nvinfo : EIATTR_CBANK_PARAM_SIZE
	.align		4
.L_426:
        /*003c*/ 	.byte	0x03, 0x19
        /*003e*/ 	.short	0x0438


	//----- nvinfo : EIATTR_PARAM_CBANK
	.align		4
        /*0040*/ 	.byte	0x04, 0x0a
        /*0042*/ 	.short	(.L_428 - .L_427)
	.align		4
.L_427:
        /*0044*/ 	.word	index@(.nv.constant0._ZN7cutlass13device_kernelIN5flash19enable_sm80_to_sm89INS1_16FlashAttnFwdSm80INS1_25CollectiveMainloopFwdSm80ILi8ELi2ELb0EN4cute5tupleIJNS5_1CILi128EEENS7_ILi64EEENS7_ILi192EEEEEELi192ENS_10bfloat16_tEfNS_4arch4Sm80ELb1ELb0ELb1ELb1ELb0ELb0ELb1ELb1EEENS1_21CollectiveEpilogueFwdINS6_IJS8_SA_S9_EEENS6_IJNS7_ILi1EEESI_SI_EEESC_SE_Li256ELb1ELb1ELb1ELb0EEENS1_36VarlenDynamicPersistentTileSchedulerILi128ELi64ELi256ELi256ELb1ELb1ELb0ELb1ELb1ELb1EEEEEEEEEvNT_6ParamsE)
        /*0048*/ 	.short	0x0210
        /*004a*/ 	.short	0x0438


	//----- nvinfo : EIATTR_SW_WAR
	.align		4
.L_428:
        /*004c*/ 	.byte	0x04, 0x36
        /*004e*/ 	.short	(.L_430 - .L_429)
.L_429:
        /*0050*/ 	.word	0x00000008
.L_430:


//--------------------- .nv.info._ZN7cutlass13device_kernelIN5flash19enable_sm80_to_sm89INS1_16FlashAttnFwdSm80INS1_25CollectiveMainloopFwdSm80ILi8ELi2ELb0EN4cute5tupleIJNS5_1CILi128EEENS7_ILi64EEENS7_ILi192EEEEEELi192ENS_10bfloat16_tEfNS_4arch4Sm80ELb1ELb0ELb1ELb1ELb0ELb1ELb1ELb1EEENS1_21CollectiveEpilogueFwdINS6_IJS8_SA_S9_EEENS6_IJNS7_ILi1EEESI_SI_EEESC_SE_Li256ELb1ELb1ELb1ELb0EEENS1_36VarlenDynamicPersistentTileSchedulerILi128ELi64ELi256ELi256ELb1ELb1ELb0ELb1ELb1ELb1EEEEEEEEEvNT_6ParamsE --------------------------
	.section	.nv.info._ZN7cutlass13device_kernelIN5flash19enable_sm80_to_sm89INS1_16FlashAttnFwdSm80INS1_25CollectiveMainloopFwdSm80ILi8ELi2ELb0EN4cute5tupleIJNS5_1CILi128EEENS7_ILi64EEENS7_ILi192EEEEEELi192ENS_10bfloat16_tEfNS_4arch4Sm80ELb1ELb0ELb1ELb1ELb0ELb1ELb1ELb1EEENS1_21CollectiveEpilogueFwdINS6_IJS8_SA_S9_EEENS6_IJNS7_ILi1EEESI_SI_EEESC_SE_Li256ELb1ELb1ELb1ELb0EEENS1_36VarlenDynamicPersistentTileSchedulerILi128ELi64ELi256ELi256ELb1ELb1ELb0ELb1ELb1ELb1EEEEEEEEEvNT_6ParamsE,"",@"SHT_CUDA_INFO"
	.sectionflags	@""
	.align	4


	//----- nvinfo : EIATTR_CUDA_API_VERSION
	.align		4
        /*0000*/ 	.byte	0x04, 0x37
        /*0002*/ 	.short	(.L_432 - .L_431)
.L_431:
        /*0004*/ 	.word	0x00000082


	//----- nvinfo : EIATTR_KPARAM_INFO
	.align		4
.L_432:
        /*0008*/ 	.byte	0x04, 0x17
        /*000a*/ 	.short	(.L_434 - .L_433)
.L_433:
        /*000c*/ 	.word	0x00000000
        /*0010*/ 	.short	0x0000
        /*0012*/ 	.short	0x0000
        /*0014*/ 	.byte	0x00, 0xf0, 0xe1, 0x10


	//----- nvinfo : EIATTR_SPARSE_MMA_MASK
	.align		4
.L_434:
        /*0018*/ 	.byte	0x03, 0x50
        /*001a*/ 	.short	0x0000


	//----- nvinfo : EIATTR_MAXREG_COUNT
	.align		4
        /*001c*/ 	.byte	0x03, 0x1b
        /*001e*/ 	.short	0x00ff


	//----- nvinfo : EIATTR_MERCURY_ISA_VERSION
	.align		4
        /*0020*/ 	.byte	0x03, 0x5f
        /*0022*/ 	.short	0x0101


	//----- nvinfo : EIATTR_EXIT_INSTR_OFFSETS
	.align		4
        /*0024*/ 	.byte	0x04, 0x1c
        /*0026*/ 	.short	(.L_436 - .L_435)


	//   ....[0]....
.L_435:
        /*0028*/ 	.word	0x00000010


	//----- nvinfo : EIATTR_MAX_THREADS
	.align		4
.L_436:
        /*002c*/ 	.byte	0x04, 0x05
        /*002e*/ 	.short	(.L_438 - .L_437)
.L_437:
        /*0030*/ 	.word	0x00000100
        /*0034*/ 	.word	0x00000001
        /*0038*/ 	.word	0x00000001


	//----- nvinfo : EIATTR_CBANK_PARAM_SIZE
	.align		4
.L_438:
        /*003c*/ 	.byte	0x03, 0x19
        /*003e*/ 	.short	0x0438


	//----- nvinfo : EIATTR_PARAM_CBANK
	.align		4
        /*0040*/ 	.byte	0x04, 0x0a
        /*0042*/ 	.short	(.L_440 - .L_439)
	.align		4
.L_439:
        /*0044*/ 	.word	index@(.nv.constant0._ZN7cutlass13device_kernelIN5flash19enable_sm80_to_sm89INS1_16FlashAttnFwdSm80INS1_25CollectiveMainloopFwdSm80ILi8ELi2ELb0EN4cute5tupleIJNS5_1CILi128EEENS7_ILi64EEENS7_ILi192EEEEEELi192ENS_10bfloat16_tEfNS_4arch4Sm80ELb1ELb0ELb1ELb1ELb0ELb1ELb1ELb1EEENS1_21CollectiveEpilogueFwdINS6_IJS8_SA_S9_EEENS6_IJNS7_ILi1EEESI_SI_EEESC_SE_Li256ELb1ELb1ELb1ELb0EEENS1_36VarlenDynamicPersistentTileSchedulerILi128ELi64ELi256ELi256ELb1ELb1ELb0ELb1ELb1ELb1EEEEEEEEEvNT_6ParamsE)
        /*0048*/ 	.short	0x0210
        /*004a*/ 	.short	0x0438


	//----- nvinfo : EIATTR_SW_WAR
	.align		4
.L_440:
        /*004c*/ 	.byte	0x04, 0x36
        /*004e*/ 	.short	(.L_442 - .L_441)
.L_441:
        /*0050*/ 	.word	0x00000008
.L_442:


//--------------------- .nv.info._ZN7cutlass13device_kernelIN5flash19enable_sm80_to_sm89INS1_16FlashAttnFwdSm80INS1_25CollectiveMainloopFwdSm80ILi8ELi1ELb1EN4cute5tupleIJNS5_1CILi128EEENS7_ILi96EEENS7_ILi192EEEEEELi192ENS_10bfloat16_tEfNS_4arch4Sm80ELb0ELb0ELb0ELb0ELb0ELb0ELb1ELb1EEENS1_21CollectiveEpilogueFwdINS6_IJS8_SA_S9_EEENS6_IJNS7_ILi1EEESI_SI_EEESC_SE_Li256ELb0ELb1ELb1ELb0EEENS1_19SingleTileSchedulerILb0ELb1ELb1ELi128EEEEEEEEEvNT_6ParamsE --------------------------
	.section	.nv.info._ZN7cutlass13device_kernelIN5flash19enable_sm80_to_sm89INS1_16FlashAttnFwdSm80INS1_25CollectiveMainloopFwdSm80ILi8ELi1ELb1EN4cute5tupleIJNS5_1CILi128EEENS7_ILi96EEENS7_ILi192EEEEEELi192ENS_10bfloat16_tEfNS_4arch4Sm80ELb0ELb0ELb0ELb0ELb0ELb0ELb1ELb1EEENS1_21CollectiveEpilogueFwdINS6_IJS8_SA_S9_EEENS6_IJNS7_ILi1EEESI_SI_EEESC_SE_Li256ELb0ELb1ELb1ELb0EEENS1_19SingleTileSchedulerILb0ELb1ELb1ELi128EEEEEEEEEvNT_6ParamsE,"",@"SHT_CUDA_INFO"
	.sectionflags	@""
	.align	4


	//----- nvinfo : EIATTR_CUDA_API_VERSION
	.align		4
        /*0000*/ 	.byte	0x04, 0x37
        /*0002*/ 	.short	(.L_444 - .L_443)
.L_443:
        /*0004*/ 	.word	0x00000082


	//----- nvinfo : EIATTR_KPARAM_INFO
	.align		4
.L_444:
        /*0008*/ 	.byte	0x04, 0x17
        /*000a*/ 	.short	(.L_446 - .L_445)
.L_445:
        /*000c*/ 	.word	0x00000000
        /*0010*/ 	.short	0x0000
        /*0012*/ 	.short	0x0000
        /*0014*/ 	.byte	0x00, 0xf0, 0x61, 0x10


	//----- nvinfo : EIATTR_SPARSE_MMA_MASK
	.align		4
.L_446:
        /*0018*/ 	.byte	0x03, 0x50
        /*001a*/ 	.short	0x0000


	//----- nvinfo : EIATTR_MAXREG_COUNT
	.align		4
        /*001c*/ 	.byte	0x03, 0x1b
        /*001e*/ 	.short	0x00ff


	//----- nvinfo : EIATTR_MERCURY_ISA_VERSION
	.align		4
        /*0020*/ 	.byte	0x03, 0x5f
        /*0022*/ 	.short	0x0101


	//----- nvinfo : EIATTR_EXIT_INSTR_OFFSETS
	.align		4
        /*0024*/ 	.byte	0x04, 0x1c
        /*0026*/ 	.short	(.L_448 - .L_447)


	//   ....[0]....
.L_447:
        /*0028*/ 	.word	0x00000010


	//----- nvinfo : EIATTR_MAX_THREADS
	.align		4
.L_448:
        /*002c*/ 	.byte	0x04, 0x05
        /*002e*/ 	.short	(.L_450 - .L_449)
.L_449:
        /*0030*/ 	.word	0x00000100
        /*0034*/ 	.word	0x00000001
        /*0038*/ 	.word	0x00000001


	//----- nvinfo : EIATTR_CBANK_PARAM_SIZE
	.align		4
.L_450:
        /*003c*/ 	.byte	0x03, 0x19
        /*003e*/ 	.short	0x0418


	//----- nvinfo : EIATTR_PARAM_CBANK
	.align		4
        /*0040*/ 	.byte	0x04, 0x0a
        /*0042*/ 	.short	(.L_452 - .L_451)
	.align		4
.L_451:
        /*0044*/ 	.word	index@(.nv.constant0._ZN7cutlass13device_kernelIN5flash19enable_sm80_to_sm89INS1_16FlashAttnFwdSm80INS1_25CollectiveMainloopFwdSm80ILi8ELi1ELb1EN4cute5tupleIJNS5_1CILi128EEENS7_ILi96EEENS7_ILi192EEEEEELi192ENS_10bfloat16_tEfNS_4arch4Sm80ELb0ELb0ELb0ELb0ELb0ELb0ELb1ELb1EEENS1_21CollectiveEpilogueFwdINS6_IJS8_SA_S9_EEENS6_IJNS7_ILi1EEESI_SI_EEESC_SE_Li256ELb0ELb1ELb1ELb0EEENS1_19SingleTileSchedulerILb0ELb1ELb1ELi128EEEEEEEEEvNT_6ParamsE)
        /*0048*/ 	.short	0x0210
        /*004a*/ 	.short	0x0418


	//----- nvinfo : EIATTR_SW_WAR
	.align		4
.L_452:
        /*004c*/ 	.byte	0x04, 0x36
        /*004e*/ 	.short	(.L_454 - .L_453)
.L_453:
        /*0050*/ 	.word	0x00000008
.L_454:


//--------------------- .nv.info._ZN7cutlass13device_kernelIN5flash19enable_sm80_to_sm89INS1_16FlashAttnFwdSm80INS1_25CollectiveMainloopFwdSm80ILi8ELi1ELb0EN4cute5tupleIJNS5_1CILi128EEENS7_ILi64EEENS7_ILi192EEEEEELi192ENS_10bfloat16_tEfNS_4arch4Sm80ELb0ELb0ELb0ELb1ELb0ELb0ELb1ELb1EEENS1_21CollectiveEpilogueFwdINS6_IJS8_SA_S9_EEENS6_IJNS7_ILi1EEESI_SI_EEESC_SE_Li256ELb1ELb1ELb1ELb0EEENS1_36VarlenDynamicPersistentTileSchedulerILi128ELi64ELi256ELi256ELb1ELb1ELb0ELb0ELb1ELb1EEEEEEEEEvNT_6ParamsE --------------------------
	.section	.nv.info._ZN7cutlass13device_kernelIN5flash19enable_sm80_to_sm89INS1_16FlashAttnFwdSm80INS1_25CollectiveMainloopFwdSm80ILi8ELi1ELb0EN4cute5tupleIJNS5_1CILi128EEENS7_ILi64EEENS7_ILi192EEEEEELi192ENS_10bfloat16_tEfNS_4arch4Sm80ELb0ELb0ELb0ELb1ELb0ELb0ELb1ELb1EEENS1_21CollectiveEpilogueFwdINS6_IJS8_SA_S9_EEENS6_IJNS7_ILi1EEESI_SI_EEESC_SE_Li256ELb1ELb1ELb1ELb0EEENS1_36VarlenDynamicPersistentTileSchedulerILi128ELi64ELi256ELi256ELb1ELb1ELb0ELb0ELb1ELb1EEEEEEEEEvNT_6ParamsE,"",@"SHT_CUDA_INFO"
	.sectionflags	@""
	.align	4


	//----- nvinfo : EIATTR_CUDA_API_VERSION
	.align		4
        /*0000*/ 	.byte	0x04, 0x37
        /*0002*/ 	.short	(.L_456 - .L_455)
.L_455:
        /*0004*/ 	.word	0x00000082


	//----- nvinfo : EIATTR_KPARAM_INFO
	.align		4
.L_456:
        /*0008*/ 	.byte	0x04, 0x17
        /*000a*/ 	.short	(.L_458 - .L_457)
.L_457:
        /*000c*/ 	.word	0x00000000
        /*0010*/ 	.short	0x0000
        /*0012*/ 	.short	0x0000
        /*0014*/ 	.byte	0x00, 0xf0, 0xe1, 0x10


	//----- nvinfo : EIATTR_SPARSE_MMA_MASK
	.align		4
.L_458:
        /*0018*/ 	.byte	0x03, 0x50
        /*001a*/ 	.short	0x0000


	//----- nvinfo : EIATTR_MAXREG_COUNT
	.align		4
        /*001c*/ 	.byte	0x03, 0x1b
        /*001e*/ 	.short	0x00ff


	//----- nvinfo : EIATTR_MERCURY_ISA_VERSION
	.align		4
        /*0020*/ 	.byte	0x03, 0x5f
        /*0022*/ 	.short	0x0101


	//----- nvinfo : EIATTR_EXIT_INSTR_OFFSETS
	.align		4
        /*0024*/ 	.byte	0x04, 0x1c
        /*0026*/ 	.short	(.L_460 - .L_459)


	//   ....[0]....
.L_459:
        /*0028*/ 	.word	0x00000010


	//----- nvinfo : EIATTR_MAX_THREADS
	.align		4
.L_460:
        /*002c*/ 	.byte	0x04, 0x05
        /*002e*/ 	.short	(.L_462 - .L_461)
.L_461:
        /*0030*/ 	.word	0x00000100
        /*0034*/ 	.word	0x00000001
        /*0038*/ 	.word	0x00000001


	//----- nvinfo : EIATTR_CBANK_PARAM_SIZE
	.align		4
.L_462:
        /*003c*/ 	.byte	0x03, 0x19
        /*003e*/ 	.short	0x0438


	//----- nvinfo : EIATTR_PARAM_CBANK
	.align		4
        /*0040*/ 	.byte	0x04, 0x0a
        /*0042*/ 	.short	(.L_464 - .L_463)
	.align		4
.L_463:
        /*0044*/ 	.word	index@(.nv.constant0._ZN7cutlass13device_kernelIN5flash19enable_sm80_to_sm89INS1_16FlashAttnFwdSm80INS1_25CollectiveMainloopFwdSm80ILi8ELi1ELb0EN4cute5tupleIJNS5_1CILi128EEENS7_ILi64EEENS7_ILi192EEEEEELi192ENS_10bfloat16_tEfNS_4arch4Sm80ELb0ELb0ELb0ELb1ELb0ELb0ELb1ELb1EEENS1_21CollectiveEpilogueFwdINS6_IJS8_SA_S9_EEENS6_IJNS7_ILi1EEESI_SI_EEESC_SE_Li256ELb1ELb1ELb1ELb0EEENS1_36VarlenDynamicPersistentTileSchedulerILi128ELi64ELi256ELi256ELb1ELb1ELb0ELb0ELb1ELb1EEEEEEEEEvNT_6ParamsE)
        /*0048*/ 	.short	0x0210
        /*004a*/ 	.short	0x0438


	//----- nvinfo : EIATTR_SW_WAR
	.align		4
.L_464:
        /*004c*/ 	.byte	0x04, 0x36
        /*004e*/ 	.short	(.L_466 - .L_465)
.L_465:
        /*0050*/ 	.word	0x00000008
.L_466:


//--------------------- .nv.info._ZN7cutlass13device_kernelIN5flash19enable_sm80_to_sm89INS1_16FlashAttnFwdSm80INS1_25CollectiveMainloopFwdSm80ILi8ELi1ELb0EN4cute5tupleIJNS5_1CILi128EEENS7_ILi64EEENS7_ILi192EEEEEELi192ENS_10bfloat16_tEfNS_4arch4Sm80ELb0ELb0ELb0ELb1ELb0ELb1ELb1ELb1EEENS1_21CollectiveEpilogueFwdINS6_IJS8_SA_S9_EEENS6_IJNS7_ILi1EEESI_SI_EEESC_SE_Li256ELb1ELb1ELb1ELb0EEENS1_36VarlenDynamicPersistentTileSchedulerILi128ELi64ELi256ELi256ELb1ELb1ELb0ELb0ELb1ELb1EEEEEEEEEvNT_6ParamsE --------------------------
	.section	.nv.info._ZN7cutlass13device_kernelIN5flash19enable_sm80_to_sm89INS1_16FlashAttnFwdSm80INS1_25CollectiveMainloopFwdSm80ILi8ELi1ELb0EN4cute5tupleIJNS5_1CILi128EEENS7_ILi64EEENS7_ILi192EEEEEELi192ENS_10bfloat16_tEfNS_4arch4Sm80ELb0ELb0ELb0ELb1ELb0ELb1ELb1ELb1EEENS1_21CollectiveEpilogueFwdINS6_IJS8_SA_S9_EEENS6_IJNS7_ILi1EEESI_SI_EEESC_SE_Li256ELb1ELb1ELb1ELb0EEENS1_36VarlenDynamicPersistentTileSchedulerILi128ELi64ELi256ELi256ELb1ELb1ELb0ELb0ELb1ELb1EEEEEEEEEvNT_6ParamsE,"",@"SHT_CUDA_INFO"
	.sectionflags	@""
	.align	4


	//----- nvinfo : EIATTR_CUDA_API_VERSION
	.align		4
        /*0000*/ 	.byte	0x04, 0x37
        /*0002*/ 	.short	(.L_468 - .L_467)
.L_467:
        /*0004*/ 	.word	0x00000082


	//----- nvinfo : EIATTR_KPARAM_INFO
	.align		4
.L_468:
        /*0008*/ 	.byte	0x04, 0x17
        /*000a*/ 	.short	(.L_470 - .L_469)
.L_469:
        /*000c*/ 	.word	0x00000000
        /*0010*/ 	.short	0x0000
        /*0012*/ 	.short	0x0000
        /*0014*/ 	.byte	0x00, 0xf0, 0xe1, 0x10


	//----- nvinfo : EIATTR_SPARSE_MMA_MASK
	.align		4
.L_470:
        /*0018*/ 	.byte	0x03, 0x50
        /*001a*/ 	.short	0x0000


	//----- nvinfo : EIATTR_MAXREG_COUNT
	.align		4
        /*001c*/ 	.byte	0x03, 0x1b
        /*001e*/ 	.short	0x00ff


	//----- nvinfo : EIATTR_MERCURY_ISA_VERSION
	.align		4
        /*0020*/ 	.byte	0x03, 0x5f
        /*0022*/ 	.short	0x0101


	//----- nvinfo : EIATTR_EXIT_INSTR_OFFSETS
	.align		4
        /*0024*/ 	.byte	0x04, 0x1c
        /*0026*/ 	.short	(.L_472 - .L_471)


	//   ....[0]....
.L_471:
        /*0028*/ 	.word	0x00000010


	//----- nvinfo : EIATTR_MAX_THREADS
	.align		4
.L_472:
        /*002c*/ 	.byte	0x04, 0x05
        /*002e*/ 	.short	(.L_474 - .L_473)
.L_473:
        /*0030*/ 	.word	0x00000100
        /*0034*/ 	.word	0x00000001
        /*0038*/ 	.word	0x00000001


	//----- nvinfo : EIATTR_CBANK_PARAM_SIZE
	.align		4
.L_474:
        /*003c*/ 	.byte	0x03, 0x19
        /*003e*/ 	.short	0x0438


	//----- nvinfo : EIATTR_PARAM_CBANK
	.align		4
        /*0040*/ 	.byte	0x04, 0x0a
        /*0042*/ 	.short	(.L_476 - .L_475)
	.align		4
.L_475:
        /*0044*/ 	.word	index@(.nv.constant0._ZN7cutlass13device_kernelIN5flash19enable_sm80_to_sm89INS1_16FlashAttnFwdSm80INS1_25CollectiveMainloopFwdSm80ILi8ELi1ELb0EN4cute5tupleIJNS5_1CILi128EEENS7_ILi64EEENS7_ILi192EEEEEELi192ENS_10bfloat16_tEfNS_4arch4Sm80ELb0ELb0ELb0ELb1ELb0ELb1ELb1ELb1EEENS1_21CollectiveEpilogueFwdINS6_IJS8_SA_S9_EEENS6_IJNS7_ILi1EEESI_SI_EEESC_SE_Li256ELb1ELb1ELb1ELb0EEENS1_36VarlenDynamicPersistentTileSchedulerILi128ELi64ELi256ELi256ELb1ELb1ELb0ELb0ELb1ELb1EEEEEEEEEvNT_6ParamsE)
        /*0048*/ 	.short	0x0210
        /*004a*/ 	.short	0x0438


	//----- nvinfo : EIATTR_SW_WAR
	.align		4
.L_476:
        /*004c*/ 	.byte	0x04, 0x36
        /*004e*/ 	.short	(.L_478 - .L_477)
.L_477:
        /*0050*/ 	.word	0x00000008
.L_478:


//--------------------- .nv.info._ZN7cutlass13device_kernelIN5flash19enable_sm80_to_sm89INS1_16FlashAttnFwdSm80INS1_25CollectiveMainloopFwdSm80ILi8ELi1ELb0EN4cute5tupleIJNS5_1CILi128EEENS7_ILi64EEENS7_ILi192EEEEEELi192ENS_10bfloat16_tEfNS_4arch4Sm80ELb0ELb1ELb0ELb0ELb0ELb0ELb1ELb1EEENS1_21CollectiveEpilogueFwdINS6_IJS8_SA_S9_EEENS6_IJNS7_ILi1EEESI_SI_EEESC_SE_Li256ELb0ELb1ELb1ELb0EEENS1_19SingleTileSchedulerILb0ELb1ELb1ELi128EEEEEEEEEvNT_6ParamsE --------------------------
	.section	.nv.info._ZN7cutlass13device_kernelIN5flash19enable_sm80_to_sm89INS1_16FlashAttnFwdSm80INS1_25CollectiveMainloopFwdSm80ILi8ELi1ELb0EN4cute5tupleIJNS5_1CILi128EEENS7_ILi64EEENS7_ILi192EEEEEELi192ENS_10bfloat16_tEfNS_4arch4Sm80ELb0ELb1ELb0ELb0ELb0ELb0ELb1ELb1EEENS1_21CollectiveEpilogueFwdINS6_IJS8_SA_S9_EEENS6_IJNS7_ILi1EEESI_SI_EEESC_SE_Li256ELb0ELb1ELb1ELb0EEENS1_19SingleTileSchedulerILb0ELb1ELb1ELi128EEEEEEEEEvNT_6ParamsE,"",@"SHT_CUDA_INFO"
	.sectionflags	@""
	.align	4


	//----- nvinfo : EIATTR_CUDA_API_VERSION
	.align		4
        /*0000*/ 	.byte	0x04, 0x37
        /*0002*/ 	.short	(.L_480 - .L_479)
.L_479:
        /*0004*/ 	.word	0x00000082


	//----- nvinfo : EIATTR_KPARAM_INFO
	.align		4
.L_480:
        /*0008*/ 	.byte	0x04, 0x17
        /*000a*/ 	.short	(.L_482 - .L_481)
.L_481:
        /*000c*/ 	.word	0x00000000
        /*0010*/ 	.short	0x0000
        /*0012*/ 	.short	0x0000
        /*0014*/ 	.byte	0x00, 0xf0, 0x61, 0x10


	//----- nvinfo : EIATTR_SPARSE_MMA_MASK
	.align		4
.L_482:
        /*0018*/ 	.byte	0x03, 0x50
        /*001a*/ 	.short	0x0000


	//----- nvinfo : EIATTR_MAXREG_COUNT
	.align		4
        /*001c*/ 	.byte	0x03, 0x1b
        /*001e*/ 	.short	0x00ff


	//----- nvinfo : EIATTR_MERCURY_ISA_VERSION
	.align		4
        /*0020*/ 	.byte	0x03, 0x5f
        /*0022*/ 	.short	0x0101


	//----- nvinfo : EIATTR_EXIT_INSTR_OFFSETS
	.align		4
        /*0024*/ 	.byte	0x04, 0x1c
        /*0026*/ 	.short	(.L_484 - .L_483)


	//   ....[0]....
.L_483:
        /*0028*/ 	.word	0x00000010


	//----- nvinfo : EIATTR_MAX_THREADS
	.align		4
.L_484:
        /*002c*/ 	.byte	0x04, 0x05
        /*002e*/ 	.short	(.L_486 - .L_485)
.L_485:
        /*0030*/ 	.word	0x00000100
        /*0034*/ 	.word	0x00000001
        /*0038*/ 	.word	0x00000001


	//----- nvinfo : EIATTR_CBANK_PARAM_SIZE
	.align		4
.L_486:
        /*003c*/ 	.byte	0x03, 0x19
        /*003e*/ 	.short	0x0418


	//----- nvinfo : EIATTR_PARAM_CBANK
	.align		4
        /*0040*/ 	.byte	0x04, 0x0a
        /*0042*/ 	.short	(.L_488 - .L_487)
	.align		4
.L_487:
        /*0044*/ 	.word	index@(.nv.constant0._ZN7cutlass13device_kernelIN5flash19enable_sm80_to_sm89INS1_16FlashAttnFwdSm80INS1_25CollectiveMainloopFwdSm80ILi8ELi1ELb0EN4cute5tupleIJNS5_1CILi128EEENS7_ILi64EEENS7_ILi192EEEEEELi192ENS_10bfloat16_tEfNS_4arch4Sm80ELb0ELb1ELb0ELb0ELb0ELb0ELb1ELb1EEENS1_21CollectiveEpilogueFwdINS6_IJS8_SA_S9_EEENS6_IJNS7_ILi1EEESI_SI_EEESC_SE_Li256ELb0ELb1ELb1ELb0EEENS1_19SingleTileSchedulerILb0ELb1ELb1ELi128EEEEEEEEEvNT_6ParamsE)
        /*0048*/ 	.short	0x0210
        /*004a*/ 	.short	0x0418


	//----- nvinfo : EIATTR_SW_WAR
	.align		4
.L_488:
        /*004c*/ 	.byte	0x04, 0x36
        /*004e*/ 	.short	(.L_490 - .L_489)
.L_489:
        /*0050*/ 	.word	0x00000008
.L_490:


//--------------------- .nv.info._ZN7cutlass13device_kernelIN5flash19enable_sm80_to_sm89INS1_16FlashAttnFwdSm80INS1_25CollectiveMainloopFwdSm80ILi8ELi1ELb0EN4cute5tupleIJNS5_1CILi128EEENS7_ILi64EEENS7_ILi192EEEEEELi192ENS_10bfloat16_tEfNS_4arch4Sm80ELb0ELb1ELb0ELb1ELb0ELb0ELb1ELb1EEENS1_21CollectiveEpilogueFwdINS6_IJS8_SA_S9_EEENS6_IJNS7_ILi1EEESI_SI_EEESC_SE_Li256ELb1ELb1ELb1ELb0EEENS1_36VarlenDynamicPersistentTileSchedulerILi128ELi64ELi256ELi256ELb1ELb1ELb0ELb1ELb0ELb1EEEEEEEEEvNT_6ParamsE --------------------------
	.section	.nv.info._ZN7cutlass13device_kernelIN5flash19enable_sm80_to_sm89INS1_16FlashAttnFwdSm80INS1_25CollectiveMainloopFwdSm80ILi8ELi1ELb0EN4cute5tupleIJNS5_1CILi128EEENS7_ILi64EEENS7_ILi192EEEEEELi192ENS_10bfloat16_tEfNS_4arch4Sm80ELb0ELb1ELb0ELb1ELb0ELb0ELb1ELb1EEENS1_21CollectiveEpilogueFwdINS6_IJS8_SA_S9_EEENS6_IJNS7_ILi1EEESI_SI_EEESC_SE_Li256ELb1ELb1ELb1ELb0EEENS1_36VarlenDynamicPersistentTileSchedulerILi128ELi64ELi256ELi256ELb1ELb1ELb0ELb1ELb0ELb1EEEEEEEEEvNT_6ParamsE,"",@"SHT_CUDA_INFO"
	.sectionflags	@""
	.align	4


	//----- nvinfo : EIATTR_CUDA_API_VERSION
	.align		4
        /*0000*/ 	.byte	0x04, 0x37
        /*0002*/ 	.short	(.L_492 - .L_491)
.L_491:
        /*0004*/ 	.word	0x00000082


	//----- nvinfo : EIATTR_KPARAM_INFO
	.align		4
.L_492:
        /*0008*/ 	.byte	0x04, 0x17
        /*000a*/ 	.short	(.L_494 - .L_493)
.L_493:
        /*000c*/ 	.word	0x00000000
        /*0010*/ 	.short	0x0000
        /*0012*/ 	.short	0x0000
        /*0014*/ 	.byte	0x00, 0xf0, 0xe1, 0x10


	//----- nvinfo : EIATTR_SPARSE_MMA_MASK
	.align		4
.L_494:
        /*0018*/ 	.byte	0x03, 0x50
        /*001a*/ 	.short	0x0000


	//----- nvinfo : EIATTR_MAXREG_COUNT
	.align		4
        /*001c*/ 	.byte	0x03, 0x1b
        /*001e*/ 	.short	0x00ff


	//----- nvinfo : EIATTR_MERCURY_ISA_VERSION
	.align		4
        /*0020*/ 	.byte	0x03, 0x5f
        /*0022*/ 	.short	0x0101


	//----- nvinfo : EIATTR_EXIT_INSTR_OFFSETS
	.align		4
        /*0024*/ 	.byte	0x04, 0x1c
        /*0026*/ 	.short	(.L_496 - .L_495)


	//   ....[0]....
.L_495:
        /*0028*/ 	.word	0x00000010


	//----- nvinfo : EIATTR_MAX_THREADS
	.align		4
.L_496:
        /*002c*/ 	.byte	0x04, 0x05
        /*002e*/ 	.short	(.L_498 - .L_497)
.L_497:
        /*0030*/ 	.word	0x00000100
        /*0034*/ 	.word	0x00000001
        /*0038*/ 	.word	0x00000001


	//----- nvinfo : EIATTR_CBANK_PARAM_SIZE
	.align		4
.L_498:
        /*003c*/ 	.byte	0x03, 0x19
        /*003e*/ 	.short	0x0438


	//----- nvinfo : EIATTR_PARAM_CBANK
	.align		4
        /*0040*/ 	.byte	0x04, 0x0a
        /*0042*/ 	.short	(.L_500 - .L_499)
	.align		4
.L_499:
        /*0044*/ 	.word	index@(.nv.constant0._ZN7cutlass13device_kernelIN5flash19enable_sm80_to_sm89INS1_16FlashAttnFwdSm80INS1_25CollectiveMainloopFwdSm80ILi8ELi1ELb0EN4cute5tupleIJNS5_1CILi128EEENS7_ILi64EEENS7_ILi192EEEEEELi192ENS_10bfloat16_tEfNS_4arch4Sm80ELb0ELb1ELb0ELb1ELb0ELb0ELb1ELb1EEENS1_21CollectiveEpilogueFwdINS6_IJS8_SA_S9_EEENS6_IJNS7_ILi1EEESI_SI_EEESC_SE_Li256ELb1ELb1ELb1ELb0EEENS1_36VarlenDynamicPersistentTileSchedulerILi128ELi64ELi256ELi256ELb1ELb1ELb0ELb1ELb0ELb1EEEEEEEEEvNT_6ParamsE)
        /*0048*/ 	.short	0x0210
        /*004a*/ 	.short	0x0438


	//----- nvinfo : EIATTR_SW_WAR
	.align		4
.L_500:
        /*004c*/ 	.byte	0x04, 0x36
        /*004e*/ 	.short	(.L_502 - .L_501)
.L_501:
        /*0050*/ 	.word	0x00000008
.L_502:


//--------------------- .nv.info._ZN7cutlass13device_kernelIN5flash19enable_sm80_to_sm89INS1_16FlashAttnFwdSm80INS1_25CollectiveMainloopFwdSm80ILi8ELi1ELb0EN4cute5tupleIJNS5_1CILi128EEENS7_ILi64EEENS7_ILi192EEEEEELi192ENS_10bfloat16_tEfNS_4arch4Sm80ELb0ELb1ELb0ELb1ELb0ELb1ELb1ELb1EEENS1_21CollectiveEpilogueFwdINS6_IJS8_SA_S9_EEENS6_IJNS7_ILi1EEESI_SI_EEESC_SE_Li256ELb1ELb1ELb1ELb0EEENS1_36VarlenDynamicPersistentTileSchedulerILi128ELi64ELi256ELi256ELb1ELb1ELb0ELb1ELb0ELb1EEEEEEEEEvNT_6ParamsE --------------------------
	.section	.nv.info._ZN7cutlass13device_kernelIN5flash19enable_sm80_to_sm89INS1_16FlashAttnFwdSm80INS1_25CollectiveMainloopFwdSm80ILi8ELi1ELb0EN4cute5tupleIJNS5_1CILi128EEENS7_ILi64EEENS7_ILi192EEEEEELi192ENS_10bfloat16_tEfNS_4arch4Sm80ELb0ELb1ELb0ELb1ELb0ELb1ELb1ELb1EEENS1_21CollectiveEpilogueFwdINS6_IJS8_SA_S9_EEENS6_IJNS7_ILi1EEESI_SI_EEESC_SE_Li256ELb1ELb1ELb1ELb0EEENS1_36VarlenDynamicPersistentTileSchedulerILi128ELi64ELi256ELi256ELb1ELb1ELb0ELb1ELb0ELb1EEEEEEEEEvNT_6ParamsE,"",@"SHT_CUDA_INFO"
	.sectionflags	@""
	.align	4


	//----- nvinfo : EIATTR_CUDA_API_VERSION
	.align		4
        /*0000*/ 	.byte	0x04, 0x37
        /*0002*/ 	.short	(.L_504 - .L_503)
.L_503:
        /*0004*/ 	.word	0x00000082


	//----- nvinfo : EIATTR_KPARAM_INFO
	.align		4
.L_504:
        /*0008*/ 	.byte	0x04, 0x17
        /*000a*/ 	.short	(.L_506 - .L_505)
.L_505:
        /*000c*/ 	.word	0x00000000
        /*0010*/ 	.short	0x0000
        /*0012*/ 	.short	0x0000
        /*0014*/ 	.byte	0x00, 0xf0, 0xe1, 0x10


	//----- nvinfo : EIATTR_SPARSE_MMA_MASK
	.align		4
.L_506:
        /*0018*/ 	.byte	0x03, 0x50
        /*001a*/ 	.short	0x0000


	//----- nvinfo : EIATTR_MAXREG_COUNT
	.align		4
        /*001c*/ 	.byte	0x03, 0x1b
        /*001e*/ 	.short	0x00ff


	//----- nvinfo : EIATTR_MERCURY_ISA_VERSION
	.align		4
        /*0020*/ 	.byte	0x03, 0x5f
        /*0022*/ 	.short	0x0101


	//----- nvinfo : EIATTR_EXIT_INSTR_OFFSETS
	.align		4
        /*0024*/ 	.byte	0x04, 0x1c
        /*0026*/ 	.short	(.L_508 - .L_507)


	//   ....[0]....
.L_507:
        /*0028*/ 	.word	0x00000010


	//----- nvinfo : EIATTR_MAX_THREADS
	.align		4
.L_508:
        /*002c*/ 	.byte	0x04, 0x05
        /*002e*/ 	.short	(.L_510 - .L_509)
.L_509:
        /*0030*/ 	.word	0x00000100
        /*0034*/ 	.word	0x00000001
        /*0038*/ 	.word	0x00000001


	//----- nvinfo : EIATTR_CBANK_PARAM_SIZE
	.align		4
.L_510:
        /*003c*/ 	.byte	0x03, 0x19
        /*003e*/ 	.short	0x0438


	//----- nvinfo : EIATTR_PARAM_CBANK
	.align		4
        /*0040*/ 	.byte	0x04, 0x0a
        /*0042*/ 	.short	(.L_512 - .L_511)
	.align		4
.L_511:
        /*0044*/ 	.word	index@(.nv.constant0._ZN7cutlass13device_kernelIN5flash19enable_sm80_to_sm89INS1_16FlashAttnFwdSm80INS1_25CollectiveMainloopFwdSm80ILi8ELi1ELb0EN4cute5tupleIJNS5_1CILi128EEENS7_ILi64EEENS7_ILi192EEEEEELi192ENS_10bfloat16_tEfNS_4arch4Sm80ELb0ELb1ELb0ELb1ELb0ELb1ELb1ELb1EEENS1_21CollectiveEpilogueFwdINS6_IJS8_SA_S9_EEENS6_IJNS7_ILi1EEESI_SI_EEESC_SE_Li256ELb1ELb1ELb1ELb0EEENS1_36VarlenDynamicPersistentTileSchedulerILi128ELi64ELi256ELi256ELb1ELb1ELb0ELb1ELb0ELb1EEEEEEEEEvNT_6ParamsE)
        /*0048*/ 	.short	0x0210
        /*004a*/ 	.short	0x0438


	//----- nvinfo : EIATTR_SW_WAR
	.align		4
.L_512:
        /*004c*/ 	.byte	0x04, 0x36
        /*004e*/ 	.short	(.L_514 - .L_513)
.L_513:
        /*0050*/ 	.word	0x00000008
.L_514:


//--------------------- .nv.info._ZN7cutlass13device_kernelIN5flash19enable_sm80_to_sm89INS1_16FlashAttnFwdSm80INS1_25CollectiveMainloopFwdSm80ILi8ELi1ELb1EN4cute5tupleIJNS5_1CILi128EEENS7_ILi96EEENS7_ILi192EEEEEELi192ENS_10bfloat16_tEfNS_4arch4Sm80ELb1ELb0ELb0ELb0ELb0ELb0ELb1ELb1EEENS1_21CollectiveEpilogueFwdINS6_IJS8_SA_S9_EEENS6_IJNS7_ILi1EEESI_SI_EEESC_SE_Li256ELb0ELb1ELb1ELb0EEENS1_30DynamicPersistentTileSchedulerILi256ELi256ELb1ELb1ELb0EEEEEEEEEvNT_6ParamsE --------------------------
	.section	.nv.info._ZN7cutlass13device_kernelIN5flash19enable_sm80_to_sm89INS1_16FlashAttnFwdSm80INS1_25CollectiveMainloopFwdSm80ILi8ELi1ELb1EN4cute5tupleIJNS5_1CILi128EEENS7_ILi96EEENS7_ILi192EEEEEELi192ENS_10bfloat16_tEfNS_4arch4Sm80ELb1ELb0ELb0ELb0ELb0ELb0ELb1ELb1EEENS1_21CollectiveEpilogueFwdINS6_IJS8_SA_S9_EEENS6_IJNS7_ILi1EEESI_SI_EEESC_SE_Li256ELb0ELb1ELb1ELb0EEENS1_30DynamicPersistentTileSchedulerILi256ELi256ELb1ELb1ELb0EEEEEEEEEvNT_6ParamsE,"",@"SHT_CUDA_INFO"
	.sectionflags	@""
	.align	4


	//----- nvinfo : EIATTR_CUDA_API_VERSION
	.align		4
        /*0000*/ 	.byte	0x04, 0x37
        /*0002*/ 	.short	(.L_516 - .L_515)
.L_515:
        /*0004*/ 	.word	0x00000082


	//----- nvinfo : EIATTR_KPARAM_INFO
	.align		4
.L_516:
        /*0008*/ 	.byte	0x04, 0x17
        /*000a*/ 	.short	(.L_518 - .L_517)
.L_517:
        /*000c*/ 	.word	0x00000000
        /*0010*/ 	.short	0x0000
        /*0012*/ 	.short	0x0000
        /*0014*/ 	.byte	0x00, 0xf0, 0xa1, 0x10


	//----- nvinfo : EIATTR_SPARSE_MMA_MASK
	.align		4
.L_518:
        /*0018*/ 	.byte	0x03, 0x50
        /*001a*/ 	.short	0x0000


	//----- nvinfo : EIATTR_MAXREG_COUNT
	.align		4
        /*001c*/ 	.byte	0x03, 0x1b
        /*001e*/ 	.short	0x00ff


	//----- nvinfo : EIATTR_MERCURY_ISA_VERSION
	.align		4
        /*0020*/ 	.byte	0x03, 0x5f
        /*0022*/ 	.short	0x0101


	//----- nvinfo : EIATTR_EXIT_INSTR_OFFSETS
	.align		4
        /*0024*/ 	.byte	0x04, 0x1c
        /*0026*/ 	.short	(.L_520 - .L_519)


	//   ....[0]....
.L_519:
        /*0028*/ 	.word	0x00000010


	//----- nvinfo : EIATTR_MAX_THREADS
	.align		4
.L_520:
        /*002c*/ 	.byte	0x04, 0x05
        /*002e*/ 	.short	(.L_522 - .L_521)
.L_521:
        /*0030*/ 	.word	0x00000100
        /*0034*/ 	.word	0x00000001
        /*0038*/ 	.word	0x00000001


	//----- nvinfo : EIATTR_CBANK_PARAM_SIZE
	.align		4
.L_522:
        /*003c*/ 	.byte	0x03, 0x19
        /*003e*/ 	.short	0x0428


	//----- nvinfo : EIATTR_PARAM_CBANK
	.align		4
        /*0040*/ 	.byte	0x04, 0x0a
        /*0042*/ 	.short	(.L_524 - .L_523)
	.align		4
.L_523:
        /*0044*/ 	.word	index@(.nv.constant0._ZN7cutlass13device_kernelIN5flash19enable_sm80_to_sm89INS1_16FlashAttnFwdSm80INS1_25CollectiveMainloopFwdSm80ILi8ELi1ELb1EN4cute5tupleIJNS5_1CILi128EEENS7_ILi96EEENS7_ILi192EEEEEELi192ENS_10bfloat16_tEfNS_4arch4Sm80ELb1ELb0ELb0ELb0ELb0ELb0ELb1ELb1EEENS1_21CollectiveEpilogueFwdINS6_IJS8_SA_S9_EEENS6_IJNS7_ILi1EEESI_SI_EEESC_SE_Li256ELb0ELb1ELb1ELb0EEENS1_30DynamicPersistentTileSchedulerILi256ELi256ELb1ELb1ELb0EEEEEEEEEvNT_6ParamsE)
        /*0048*/ 	.short	0x0210
        /*004a*/ 	.short	0x0428


	//----- nvinfo : EIATTR_SW_WAR
	.align		4
.L_524:
        /*004c*/ 	.byte	0x04, 0x36
        /*004e*/ 	.short	(.L_526 - .L_525)
.L_525:
        /*0050*/ 	.word	0x00000008
.L_526:


//--------------------- .nv.info._ZN7cutlass13device_kernelIN5flash19enable_sm80_to_sm89INS1_16FlashAttnFwdSm80INS1_25CollectiveMainloopFwdSm80ILi8ELi1ELb0EN4cute5tupleIJNS5_1CILi128EEENS7_ILi64EEENS7_ILi192EEEEEELi192ENS_10bfloat16_tEfNS_4arch4Sm80ELb1ELb0ELb0ELb1ELb0ELb0ELb1ELb1EEENS1_21CollectiveEpilogueFwdINS6_IJS8_SA_S9_EEENS6_IJNS7_ILi1EEESI_SI_EEESC_SE_Li256ELb1ELb1ELb1ELb0EEENS1_36VarlenDynamicPersistentTileSchedulerILi128ELi64ELi256ELi256ELb1ELb1ELb0ELb1ELb1ELb1EEEEEEEEEvNT_6ParamsE --------------------------
	.section	.nv.info._ZN7cutlass13device_kernelIN5flash19enable_sm80_to_sm89INS1_16FlashAttnFwdSm80INS1_25CollectiveMainloopFwdSm80ILi8ELi1ELb0EN4cute5tupleIJNS5_1CILi128EEENS7_ILi64EEENS7_ILi192EEEEEELi192ENS_10bfloat16_tEfNS_4arch4Sm80ELb1ELb0ELb0ELb1ELb0ELb0ELb1ELb1EEENS1_21CollectiveEpilogueFwdINS6_IJS8_SA_S9_EEENS6_IJNS7_ILi1EEESI_SI_EEESC_SE_Li256ELb1ELb1ELb1ELb0EEENS1_36VarlenDynamicPersistentTileSchedulerILi128ELi64ELi256ELi256ELb1ELb1ELb0ELb1ELb1ELb1EEEEEEEEEvNT_6ParamsE,"",@"SHT_CUDA_INFO"
	.sectionflags	@""
	.align	4


	//----- nvinfo : EIATTR_CUDA_API_VERSION
	.align		4
        /*0000*/ 	.byte	0x04, 0x37
        /*0002*/ 	.short	(.L_528 - .L_527)
.L_527:
        /*0004*/ 	.word	0x00000082


	//----- nvinfo : EIATTR_KPARAM_INFO
	.align		4
.L_528:
        /*0008*/ 	.byte	0x04, 0x17
        /*000a*/ 	.short	(.L_530 - .L_529)
.L_529:
        /*000c*/ 	.word	0x00000000
        /*0010*/ 	.short	0x0000
        /*0012*/ 	.short	0x0000
        /*0014*/ 	.byte	0x00, 0xf0, 0xe1, 0x10


	//----- nvinfo : EIATTR_SPARSE_MMA_MASK
	.align		4
.L_530:
        /*0018*/ 	.byte	0x03, 0x50
        /*001a*/ 	.short	0x0000


	//----- nvinfo : EIATTR_MAXREG_COUNT
	.align		4
        /*001c*/ 	.byte	0x03, 0x1b
        /*001e*/ 	.short	0x00ff


	//----- nvinfo : EIATTR_MERCURY_ISA_VERSION
	.align		4
        /*0020*/ 	.byte	0x03, 0x5f
        /*0022*/ 	.short	0x0101


	//----- nvinfo : EIATTR_EXIT_INSTR_OFFSETS
	.align		4
        /*0024*/ 	.byte	0x04, 0x1c
        /*0026*/ 	.short	(.L_532 - .L_531)


	//   ....[0]....
.L_531:
        /*0028*/ 	.word	0x00000010


	//----- nvinfo : EIATTR_MAX_THREADS
	.align		4
.L_532:
        /*002c*/ 	.byte	0x04, 0x05
        /*002e*/ 	.short	(.L_534 - .L_533)
.L_533:
        /*0030*/ 	.word	0x00000100
        /*0034*/ 	.word	0x00000001
        /*0038*/ 	.word	0x00000001


	//----- nvinfo : EIATTR_CBANK_PARAM_SIZE
	.align		4
.L_534:
        /*003c*/ 	.byte	0x03, 0x19
        /*003e*/ 	.short	0x0438


	//----- nvinfo : EIATTR_PARAM_CBANK
	.align		4
        /*0040*/ 	.byte	0x04, 0x0a
        /*0042*/ 	.short	(.L_536 - .L_535)
	.align		4
.L_535:
        /*0044*/ 	.word	index@(.nv.constant0._ZN7cutlass13device_kernelIN5flash19enable_sm80_to_sm89INS1_16FlashAttnFwdSm80INS1_25CollectiveMainloopFwdSm80ILi8ELi1ELb0EN4cute5tupleIJNS5_1CILi128EEENS7_ILi64EEENS7_ILi192EEEEEELi192ENS_10bfloat16_tEfNS_4arch4Sm80ELb1ELb0ELb0ELb1ELb0ELb0ELb1ELb1EEENS1_21CollectiveEpilogueFwdINS6_IJS8_SA_S9_EEENS6_IJNS7_ILi1EEESI_SI_EEESC_SE_Li256ELb1ELb1ELb1ELb0EEENS1_36VarlenDynamicPersistentTileSchedulerILi128ELi64ELi256ELi256ELb1ELb1ELb0ELb1ELb1ELb1EEEEEEEEEvNT_6ParamsE)
        /*0048*/ 	.short	0x0210
        /*004a*/ 	.short	0x0438


	//----- nvinfo : EIATTR_SW_WAR
	.align		4
.L_536:
        /*004c*/ 	.byte	0x04, 0x36
        /*004e*/ 	.short	(.L_538 - .L_537)
.L_537:
        /*0050*/ 	.word	0x00000008
.L_538:


//--------------------- .nv.info._ZN7cutlass13device_kernelIN5flash19enable_sm80_to_sm89INS1_16FlashAttnFwdSm80INS1_25CollectiveMainloopFwdSm80ILi8ELi1ELb0EN4cute5tupleIJNS5_1CILi128EEENS7_ILi64EEENS7_ILi192EEEEEELi192ENS_10bfloat16_tEfNS_4arch4Sm80ELb1ELb0ELb0ELb1ELb0ELb1ELb1ELb1EEENS1_21CollectiveEpilogueFwdINS6_IJS8_SA_S9_EEENS6_IJNS7_ILi1EEESI_SI_EEESC_SE_Li256ELb1ELb1ELb1ELb0EEENS1_36VarlenDynamicPersistentTileSchedulerILi128ELi64ELi256ELi256ELb1ELb1ELb0ELb1ELb1ELb1EEEEEEEEEvNT_6ParamsE --------------------------
	.section	.nv.info._ZN7cutlass13device_kernelIN5flash19enable_sm80_to_sm89INS1_16FlashAttnFwdSm80INS1_25CollectiveMainloopFwdSm80ILi8ELi1ELb0EN4cute5tupleIJNS5_1CILi128EEENS7_ILi64EEENS7_ILi192EEEEEELi192ENS_10bfloat16_tEfNS_4arch4Sm80ELb1ELb0ELb0ELb1ELb0ELb1ELb1ELb1EEENS1_21CollectiveEpilogueFwdINS6_IJS8_SA_S9_EEENS6_IJNS7_ILi1EEESI_SI_EEESC_SE_Li256ELb1ELb1ELb1ELb0EEENS1_36VarlenDynamicPersistentTileSchedulerILi128ELi64ELi256ELi256ELb1ELb1ELb0ELb1ELb1ELb1EEEEEEEEEvNT_6ParamsE,"",@"SHT_CUDA_INFO"
	.sectionflags	@""
	.align	4


	//----- nvinfo : EIATTR_CUDA_API_VERSION
	.align		4
        /*0000*/ 	.byte	0x04, 0x37
        /*0002*/ 	.short	(.L_540 - .L_539)
.L_539:
        /*0004*/ 	.word	0x00000082


	//----- nvinfo : EIATTR_KPARAM_INFO
	.align		4
.L_540:
        /*0008*/ 	.byte	0x04, 0x17
        /*000a*/ 	.short	(.L_542 - .L_541)
.L_541:
        /*000c*/ 	.word	0x00000000
        /*0010*/ 	.short	0x0000
        /*0012*/ 	.short	0x0000
        /*0014*/ 	.byte	0x00, 0xf0, 0xe1, 0x10


	//----- nvinfo : EIATTR_SPARSE_MMA_MASK
	.align		4
.L_542:
        /*0018*/ 	.byte	0x03, 0x50
        /*001a*/ 	.short	0x0000


	//----- nvinfo : EIATTR_MAXREG_COUNT
	.align		4
        /*001c*/ 	.byte	0x03, 0x1b
        /*001e*/ 	.short	0x00ff


	//----- nvinfo : EIATTR_MERCURY_ISA_VERSION
	.align		4
        /*0020*/ 	.byte	0x03, 0x5f
        /*0022*/ 	.short	0x0101


	//----- nvinfo : EIATTR_EXIT_INSTR_OFFSETS
	.align		4
        /*0024*/ 	.byte	0x04, 0x1c
        /*0026*/ 	.short	(.L_544 - .L_543)


	//   ....[0]....
.L_543:
        /*0028*/ 	.word	0x00000010


	//----- nvinfo : EIATTR_MAX_THREADS
	.align		4
.L_544:
        /*002c*/ 	.byte	0x04, 0x05
        /*002e*/ 	.short	(.L_546 - .L_545)
.L_545:
        /*0030*/ 	.word	0x00000100
        /*0034*/ 	.word	0x00000001
        /*0038*/ 	.word	0x00000001


	//----- nvinfo : EIATTR_CBANK_PARAM_SIZE
	.align		4
.L_546:
        /*003c*/ 	.byte	0x03, 0x19
        /*003e*/ 	.short	0x0438


	//----- nvinfo : EIATTR_PARAM_CBANK
	.align		4
        /*0040*/ 	.byte	0x04, 0x0a
        /*0042*/ 	.short	(.L_548 - .L_547)
	.align		4
.L_547:
        /*0044*/ 	.word	index@(.nv.constant0._ZN7cutlass13device_kernelIN5flash19enable_sm80_to_sm89INS1_16FlashAttnFwdSm80INS1_25CollectiveMainloopFwdSm80ILi8ELi1ELb0EN4cute5tupleIJNS5_1CILi128EEENS7_ILi64EEENS7_ILi192EEEEEELi192ENS_10bfloat16_tEfNS_4arch4Sm80ELb1ELb0ELb0ELb1ELb0ELb1ELb1ELb1EEENS1_21CollectiveEpilogueFwdINS6_IJS8_SA_S9_EEENS6_IJNS7_ILi1EEESI_SI_EEESC_SE_Li256ELb1ELb1ELb1ELb0EEENS1_36VarlenDynamicPersistentTileSchedulerILi128ELi64ELi256ELi256ELb1ELb1ELb0ELb1ELb1ELb1EEEEEEEEEvNT_6ParamsE)
        /*0048*/ 	.short	0x0210
        /*004a*/ 	.short	0x0438


	//----- nvinfo : EIATTR_SW_WAR
	.align		4
.L_548:
        /*004c*/ 	.byte	0x04, 0x36
        /*004e*/ 	.short	(.L_550 - .L_549)
.L_549:
        /*0050*/ 	.word	0x00000008
.L_550:


//--------------------- .nv.info._ZN7cutlass13device_kernelIN5flash19enable_sm80_to_sm89INS1_16FlashAttnFwdSm80INS1_25CollectiveMainloopFwdSm80ILi8ELi2ELb1EN4cute5tupleIJNS5_1CILi128EEENS7_ILi96EEENS7_ILi192EEEEEELi192ENS_10bfloat16_tEfNS_4arch4Sm80ELb0ELb0ELb0ELb0ELb0ELb0ELb1ELb1EEENS1_21CollectiveEpilogueFwdINS6_IJS8_SA_S9_EEENS6_IJNS7_ILi1EEESI_SI_EEESC_SE_Li256ELb0ELb1ELb1ELb0EEENS1_19SingleTileSchedulerILb0ELb1ELb1ELi128EEEEEEEEEvNT_6ParamsE --------------------------
	.section	.nv.info._ZN7cutlass13device_kernelIN5flash19enable_sm80_to_sm89INS1_16FlashAttnFwdSm80INS1_25CollectiveMainloopFwdSm80ILi8ELi2ELb1EN4cute5tupleIJNS5_1CILi128EEENS7_ILi96EEENS7_ILi192EEEEEELi192ENS_10bfloat16_tEfNS_4arch4Sm80ELb0ELb0ELb0ELb0ELb0ELb0ELb1ELb1EEENS1_21CollectiveEpilogueFwdINS6_IJS8_SA_S9_EEENS6_IJNS7_ILi1EEESI_SI_EEESC_SE_Li256ELb0ELb1ELb1ELb0EEENS1_19SingleTileSchedulerILb0ELb1ELb1ELi128EEEEEEEEEvNT_6ParamsE,"",@"SHT_CUDA_INFO"
	.sectionflags	@""
	.align	4


	//----- nvinfo : EIATTR_CUDA_API_VERSION
	.align		4
        /*0000*/ 	.byte	0x04, 0x37
        /*0002*/ 	.short	(.L_552 - .L_551)
.L_551:
        /*0004*/ 	.word	0x00000082


	//----- nvinfo : EIATTR_KPARAM_INFO
	.align		4
.L_552:
        /*0008*/ 	.byte	0x04, 0x17
        /*000a*/ 	.short	(.L_554 - .L_553)
.L_553:
        /*000c*/ 	.word	0x00000000
        /*0010*/ 	.short	0x0000
        /*0012*/ 	.short	0x0000
        /*0014*/ 	.byte	0x00, 0xf0, 0x61, 0x10


	//----- nvinfo : EIATTR_SPARSE_MMA_MASK
	.align		4
.L_554:
        /*0018*/ 	.byte	0x03, 0x50
        /*001a*/ 	.short	0x0000


	//----- nvinfo : EIATTR_MAXREG_COUNT
	.align		4
        /*001c*/ 	.byte	0x03, 0x1b
        /*001e*/ 	.short	0x00ff


	//----- nvinfo : EIATTR_MERCURY_ISA_VERSION
	.align		4
        /*0020*/ 	.byte	0x03, 0x5f
        /*0022*/ 	.short	0x0101


	//----- nvinfo : EIATTR_EXIT_INSTR_OFFSETS
	.align		4
        /*0024*/ 	.byte	0x04, 0x1c
        /*0026*/ 	.short	(.L_556 - .L_555)


	//   ....[0]....
.L_555:
        /*0028*/ 	.word	0x00000010


	//----- nvinfo : EIATTR_MAX_THREADS
	.align		4
.L_556:
        /*002c*/ 	.byte	0x04, 0x05
        /*002e*/ 	.short	(.L_558 - .L_557)
.L_557:
        /*0030*/ 	.word	0x00000100
        /*0034*/ 	.word	0x00000001
        /*0038*/ 	.word	0x00000001


	//----- nvinfo : EIATTR_CBANK_PARAM_SIZE
	.align		4
.L_558:
        /*003c*/ 	.byte	0x03, 0x19
        /*003e*/ 	.short	0x0418


	//----- nvinfo : EIATTR_PARAM_CBANK
	.align		4
        /*0040*/ 	.byte	0x04, 0x0a
        /*0042*/ 	.short	(.L_560 - .L_559)
	.align		4
.L_559:
        /*0044*/ 	.word	index@(.nv.constant0._ZN7cutlass13device_kernelIN5flash19enable_sm80_to_sm89INS1_16FlashAttnFwdSm80INS1_25CollectiveMainloopFwdSm80ILi8ELi2ELb1EN4cute5tupleIJNS5_1CILi128EEENS7_ILi96EEENS7_ILi192EEEEEELi192ENS_10bfloat16_tEfNS_4arch4Sm80ELb0ELb0ELb0ELb0ELb0ELb0ELb1ELb1EEENS1_21CollectiveEpilogueFwdINS6_IJS8_SA_S9_EEENS6_IJNS7_ILi1EEESI_SI_EEESC_SE_Li256ELb0ELb1ELb1ELb0EEENS1_19SingleTileSchedulerILb0ELb1ELb1ELi128EEEEEEEEEvNT_6ParamsE)
        /*0048*/ 	.short	0x0210
        /*004a*/ 	.short	0x0418


	//----- nvinfo : EIATTR_SW_WAR
	.align		4
.L_560:
        /*004c*/ 	.byte	0x04, 0x36
        /*004e*/ 	.short	(.L_562 - .L_561)
.L_561:
        /*0050*/ 	.word	0x00000008
.L_562:


//--------------------- .nv.info._ZN7cutlass13device_kernelIN5flash19enable_sm80_to_sm89INS1_16FlashAttnFwdSm80INS1_25CollectiveMainloopFwdSm80ILi8ELi2ELb0EN4cute5tupleIJNS5_1CILi128EEENS7_ILi64EEENS7_ILi192EEEEEELi192ENS_10bfloat16_tEfNS_4arch4Sm80ELb0ELb0ELb0ELb1ELb0ELb0ELb1ELb1EEENS1_21CollectiveEpilogueFwdINS6_IJS8_SA_S9_EEENS6_IJNS7_ILi1EEESI_SI_EEESC_SE_Li256ELb1ELb1ELb1ELb0EEENS1_36VarlenDynamicPersistentTileSchedulerILi128ELi64ELi256ELi256ELb1ELb1ELb0ELb0ELb1ELb1EEEEEEEEEvNT_6ParamsE --------------------------
	.section	.nv.info._ZN7cutlass13device_kernelIN5flash19enable_sm80_to_sm89INS1_16FlashAttnFwdSm80INS1_25CollectiveMainloopFwdSm80ILi8ELi2ELb0EN4cute5tupleIJNS5_1CILi128EEENS7_ILi64EEENS7_ILi192EEEEEELi192ENS_10bfloat16_tEfNS_4arch4Sm80ELb0ELb0ELb0ELb1ELb0ELb0ELb1ELb1EEENS1_21CollectiveEpilogueFwdINS6_IJS8_SA_S9_EEENS6_IJNS7_ILi1EEESI_SI_EEESC_SE_Li256ELb1ELb1ELb1ELb0EEENS1_36VarlenDynamicPersistentTileSchedulerILi128ELi64ELi256ELi256ELb1ELb1ELb0ELb0ELb1ELb1EEEEEEEEEvNT_6ParamsE,"",@"SHT_CUDA_INFO"
	.sectionflags	@""
	.align	4


	//----- nvinfo : EIATTR_CUDA_API_VERSION
	.align		4
        /*0000*/ 	.byte	0x04, 0x37
        /*0002*/ 	.short	(.L_564 - .L_563)
.L_563:
        /*0004*/ 	.word	0x00000082


	//----- nvinfo : EIATTR_KPARAM_INFO
	.align		4
.L_564:
        /*0008*/ 	.byte	0x04, 0x17
        /*000a*/ 	.short	(.L_566 - .L_565)
.L_565:
        /*000c*/ 	.word	0x00000000
        /*0010*/ 	.short	0x0000
        /*0012*/ 	.short	0x0000
        /*0014*/ 	.byte	0x00, 0xf0, 0xe1, 0x10


	//----- nvinfo : EIATTR_SPARSE_MMA_MASK
	.align		4
.L_566:
        /*0018*/ 	.byte	0x03, 0x50
        /*001a*/ 	.short	0x0000


	//----- nvinfo : EIATTR_MAXREG_COUNT
	.align		4
        /*001c*/ 	.byte	0x03, 0x1b
        /*001e*/ 	.short	0x00ff


	//----- nvinfo : EIATTR_MERCURY_ISA_VERSION
	.align		4
        /*0020*/ 	.byte	0x03, 0x5f
        /*0022*/ 	.short	0x0101


	//----- nvinfo : EIATTR_EXIT_INSTR_OFFSETS
	.align		4
        /*0024*/ 	.byte	0x04, 0x1c
        /*0026*/ 	.short	(.L_568 - .L_567)


	//   ....[0]....
.L_567:
        /*0028*/ 	.word	0x00000010


	//----- nvinfo : EIATTR_MAX_THREADS
	.align		4
.L_568:
        /*002c*/ 	.byte	0x04, 0x05
        /*002e*/ 	.short	(.L_570 - .L_569)
.L_569:
        /*0030*/ 	.word	0x00000100
        /*0034*/ 	.word	0x00000001
        /*0038*/ 	.word	0x00000001


	//----- nvinfo : EIATTR_CBANK_PARAM_SIZE
	.align		4
.L_570:
        /*003c*/ 	.byte	0x03, 0x19
        /*003e*/ 	.short	0x0438


	//----- nvinfo : EIATTR_PARAM_CBANK
	.align		4
        /*0040*/ 	.byte	0x04, 0x0a
        /*0042*/ 	.short	(.L_572 - .L_571)
	.align		4
.L_571:
        /*0044*/ 	.word	index@(.nv.constant0._ZN7cutlass13device_kernelIN5flash19enable_sm80_to_sm89INS1_16FlashAttnFwdSm80INS1_25CollectiveMainloopFwdSm80ILi8ELi2ELb0EN4cute5tupleIJNS5_1CILi128EEENS7_ILi64EEENS7_ILi192EEEEEELi192ENS_10bfloat16_tEfNS_4arch4Sm80ELb0ELb0ELb0ELb1ELb0ELb0ELb1ELb1EEENS1_21CollectiveEpilogueFwdINS6_IJS8_SA_S9_EEENS6_IJNS7_ILi1EEESI_SI_EEESC_SE_Li256ELb1ELb1ELb1ELb0EEENS1_36VarlenDynamicPersistentTileSchedulerILi128ELi64ELi256ELi256ELb1ELb1ELb0ELb0ELb1ELb1EEEEEEEEEvNT_6ParamsE)
        /*0048*/ 	.short	0x0210
        /*004a*/ 	.short	0x0438


	//----- nvinfo : EIATTR_SW_WAR
	.align		4
.L_572:
        /*004c*/ 	.byte	0x04, 0x36
        /*004e*/ 	.short	(.L_574 - .L_573)
.L_573:
        /*0050*/ 	.word	0x00000008
.L_574:


//--------------------- .nv.info._ZN7cutlass13device_kernelIN5flash19enable_sm80_to_sm89INS1_16FlashAttnFwdSm80INS1_25CollectiveMainloopFwdSm80ILi8ELi2ELb0EN4cute5tupleIJNS5_1CILi128EEENS7_ILi64EEENS7_ILi192EEEEEELi192ENS_10bfloat16_tEfNS_4arch4Sm80ELb0ELb0ELb0ELb1ELb0ELb1ELb1ELb1EEENS1_21CollectiveEpilogueFwdINS6_IJS8_SA_S9_EEENS6_IJNS7_ILi1EEESI_SI_EEESC_SE_Li256ELb1ELb1ELb1ELb0EEENS1_36VarlenDynamicPersistentTileSchedulerILi128ELi64ELi256ELi256ELb1ELb1ELb0ELb0ELb1ELb1EEEEEEEEEvNT_6ParamsE --------------------------
	.section	.nv.info._ZN7cutlass13device_kernelIN5flash19enable_sm80_to_sm89INS1_16FlashAttnFwdSm80INS1_25CollectiveMainloopFwdSm80ILi8ELi2ELb0EN4cute5tupleIJNS5_1CILi128EEENS7_ILi64EEENS7_ILi192EEEEEELi192ENS_10bfloat16_tEfNS_4arch4Sm80ELb0ELb0ELb0ELb1ELb0ELb1ELb1ELb1EEENS1_21CollectiveEpilogueFwdINS6_IJS8_SA_S9_EEENS6_IJNS7_ILi1EEESI_SI_EEESC_SE_Li256ELb1ELb1ELb1ELb0EEENS1_36VarlenDynamicPersistentTileSchedulerILi128ELi64ELi256ELi256ELb1ELb1ELb0ELb0ELb1ELb1EEEEEEEEEvNT_6ParamsE,"",@"SHT_CUDA_INFO"
	.sectionflags	@""
	.align	4


	//----- nvinfo : EIATTR_CUDA_API_VERSION
	.align		4
        /*0000*/ 	.byte	0x04, 0x37
        /*0002*/ 	.short	(.L_576 - .L_575)
.L_575:
        /*0004*/ 	.word	0x00000082


	//----- nvinfo : EIATTR_KPARAM_INFO
	.align		4
.L_576:
        /*0008*/ 	.byte	0x04, 0x17
        /*000a*/ 	.short	(.L_578 - .L_577)
.L_577:
        /*000c*/ 	.word	0x00000000
        /*0010*/ 	.short	0x0000
        /*0012*/ 	.short	0x0000
        /*0014*/ 	.byte	0x00, 0xf0, 0xe1, 0x10


	//----- nvinfo : EIATTR_SPARSE_MMA_MASK
	.align		4
.L_578:
        /*0018*/ 	.byte	0x03, 0x50
        /*001a*/ 	.short	0x0000


	//----- nvinfo : EIATTR_MAXREG_COUNT
	.align		4
        /*001c*/ 	.byte	0x03, 0x1b
        /*001e*/ 	.short	0x00ff


	//----- nvinfo : EIATTR_MERCURY_ISA_VERSION
	.align		4
        /*0020*/ 	.byte	0x03, 0x5f
        /*0022*/ 	.short	0x0101


	//----- nvinfo : EIATTR_EXIT_INSTR_OFFSETS
	.align		4
        /*0024*/ 	.byte	0x04, 0x1c
        /*0026*/ 	.short	(.L_580 - .L_579)


	//   ....[0]....
.L_579:
        /*0028*/ 	.word	0x00000010


	//----- nvinfo : EIATTR_MAX_THREADS
	.align		4
.L_580:
        /*002c*/ 	.byte	0x04, 0x05
        /*002e*/ 	.short	(.L_582 - .L_581)
.L_581:
        /*0030*/ 	.word	0x00000100
        /*0034*/ 	.word	0x00000001
        /*0038*/ 	.word	0x00000001


	//----- nvinfo : EIATTR_CBANK_PARAM_SIZE
	.align		4
.L_582:
        /*003c*/ 	.byte	0x03, 0x19
        /*003e*/ 	.short	0x0438


	//----- nvinfo : EIATTR_PARAM_CBANK
	.align		4
        /*0040*/ 	.byte	0x04, 0x0a
        /*0042*/ 	.short	(.L_584 - .L_583)
	.align		4
.L_583:
        /*0044*/ 	.word	index@(.nv.constant0._ZN7cutlass13device_kernelIN5flash19enable_sm80_to_sm89INS1_16FlashAttnFwdSm80INS1_25CollectiveMainloopFwdSm80ILi8ELi2ELb0EN4cute5tupleIJNS5_1CILi128EEENS7_ILi64EEENS7_ILi192EEEEEELi192ENS_10bfloat16_tEfNS_4arch4Sm80ELb0ELb0ELb0ELb1ELb0ELb1ELb1ELb1EEENS1_21CollectiveEpilogueFwdINS6_IJS8_SA_S9_EEENS6_IJNS7_ILi1EEESI_SI_EEESC_SE_Li256ELb1ELb1ELb1ELb0EEENS1_36VarlenDynamicPersistentTileSchedulerILi128ELi64ELi256ELi256ELb1ELb1ELb0ELb0ELb1ELb1EEEEEEEEEvNT_6ParamsE)
        /*0048*/ 	.short	0x0210
        /*004a*/ 	.short	0x0438


	//----- nvinfo : EIATTR_SW_WAR
	.align		4
.L_584:
        /*004c*/ 	.byte	0x04, 0x36
        /*004e*/ 	.short	(.L_586 - .L_585)
.L_585:
        /*0050*/ 	.word	0x00000008
.L_586:


//--------------------- .nv.info._ZN7cutlass13device_kernelIN5flash19enable_sm80_to_sm89INS1_16FlashAttnFwdSm80INS1_25CollectiveMainloopFwdSm80ILi8ELi2ELb0EN4cute5tupleIJNS5_1CILi128EEENS7_ILi64EEENS7_ILi192EEEEEELi192ENS_10bfloat16_tEfNS_4arch4Sm80ELb0ELb1ELb0ELb0ELb0ELb0ELb1ELb1EEENS1_21CollectiveEpilogueFwdINS6_IJS8_SA_S9_EEENS6_IJNS7_ILi1EEESI_SI_EEESC_SE_Li256ELb0ELb1ELb1ELb0EEENS1_19SingleTileSchedulerILb0ELb1ELb1ELi128EEEEEEEEEvNT_6ParamsE --------------------------
	.section	.nv.info._ZN7cutlass13device_kernelIN5flash19enable_sm80_to_sm89INS1_16FlashAttnFwdSm80INS1_25CollectiveMainloopFwdSm80ILi8ELi2ELb0EN4cute5tupleIJNS5_1CILi128EEENS7_ILi64EEENS7_ILi192EEEEEELi192ENS_10bfloat16_tEfNS_4arch4Sm80ELb0ELb1ELb0ELb0ELb0ELb0ELb1ELb1EEENS1_21CollectiveEpilogueFwdINS6_IJS8_SA_S9_EEENS6_IJNS7_ILi1EEESI_SI_EEESC_SE_Li256ELb0ELb1ELb1ELb0EEENS1_19SingleTileSchedulerILb0ELb1ELb1ELi128EEEEEEEEEvNT_6ParamsE,"",@"SHT_CUDA_INFO"
	.sectionflags	@""
	.align	4


	//----- nvinfo : EIATTR_CUDA_API_VERSION
	.align		4
        /*0000*/ 	.byte	0x04, 0x37
        /*0002*/ 	.short	(.L_588 - .L_587)
.L_587:
        /*0004*/ 	.word	0x00000082


	//----- nvinfo : EIATTR_KPARAM_INFO
	.align		4
.L_588:
        /*0008*/ 	.byte	0x04, 0x17
        /*000a*/ 	.short	(.L_590 - .L_589)
.L_589:
        /*000c*/ 	.word	0x00000000
        /*0010*/ 	.short	0x0000
        /*0012*/ 	.short	0x0000
        /*0014*/ 	.byte	0x00, 0xf0, 0x61, 0x10


	//----- nvinfo : EIATTR_SPARSE_MMA_MASK
	.align		4
.L_590:
        /*0018*/ 	.byte	0x03, 0x50
        /*001a*/ 	.short	0x0000


	//----- nvinfo : EIATTR_MAXREG_COUNT
	.align		4
        /*001c*/ 	.byte	0x03, 0x1b
        /*001e*/ 	.short	0x00ff


	//----- nvinfo : EIATTR_MERCURY_ISA_VERSION
	.align		4
        /*0020*/ 	.byte	0x03, 0x5f
        /*0022*/ 	.short	0x0101


	//----- nvinfo : EIATTR_EXIT_INSTR_OFFSETS
	.align		4
        /*0024*/ 	.byte	0x04, 0x1c
        /*0026*/ 	.short	(.L_592 - .L_591)


	//   ....[0]....
.L_591:
        /*0028*/ 	.word	0x00000010


	//----- nvinfo : EIATTR_MAX_THREADS
	.align		4
.L_592:
        /*002c*/ 	.byte	0x04, 0x05
        /*002e*/ 	.short	(.L_594 - .L_593)
.L_593:
        /*0030*/ 	.word	0x00000100
        /*0034*/ 	.word	0x00000001
        /*0038*/ 	.word	0x00000001


	//----- nvinfo : EIATTR_CBANK_PARAM_SIZE
	.align		4
.L_594:
        /*003c*/ 	.byte	0x03, 0x19
        /*003e*/ 	.short	0x0418


	//----- nvinfo : EIATTR_PARAM_CBANK
	.align		4
        /*0040*/ 	.byte	0x04, 0x0a
        /*0042*/ 	.short	(.L_596 - .L_595)
	.align		4
.L_595:
        /*0044*/ 	.word	index@(.nv.constant0._ZN7cutlass13device_kernelIN5flash19enable_sm80_to_sm89INS1_16FlashAttnFwdSm80INS1_25CollectiveMainloopFwdSm80ILi8ELi2ELb0EN4cute5tupleIJNS5_1CILi128EEENS7_ILi64EEENS7_ILi192EEEEEELi192ENS_10bfloat16_tEfNS_4arch4Sm80ELb0ELb1ELb0ELb0ELb0ELb0ELb1ELb1EEENS1_21CollectiveEpilogueFwdINS6_IJS8_SA_S9_EEENS6_IJNS7_ILi1EEESI_SI_EEESC_SE_Li256ELb0ELb1ELb1ELb0EEENS1_19SingleTileSchedulerILb0ELb1ELb1ELi128EEEEEEEEEvNT_6ParamsE)
        /*0048*/ 	.short	0x0210
        /*004a*/ 	.short	0x0418


	//----- nvinfo : EIATTR_SW_WAR
	.align		4
.L_596:
        /*004c*/ 	.byte	0x04, 0x36
        /*004e*/ 	.short	(.L_598 - .L_597)
.L_597:
        /*0050*/ 	.word	0x00000008
.L_598:


//--------------------- .nv.info._ZN7cutlass13device_kernelIN5flash19enable_sm80_to_sm89INS1_16FlashAttnFwdSm80INS1_25CollectiveMainloopFwdSm80ILi8ELi2ELb0EN4cute5tupleIJNS5_1CILi128EEENS7_ILi64EEENS7_ILi192EEEEEELi192ENS_10bfloat16_tEfNS_4arch4Sm80ELb0ELb1ELb0ELb1ELb0ELb0ELb1ELb1EEENS1_21CollectiveEpilogueFwdINS6_IJS8_SA_S9_EEENS6_IJNS7_ILi1EEESI_SI_EEESC_SE_Li256ELb1ELb1ELb1ELb0EEENS1_36VarlenDynamicPersistentTileSchedulerILi128ELi64ELi256ELi256ELb1ELb1ELb0ELb1ELb0ELb1EEEEEEEEEvNT_6ParamsE --------------------------
	.section	.nv.info._ZN7cutlass13device_kernelIN5flash19enable_sm80_to_sm89INS1_16FlashAttnFwdSm80INS1_25CollectiveMainloopFwdSm80ILi8ELi2ELb0EN4cute5tupleIJNS5_1CILi128EEENS7_ILi64EEENS7_ILi192EEEEEELi192ENS_10bfloat16_tEfNS_4arch4Sm80ELb0ELb1ELb0ELb1ELb0ELb0ELb1ELb1EEENS1_21CollectiveEpilogueFwdINS6_IJS8_SA_S9_EEENS6_IJNS7_ILi1EEESI_SI_EEESC_SE_Li256ELb1ELb1ELb1ELb0EEENS1_36VarlenDynamicPersistentTileSchedulerILi128ELi64ELi256ELi256ELb1ELb1ELb0ELb1ELb0ELb1EEEEEEEEEvNT_6ParamsE,"",@"SHT_CUDA_INFO"
	.sectionflags	@""
	.align	4


	//----- nvinfo : EIATTR_CUDA_API_VERSION
	.align		4
        /*0000*/ 	.byte	0x04, 0x37
        /*0002*/ 	.short	(.L_600 - .L_599)
.L_599:
        /*0004*/ 	.word	0x00000082


	//----- nvinfo : EIATTR_KPARAM_INFO
	.align		4
.L_600:
        /*0008*/ 	.byte	0x04, 0x17
        /*000a*/ 	.short	(.L_602 - .L_601)
.L_601:
        /*000c*/ 	.word	0x00000000
        /*0010*/ 	.short	0x0000
        /*0012*/ 	.short	0x0000
        /*0014*/ 	.byte	0x00, 0xf0, 0xe1, 0x10


	//----- nvinfo : EIATTR_SPARSE_MMA_MASK
	.align		4
.L_602:
        /*0018*/ 	.byte	0x03, 0x50
        /*001a*/ 	.short	0x0000


	//----- nvinfo : EIATTR_MAXREG_COUNT
	.align		4
        /*001c*/ 	.byte	0x03, 0x1b
        /*001e*/ 	.short	0x00ff


	//----- nvinfo : EIATTR_MERCURY_ISA_VERSION
	.align		4
        /*0020*/ 	.byte	0x03, 0x5f
        /*0022*/ 	.short	0x0101


	//----- nvinfo : EIATTR_EXIT_INSTR_OFFSETS
	.align		4
        /*0024*/ 	.byte	0x04, 0x1c
        /*0026*/ 	.short	(.L_604 - .L_603)


	//   ....[0]....
.L_603:
        /*0028*/ 	.word	0x00000010


	//----- nvinfo : EIATTR_MAX_THREADS
	.align		4
.L_604:
        /*002c*/ 	.byte	0x04, 0x05
        /*002e*/ 	.short	(.L_606 - .L_605)
.L_605:
        /*0030*/ 	.word	0x00000100
        /*0034*/ 	.word	0x00000001
        /*0038*/ 	.word	0x00000001


	//----- nvinfo : EIATTR_CBANK_PARAM_SIZE
	.align		4
.L_606:
        /*003c*/ 	.byte	0x03, 0x19
        /*003e*/ 	.short	0x0438


	//----- nvinfo : EIATTR_PARAM_CBANK
	.align		4
        /*0040*/ 	.byte	0x04, 0x0a
        /*0042*/ 	.short	(.L_608 - .L_607)
	.align		4
.L_607:
        /*0044*/ 	.word	index@(.nv.constant0._ZN7cutlass13device_kernelIN5flash19enable_sm80_to_sm89INS1_16FlashAttnFwdSm80INS1_25CollectiveMainloopFwdSm80ILi8ELi2ELb0EN4cute5tupleIJNS5_1CILi128EEENS7_ILi64EEENS7_ILi192EEEEEELi192ENS_10bfloat16_tEfNS_4arch4Sm80ELb0ELb1ELb0ELb1ELb0ELb0ELb1ELb1EEENS1_21CollectiveEpilogueFwdINS6_IJS8_SA_S9_EEENS6_IJNS7_ILi1EEESI_SI_EEESC_SE_Li256ELb1ELb1ELb1ELb0EEENS1_36VarlenDynamicPersistentTileSchedulerILi128ELi64ELi256ELi256ELb1ELb1ELb0ELb1ELb0ELb1EEEEEEEEEvNT_6ParamsE)
        /*0048*/ 	.short	0x0210
        /*004a*/ 	.short	0x0438


	//----- nvinfo : EIATTR_SW_WAR
	.align		4
.L_608:
        /*004c*/ 	.byte	0x04, 0x36
        /*004e*/ 	.short	(.L_610 - .L_609)
.L_609:
        /*0050*/ 	.word	0x00000008
.L_610:


//--------------------- .nv.info._ZN7cutlass13device_kernelIN5flash19enable_sm80_to_sm89INS1_16FlashAttnFwdSm80INS1_25CollectiveMainloopFwdSm80ILi8ELi2ELb0EN4cute5tupleIJNS5_1CILi128EEENS7_ILi64EEENS7_ILi192EEEEEELi192ENS_10bfloat16_tEfNS_4arch4Sm80ELb0ELb1ELb0ELb1ELb0ELb1ELb1ELb1EEENS1_21CollectiveEpilogueFwdINS6_IJS8_SA_S9_EEENS6_IJNS7_ILi1EEESI_SI_EEESC_SE_Li256ELb1ELb1ELb1ELb0EEENS1_36VarlenDynamicPersistentTileSchedulerILi128ELi64ELi256ELi256ELb1ELb1ELb0ELb1ELb0ELb1EEEEEEEEEvNT_6ParamsE --------------------------
	.section	.nv.info._ZN7cutlass13device_kernelIN5flash19enable_sm80_to_sm89INS1_16FlashAttnFwdSm80INS1_25CollectiveMainloopFwdSm80ILi8ELi2ELb0EN4cute5tupleIJNS5_1CILi128EEENS7_ILi64EEENS7_ILi192EEEEEELi192ENS_10bfloat16_tEfNS_4arch4Sm80ELb0ELb1ELb0ELb1ELb0ELb1ELb1ELb1EEENS1_21CollectiveEpilogueFwdINS6_IJS8_SA_S9_EEENS6_IJNS7_ILi1EEESI_SI_EEESC_SE_Li256ELb1ELb1ELb1ELb0EEENS1_36VarlenDynamicPersistentTileSchedulerILi128ELi64ELi256ELi256ELb1ELb1ELb0ELb1ELb0ELb1EEEEEEEEEvNT_6ParamsE,"",@"SHT_CUDA_INFO"
	.sectionflags	@""
	.align	4


	//----- nvinfo : EIATTR_CUDA_API_VERSION
	.align		4
        /*0000*/ 	.byte	0x04, 0x37
        /*0002*/ 	.short	(.L_612 - .L_611)
.L_611:
        /*0004*/ 	.word	0x00000082


	//----- nvinfo : EIATTR_KPARAM_INFO
	.align		4
.L_612:
        /*0008*/ 	.byte	0x04, 0x17
        /*000a*/ 	.short	(.L_614 - .L_613)
.L_613:
        /*000c*/ 	.word	0x00000000
        /*0010*/ 	.short	0x0000
        /*0012*/ 	.short	0x0000
        /*0014*/ 	.byte	0x00, 0xf0, 0xe1, 0x10


	//----- nvinfo : EIATTR_SPARSE_MMA_MASK
	.align		4
.L_614:
        /*0018*/ 	.byte	0x03, 0x50
        /*001a*/ 	.short	0x0000


	//----- nvinfo : EIATTR_MAXREG_COUNT
	.align		4
        /*001c*/ 	.byte	0x03, 0x1b
        /*001e*/ 	.short	0x00ff


	//----- nvinfo : EIATTR_MERCURY_ISA_VERSION
	.align		4
        /*0020*/ 	.byte	0x03, 0x5f
        /*0022*/ 	.short	0x0101


	//----- nvinfo : EIATTR_EXIT_INSTR_OFFSETS
	.align		4
        /*0024*/ 	.byte	0x04, 0x1c
        /*0026*/ 	.short	(.L_616 - .L_615)


	//   ....[0]....
.L_615:
        /*0028*/ 	.word	0x00000010


	//----- nvinfo : EIATTR_MAX_THREADS
	.align		4
.L_616:
        /*002c*/ 	.byte	0x04, 0x05
        /*002e*/ 	.short	(.L_618 - .L_617)
.L_617:
        /*0030*/ 	.word	0x00000100
        /*0034*/ 	.word	0x00000001
        /*0038*/ 	.word	0x00000001


	//----- nvinfo : EIATTR_CBANK_PARAM_SIZE
	.align		4
.L_618:
        /*003c*/ 	.byte	0x03, 0x19
        /*003e*/ 	.short	0x0438


	//----- nvinfo : EIATTR_PARAM_CBANK
	.align		4
        /*0040*/ 	.byte	0x04, 0x0a
        /*0042*/ 	.short	(.L_620 - .L_619)
	.align		4
.L_619:
        /*0044*/ 	.word	index@(.nv.constant0._ZN7cutlass13device_kernelIN5flash19enable_sm80_to_sm89INS1_16FlashAttnFwdSm80INS1_25CollectiveMainloopFwdSm80ILi8ELi2ELb0EN4cute5tupleIJNS5_1CILi128EEENS7_ILi64EEENS7_ILi192EEEEEELi192ENS_10bfloat16_tEfNS_4arch4Sm80ELb0ELb1ELb0ELb1ELb0ELb1ELb1ELb1EEENS1_21CollectiveEpilogueFwdINS6_IJS8_SA_S9_EEENS6_IJNS7_ILi1EEESI_SI_EEESC_SE_Li256ELb1ELb1ELb1ELb0EEENS1_36VarlenDynamicPersistentTileSchedulerILi128ELi64ELi256ELi256ELb1ELb1ELb0ELb1ELb0ELb1EEEEEEEEEvNT_6ParamsE)
        /*0048*/ 	.short	0x0210
        /*004a*/ 	.short	0x0438


	//----- nvinfo : EIATTR_SW_WAR
	.align		4
.L_620:
        /*004c*/ 	.byte	0x04, 0x36
        /*004e*/ 	.short	(.L_622 - .L_621)
.L_621:
        /*0050*/ 	.word	0x00000008
.L_622:


//--------------------- .nv.info._ZN7cutlass13device_kernelIN5flash19enable_sm80_to_sm89INS1_16FlashAttnFwdSm80INS1_25CollectiveMainloopFwdSm80ILi8ELi2ELb1EN4cute5tupleIJNS5_1CILi128EEENS7_ILi96EEENS7_ILi192EEEEEELi192ENS_10bfloat16_tEfNS_4arch4Sm80ELb1ELb0ELb0ELb0ELb0ELb0ELb1ELb1EEENS1_21CollectiveEpilogueFwdINS6_IJS8_SA_S9_EEENS6_IJNS7_ILi1EEESI_SI_EEESC_SE_Li256ELb0ELb1ELb1ELb0EEENS1_30DynamicPersistentTileSchedulerILi256ELi256ELb1ELb1ELb0EEEEEEEEEvNT_6ParamsE --------------------------
	.section	.nv.info._ZN7cutlass13device_kernelIN5flash19enable_sm80_to_sm89INS1_16FlashAttnFwdSm80INS1_25CollectiveMainloopFwdSm80ILi8ELi2ELb1EN4cute5tupleIJNS5_1CILi128EEENS7_ILi96EEENS7_ILi192EEEEEELi192ENS_10bfloat16_tEfNS_4arch4Sm80ELb1ELb0ELb0ELb0ELb0ELb0ELb1ELb1EEENS1_21CollectiveEpilogueFwdINS6_IJS8_SA_S9_EEENS6_IJNS7_ILi1EEESI_SI_EEESC_SE_Li256ELb0ELb1ELb1ELb0EEENS1_30DynamicPersistentTileSchedulerILi256ELi256ELb1ELb1ELb0EEEEEEEEEvNT_6ParamsE,"",@"SHT_CUDA_INFO"
	.sectionflags	@""
	.align	4


	//----- nvinfo : EIATTR_CUDA_API_VERSION
	.align		4
        /*0000*/ 	.byte	0x04, 0x37
        /*0002*/ 	.short	(.L_624 - .L_623)
.L_623:
        /*0004*/ 	.word	0x00000082


	//----- nvinfo : EIATTR_KPARAM_INFO
	.align		4
.L_624:
        /*0008*/ 	.byte	0x04, 0x17
        /*000a*/ 	.short	(.L_626 - .L_625)
.L_625:
        /*000c*/ 	.word	0x00000000
        /*0010*/ 	.short	0x0000
        /*0012*/ 	.short	0x0000
        /*0014*/ 	.byte	0x00, 0xf0, 0xa1, 0x10


	//----- nvinfo : EIATTR_SPARSE_MMA_MASK
	.align		4
.L_626:
        /*0018*/ 	.byte	0x03, 0x50
        /*001a*/ 	.short	0x0000


	//----- nvinfo : EIATTR_MAXREG_COUNT
	.align		4
        /*001c*/ 	.byte	0x03, 0x1b
        /*001e*/ 	.short	0x00ff


	//----- nvinfo : EIATTR_MERCURY_ISA_VERSION
	.align		4
        /*0020*/ 	.byte	0x03, 0x5f
        /*0022*/ 	.short	0x0101


	//----- nvinfo : EIATTR_EXIT_INSTR_OFFSETS
	.align		4
        /*0024*/ 	.byte	0x04, 0x1c
        /*0026*/ 	.short	(.L_628 - .L_627)


	//   ....[0]....
.L_627:
        /*0028*/ 	.word	0x00000010


	//----- nvinfo : EIATTR_MAX_THREADS
	.align		4
.L_628:
        /*002c*/ 	.byte	0x04, 0x05
        /*002e*/ 	.short	(.L_630 - .L_629)
.L_629:
        /*0030*/ 	.word	0x00000100
        /*0034*/ 	.word	0x00000001
        /*0038*/ 	.word	0x00000001


	//----- nvinfo : EIATTR_CBANK_PARAM_SIZE
	.align		4
.L_630:
        /*003c*/ 	.byte	0x03, 0x19
        /*003e*/ 	.short	0x0428


	//----- nvinfo : EIATTR_PARAM_CBANK
	.align		4
        /*0040*/ 	.byte	0x04, 0x0a
        /*0042*/ 	.short	(.L_632 - .L_631)
	.align		4
.L_631:
        /*0044*/ 	.word	index@(.nv.constant0._ZN7cutlass13device_kernelIN5flash19enable_sm80_to_sm89INS1_16FlashAttnFwdSm80INS1_25CollectiveMainloopFwdSm80ILi8ELi2ELb1EN4cute5tupleIJNS5_1CILi128EEENS7_ILi96EEENS7_ILi192EEEEEELi192ENS_10bfloat16_tEfNS_4arch4Sm80ELb1ELb0ELb0ELb0ELb0ELb0ELb1ELb1EEENS1_21CollectiveEpilogueFwdINS6_IJS8_SA_S9_EEENS6_IJNS7_ILi1EEESI_SI_EEESC_SE_Li256ELb0ELb1ELb1ELb0EEENS1_30DynamicPersistentTileSchedulerILi256ELi256ELb1ELb1ELb0EEEEEEEEEvNT_6ParamsE)
        /*0048*/ 	.short	0x0210
        /*004a*/ 	.short	0x0428


	//----- nvinfo : EIATTR_SW_WAR
	.align		4
.L_632:
        /*004c*/ 	.byte	0x04, 0x36
        /*004e*/ 	.short	(.L_634 - .L_633)
.L_633:
        /*0050*/ 	.word	0x00000008
.L_634:


//--------------------- .nv.info._ZN7cutlass13device_kernelIN5flash19enable_sm80_to_sm89INS1_16FlashAttnFwdSm80INS1_25CollectiveMainloopFwdSm80ILi8ELi2ELb0EN4cute5tupleIJNS5_1CILi128EEENS7_ILi64EEENS7_ILi192EEEEEELi192ENS_10bfloat16_tEfNS_4arch4Sm80ELb1ELb0ELb0ELb1ELb0ELb0ELb1ELb1EEENS1_21CollectiveEpilogueFwdINS6_IJS8_SA_S9_EEENS6_IJNS7_ILi1EEESI_SI_EEESC_SE_Li256ELb1ELb1ELb1ELb0EEENS1_36VarlenDynamicPersistentTileSchedulerILi128ELi64ELi256ELi256ELb1ELb1ELb0ELb1ELb1ELb1EEEEEEEEEvNT_6ParamsE --------------------------
	.section	.nv.info._ZN7cutlass13device_kernelIN5flash19enable_sm80_to_sm89INS1_16FlashAttnFwdSm80INS1_25CollectiveMainloopFwdSm80ILi8ELi2ELb0EN4cute5tupleIJNS5_1CILi128EEENS7_ILi64EEENS7_ILi192EEEEEELi192ENS_10bfloat16_tEfNS_4arch4Sm80ELb1ELb0ELb0ELb1ELb0ELb0ELb1ELb1EEENS1_21CollectiveEpilogueFwdINS6_IJS8_SA_S9_EEENS6_IJNS7_ILi1EEESI_SI_EEESC_SE_Li256ELb1ELb1ELb1ELb0EEENS1_36VarlenDynamicPersistentTileSchedulerILi128ELi64ELi256ELi256ELb1ELb1ELb0ELb1ELb1ELb1EEEEEEEEEvNT_6ParamsE,"",@"SHT_CUDA_INFO"
	.sectionflags	@""
	.align	4


	//----- nvinfo : EIATTR_CUDA_API_VERSION
	.align		4
        /*0000*/ 	.byte	0x04, 0x37
        /*0002*/ 	.short	(.L_636 - .L_635)
.L_635:
        /*0004*/ 	.word	0x00000082


	//----- nvinfo : EIATTR_KPARAM_INFO
	.align		4
.L_636:
        /*0008*/ 	.byte	0x04, 0x17
        /*000a*/ 	.short	(.L_638 - .L_637)
.L_637:
        /*000c*/ 	.word	0x00000000
        /*0010*/ 	.short	0x0000
        /*0012*/ 	.short	0x0000
        /*0014*/ 	.byte	0x00, 0xf0, 0xe1, 0x10


	//----- nvinfo : EIATTR_SPARSE_MMA_MASK
	.align		4
.L_638:
        /*0018*/ 	.byte	0x03, 0x50
        /*001a*/ 	.short	0x0000


	//----- nvinfo : EIATTR_MAXREG_COUNT
	.align		4
        /*001c*/ 	.byte	0x03, 0x1b
        /*001e*/ 	.short	0x00ff


	//----- nvinfo : EIATTR_MERCURY_ISA_VERSION
	.align		4
        /*0020*/ 	.byte	0x03, 0x5f
        /*0022*/ 	.short	0x0101


	//----- nvinfo : EIATTR_EXIT_INSTR_OFFSETS
	.align		4
        /*0024*/ 	.byte	0x04, 0x1c
        /*0026*/ 	.short	(.L_640 - .L_639)


	//   ....[0]....
.L_639:
        /*0028*/ 	.word	0x00000010


	//----- nvinfo : EIATTR_MAX_THREADS
	.align		4
.L_640:
        /*002c*/ 	.byte	0x04, 0x05
        /*002e*/ 	.short	(.L_642 - .L_641)
.L_641:
        /*0030*/ 	.word	0x00000100
        /*0034*/ 	.word	0x00000001
        /*0038*/ 	.word	0x00000001


	//----- nvinfo : EIATTR_CBANK_PARAM_SIZE
	.align		4
.L_642:
        /*003c*/ 	.byte	0x03, 0x19
        /*003e*/ 	.short	0x0438


	//----- nvinfo : EIATTR_PARAM_CBANK
	.align		4
        /*0040*/ 	.byte	0x04, 0x0a
        /*0042*/ 	.short	(.L_644 - .L_643)
	.align		4
.L_643:
        /*0044*/ 	.word	index@(.nv.constant0._ZN7cutlass13device_kernelIN5flash19enable_sm80_to_sm89INS1_16FlashAttnFwdSm80INS1_25CollectiveMainloopFwdSm80ILi8ELi2ELb0EN4cute5tupleIJNS5_1CILi128EEENS7_ILi64EEENS7_ILi192EEEEEELi192ENS_10bfloat16_tEfNS_4arch4Sm80ELb1ELb0ELb0ELb1ELb0ELb0ELb1ELb1EEENS1_21CollectiveEpilogueFwdINS6_IJS8_SA_S9_EEENS6_IJNS7_ILi1EEESI_SI_EEESC_SE_Li256ELb1ELb1ELb1ELb0EEENS1_36VarlenDynamicPersistentTileSchedulerILi128ELi64ELi256ELi256ELb1ELb1ELb0ELb1ELb1ELb1EEEEEEEEEvNT_6ParamsE)
        /*0048*/ 	.short	0x0210
        /*004a*/ 	.short	0x0438


	//----- nvinfo : EIATTR_SW_WAR
	.align		4
.L_644:
        /*004c*/ 	.byte	0x04, 0x36
        /*004e*/ 	.short	(.L_646 - .L_645)
.L_645:
        /*0050*/ 	.word	0x00000008
.L_646:


//--------------------- .nv.info._ZN7cutlass13device_kernelIN5flash19enable_sm80_to_sm89INS1_16FlashAttnFwdSm80INS1_25CollectiveMainloopFwdSm80ILi8ELi2ELb0EN4cute5tupleIJNS5_1CILi128EEENS7_ILi64EEENS7_ILi192EEEEEELi192ENS_10bfloat16_tEfNS_4arch4Sm80ELb1ELb0ELb0ELb1ELb0ELb1ELb1ELb1EEENS1_21CollectiveEpilogueFwdINS6_IJS8_SA_S9_EEENS6_IJNS7_ILi1EEESI_SI_EEESC_SE_Li256ELb1ELb1ELb1ELb0EEENS1_36VarlenDynamicPersistentTileSchedulerILi128ELi64ELi256ELi256ELb1ELb1ELb0ELb1ELb1ELb1EEEEEEEEEvNT_6ParamsE --------------------------
	.section	.nv.info._ZN7cutlass13device_kernelIN5flash19enable_sm80_to_sm89INS1_16FlashAttnFwdSm80INS1_25CollectiveMainloopFwdSm80ILi8ELi2ELb0EN4cute5tupleIJNS5_1CILi128EEENS7_ILi64EEENS7_ILi192EEEEEELi192ENS_10bfloat16_tEfNS_4arch4Sm80ELb1ELb0ELb0ELb1ELb0ELb1ELb1ELb1EEENS1_21CollectiveEpilogueFwdINS6_IJS8_SA_S9_EEENS6_IJNS7_ILi1EEESI_SI_EEESC_SE_Li256ELb1ELb1ELb1ELb0EEENS1_36VarlenDynamicPersistentTileSchedulerILi128ELi64ELi256ELi256ELb1ELb1ELb0ELb1ELb1ELb1EEEEEEEEEvNT_6ParamsE,"",@"SHT_CUDA_INFO"
	.sectionflags	@""
	.align	4


	//----- nvinfo : EIATTR_CUDA_API_VERSION
	.align		4
        /*0000*/ 	.byte	0x04, 0x37
        /*0002*/ 	.short	(.L_648 - .L_647)
.L_647:
        /*0004*/ 	.word	0x00000082


	//----- nvinfo : EIATTR_KPARAM_INFO
	.align		4
.L_648:
        /*0008*/ 	.byte	0x04, 0x17
        /*000a*/ 	.short	(.L_650 - .L_649)
.L_649:
        /*000c*/ 	.word	0x00000000
        /*0010*/ 	.short	0x0000
        /*0012*/ 	.short	0x0000
        /*0014*/ 	.byte	0x00, 0xf0, 0xe1, 0x10


	//----- nvinfo : EIATTR_SPARSE_MMA_MASK
	.align		4
.L_650:
        /*0018*/ 	.byte	0x03, 0x50
        /*001a*/ 	.short	0x0000


	//----- nvinfo : EIATTR_MAXREG_COUNT
	.align		4
        /*001c*/ 	.byte	0x03, 0x1b
        /*001e*/ 	.short	0x00ff


	//----- nvinfo : EIATTR_MERCURY_ISA_VERSION
	.align		4
        /*0020*/ 	.byte	0x03, 0x5f
        /*0022*/ 	.short	0x0101


	//----- nvinfo : EIATTR_EXIT_INSTR_OFFSETS
	.align		4
        /*0024*/ 	.byte	0x04, 0x1c
        /*0026*/ 	.short	(.L_652 - .L_651)


	//   ....[0]....
.L_651:
        /*0028*/ 	.word	0x00000010


	//----- nvinfo : EIATTR_MAX_THREADS
	.align		4
.L_652:
        /*002c*/ 	.byte	0x04, 0x05
        /*002e*/ 	.short	(.L_654 - .L_653)
.L_653:
        /*0030*/ 	.word	0x00000100
        /*0034*/ 	.word	0x00000001
        /*0038*/ 	.word	0x00000001


	//----- nvinfo : EIATTR_CBANK_PARAM_SIZE
	.align		4
.L_654:
        /*003c*/ 	.byte	0x03, 0x19
        /*003e*/ 	.short	0x0438


	//----- nvinfo : EIATTR_PARAM_CBANK
	.align		4
        /*0040*/ 	.byte	0x04, 0x0a
        /*0042*/ 	.short	(.L_656 - .L_655)
	.align		4
.L_655:
        /*0044*/ 	.word	index@(.nv.constant0._ZN7cutlass13device_kernelIN5flash19enable_sm80_to_sm89INS1_16FlashAttnFwdSm80INS1_25CollectiveMainloopFwdSm80ILi8ELi2ELb0EN4cute5tupleIJNS5_1CILi128EEENS7_ILi64EEENS7_ILi192EEEEEELi192ENS_10bfloat16_tEfNS_4arch4Sm80ELb1ELb0ELb0ELb1ELb0ELb1ELb1ELb1EEENS1_21CollectiveEpilogueFwdINS6_IJS8_SA_S9_EEENS6_IJNS7_ILi1EEESI_SI_EEESC_SE_Li256ELb1ELb1ELb1ELb0EEENS1_36VarlenDynamicPersistentTileSchedulerILi128ELi64ELi256ELi256ELb1ELb1ELb0ELb1ELb1ELb1EEEEEEEEEvNT_6ParamsE)
        /*0048*/ 	.short	0x0210
        /*004a*/ 	.short	0x0438


	//----- nvinfo : EIATTR_SW_WAR
	.align		4
.L_656:
        /*004c*/ 	.byte	0x04, 0x36
        /*004e*/ 	.short	(.L_658 - .L_657)
.L_657:
        /*0050*/ 	.word	0x00000008
.L_658:


//--------------------- .nv.callgraph             --------------------------
	.section	.nv.callgraph,"",@"SHT_CUDA_CALLGRAPH"
	.align	4
	.sectionentsize	8
	.align		4
        /*0000*/ 	.word	0x00000000
	.align		4
        /*0004*/ 	.word	0xffffffff
	.align		4
        /*0008*/ 	.word	0x00000000
	.align		4
        /*000c*/ 	.word	0xfffffffe
	.align		4
        /*0010*/ 	.word	0x00000000
	.align		4
        /*0014*/ 	.word	0xfffffffd
	.align		4
        /*0018*/ 	.word	0x00000000
	.align		4
        /*001c*/ 	.word	0xfffffffc


//--------------------- .nv.constant4             --------------------------
	.section	.nv.constant4,"a",@progbits
	.align	8
	.align		8
.nv.constant4:
        /*0000*/ 	.dword	_ZN83_INTERNAL_d8715712_47_flash_fwd_hdim192_bf16_split_softcapall_sm80_cu_9949e2e8_43834cuda3std3__45__cpo5beginE
	.align		8
        /*0008*/ 	.dword	_ZN83_INTERNAL_d8715712_47_flash_fwd_hdim192_bf16_split_softcapall_sm80_cu_9949e2e8_43834cuda3std3__45__cpo3endE
	.align		8
        /*0010*/ 	.dword	_ZN83_INTERNAL_d8715712_47_flash_fwd_hdim192_bf16_split_softcapall_sm80_cu_9949e2e8_43834cuda3std3__45__cpo6cbeginE
	.align		8
        /*0018*/ 	.dword	_ZN83_INTERNAL_d8715712_47_flash_fwd_hdim192_bf16_split_softcapall_sm80_cu_9949e2e8_43834cuda3std3__45__cpo4cendE
	.align		8
        /*0020*/ 	.dword	_ZN83_INTERNAL_d8715712_47_flash_fwd_hdim192_bf16_split_softcapall_sm80_cu_9949e2e8_43834cuda3std3__485_GLOBAL__N__d8715712_47_flash_fwd_hdim192_bf16_split_softcapall_sm80_cu_9949e2e8_43836ignoreE
	.align		8
        /*0028*/ 	.dword	_ZN83_INTERNAL_d8715712_47_flash_fwd_hdim192_bf16_split_softcapall_sm80_cu_9949e2e8_43834cuda3std3__419piecewise_constructE
	.align		8
        /*0030*/ 	.dword	_ZN83_INTERNAL_d8715712_47_flash_fwd_hdim192_bf16_split_softcapall_sm80_cu_9949e2e8_43834cuda3std3__48in_placeE
	.align		8
        /*0038*/ 	.dword	_ZN83_INTERNAL_d8715712_47_flash_fwd_hdim192_bf16_split_softcapall_sm80_cu_9949e2e8_43834cuda3std6ranges3__45__cpo4swapE
	.align		8
        /*0040*/ 	.dword	_ZN83_INTERNAL_d8715712_47_flash_fwd_hdim192_bf16_split_softcapall_sm80_cu_9949e2e8_43834cuda3std6ranges3__45__cpo9iter_moveE
	.align		8
        /*0048*/ 	.dword	_ZN83_INTERNAL_d8715712_47_flash_fwd_hdim192_bf16_split_softcapall_sm80_cu_9949e2e8_43834cute7productE
	.align		8
        /*0050*/ 	.dword	_ZN83_INTERNAL_d8715712_47_flash_fwd_hdim192_bf16_split_softcapall_sm80_cu_9949e2e8_43834cute1_E


//--------------------- .text._ZN7cutlass13device_kernelIN5flash19enable_sm80_to_sm89INS1_16FlashAttnFwdSm80INS1_25CollectiveMainloopFwdSm80ILi8ELi1ELb1EN4cute5tupleIJNS5_1CILi128EEENS7_ILi96EEENS7_ILi192EEEEEELi192ENS_10bfloat16_tEfNS_4arch4Sm80ELb0ELb0ELb1ELb0ELb0ELb0ELb1ELb1EEENS1_21CollectiveEpilogueFwdINS6_IJS8_SA_S9_EEENS6_IJNS7_ILi1EEESI_SI_EEESC_SE_Li256ELb0ELb1ELb1ELb0EEENS1_19SingleTileSchedulerILb0ELb1ELb1ELi128EEEEEEEEEvNT_6ParamsE --------------------------
	.section	.text._ZN7cutlass13device_kernelIN5flash19enable_sm80_to_sm89INS1_16FlashAttnFwdSm80INS1_25CollectiveMainloopFwdSm80ILi8ELi1ELb1EN4cute5tupleIJNS5_1CILi128EEENS7_ILi96EEENS7_ILi192EEEEEELi192ENS_10bfloat16_tEfNS_4arch4Sm80ELb0ELb0ELb1ELb0ELb0ELb0ELb1ELb1EEENS1_21CollectiveEpilogueFwdINS6_IJS8_SA_S9_EEENS6_IJNS7_ILi1EEESI_SI_EEESC_SE_Li256ELb0ELb1ELb1ELb0EEENS1_19SingleTileSchedulerILb0ELb1ELb1ELi128EEEEEEEEEvNT_6ParamsE,"ax",@progbits
	.align	128
.text._ZN7cutlass13device_kernelIN5flash19enable_sm80_to_sm89INS1_16FlashAttnFwdSm80INS1_25CollectiveMainloopFwdSm80ILi8ELi1ELb1EN4cute5tupleIJNS5_1CILi128EEENS7_ILi96EEENS7_ILi192EEEEEELi192ENS_10bfloat16_tEfNS_4arch4Sm80ELb0ELb0ELb1ELb0ELb0ELb0ELb1ELb1EEENS1_21CollectiveEpilogueFwdINS6_IJS8_SA_S9_EEENS6_IJNS7_ILi1EEESI_SI_EEESC_SE_Li256ELb0ELb1ELb1ELb0EEENS1_19SingleTileSchedulerILb0ELb1ELb1ELi128EEEEEEEEEvNT_6ParamsE:
        .type           _ZN7cutlass13device_kernelIN5flash19enable_sm80_to_sm89INS1_16FlashAttnFwdSm80INS1_25CollectiveMainloopFwdSm80ILi8ELi1ELb1EN4cute5tupleIJNS5_1CILi128EEENS7_ILi96EEENS7_ILi192EEEEEELi192ENS_10bfloat16_tEfNS_4arch4Sm80ELb0ELb0ELb1ELb0ELb0ELb0ELb1ELb1EEENS1_21CollectiveEpilogueFwdINS6_IJS8_SA_S9_EEENS6_IJNS7_ILi1EEESI_SI_EEESC_SE_Li256ELb0ELb1ELb1ELb0EEENS1_19SingleTileSchedulerILb0ELb1ELb1ELi128EEEEEEEEEvNT_6ParamsE,@function
        .size           _ZN7cutlass13device_kernelIN5flash19enable_sm80_to_sm89INS1_16FlashAttnFwdSm80INS1_25CollectiveMainloopFwdSm80ILi8ELi1ELb1EN4cute5tupleIJNS5_1CILi128EEENS7_ILi96EEENS7_ILi192EEEEEELi192ENS_10bfloat16_tEfNS_4arch4Sm80ELb0ELb0ELb1ELb0ELb0ELb0ELb1ELb1EEENS1_21CollectiveEpilogueFwdINS6_IJS8_SA_S9_EEENS6_IJNS7_ILi1EEESI_SI_EEESC_SE_Li256ELb0ELb1ELb1ELb0EEENS1_19SingleTileSchedulerILb0ELb1ELb1ELi128EEEEEEEEEvNT_6ParamsE,(.L_x_36 - _ZN7cutlass13device_kernelIN5flash19enable_sm80_to_sm89INS1_16FlashAttnFwdSm80INS1_25CollectiveMainloopFwdSm80ILi8ELi1ELb1EN4cute5tupleIJNS5_1CILi128EEENS7_ILi96EEENS7_ILi192EEEEEELi192ENS_10bfloat16_tEfNS_4arch4Sm80ELb0ELb0ELb1ELb0ELb0ELb0ELb1ELb1EEENS1_21CollectiveEpilogueFwdINS6_IJS8_SA_S9_EEENS6_IJNS7_ILi1EEESI_SI_EEESC_SE_Li256ELb0ELb1ELb1ELb0EEENS1_19SingleTileSchedulerILb0ELb1ELb1ELi128EEEEEEEEEvNT_6ParamsE)
        .other          _ZN7cutlass13device_kernelIN5flash19enable_sm80_to_sm89INS1_16FlashAttnFwdSm80INS1_25CollectiveMainloopFwdSm80ILi8ELi1ELb1EN4cute5tupleIJNS5_1CILi128EEENS7_ILi96EEENS7_ILi192EEEEEELi192ENS_10bfloat16_tEfNS_4arch4Sm80ELb0ELb0ELb1ELb0ELb0ELb0ELb1ELb1EEENS1_21CollectiveEpilogueFwdINS6_IJS8_SA_S9_EEENS6_IJNS7_ILi1EEESI_SI_EEESC_SE_Li256ELb0ELb1ELb1ELb0EEENS1_19SingleTileSchedulerILb0ELb1ELb1ELi128EEEEEEEEEvNT_6ParamsE,@"STO_CUDA_ENTRY STV_DEFAULT"
_ZN7cutlass13device_kernelIN5flash19enable_sm80_to_sm89INS1_16FlashAttnFwdSm80INS1_25CollectiveMainloopFwdSm80ILi8ELi1ELb1EN4cute5tupleIJNS5_1CILi128EEENS7_ILi96EEENS7_ILi192EEEEEELi192ENS_10bfloat16_tEfNS_4arch4Sm80ELb0ELb0ELb1ELb0ELb0ELb0ELb1ELb1EEENS1_21CollectiveEpilogueFwdINS6_IJS8_SA_S9_EEENS6_IJNS7_ILi1EEESI_SI_EEESC_SE_Li256ELb0ELb1ELb1ELb0EEENS1_19SingleTileSchedulerILb0ELb1ELb1ELi128EEEEEEEEEvNT_6ParamsE:
[----:B------:R-:W-:Y:S01]  /*0000*/  LDC R1, c[0x0][0x28] ;  /* 0x00000a00ff017b82 */ /* 0x000fe20000000800 */
[----:B------:R-:W-:Y:S05]  /*0010*/  EXIT ;  /* 0x000000000000794d */ /* 0x000fea0003800000 */
.L_x_0:
[----:B------:R-:W-:-:S00]  /*0020*/  BRA `(.L_x_0) ;  /* 0xfffffffc00fc7947 */ /* 0x000fc0000383ffff */
[----:B------:R-:W-:-:S00]  /*0030*/  NOP ;  /* 0x0000000000007918 */ /* 0x000fc00000000000 */
        /* <DEDUP_REMOVED lines=12> */
.L_x_36:


//--------------------- .text._ZN7cutlass13device_kernelIN5flash19enable_sm80_to_sm89INS1_16FlashAttnFwdSm80INS1_25CollectiveMainloopFwdSm80ILi8ELi1ELb0EN4cute5tupleIJNS5_1CILi128EEENS7_ILi64EEENS7_ILi192EEEEEELi192ENS_10bfloat16_tEfNS_4arch4Sm80ELb0ELb0ELb1ELb1ELb0ELb0ELb1ELb1EEENS1_21CollectiveEpilogueFwdINS6_IJS8_SA_S9_EEENS6_IJNS7_ILi1EEESI_SI_EEESC_SE_Li256ELb1ELb1ELb1ELb0EEENS1_36VarlenDynamicPersistentTileSchedulerILi128ELi64ELi256ELi256ELb1ELb1ELb0ELb0ELb1ELb1EEEEEEEEEvNT_6ParamsE --------------------------
	.section	.text._ZN7cutlass13device_kernelIN5flash19enable_sm80_to_sm89INS1_16FlashAttnFwdSm80INS1_25CollectiveMainloopFwdSm80ILi8ELi1ELb0EN4cute5tupleIJNS5_1CILi128EEENS7_ILi64EEENS7_ILi192EEEEEELi192ENS_10bfloat16_tEfNS_4arch4Sm80ELb0ELb0ELb1ELb1ELb0ELb0ELb1ELb1EEENS1_21CollectiveEpilogueFwdINS6_IJS8_SA_S9_EEENS6_IJNS7_ILi1EEESI_SI_EEESC_SE_Li256ELb1ELb1ELb1ELb0EEENS1_36VarlenDynamicPersistentTileSchedulerILi128ELi64ELi256ELi256ELb1ELb1ELb0ELb0ELb1ELb1EEEEEEEEEvNT_6ParamsE,"ax",@progbits
	.align	128
.text._ZN7cutlass13device_kernelIN5flash19enable_sm80_to_sm89INS1_16FlashAttnFwdSm80INS1_25CollectiveMainloopFwdSm80ILi8ELi1ELb0EN4cute5tupleIJNS5_1CILi128EEENS7_ILi64EEENS7_ILi192EEEEEELi192ENS_10bfloat16_tEfNS_4arch4Sm80ELb0ELb0ELb1ELb1ELb0ELb0ELb1ELb1EEENS1_21CollectiveEpilogueFwdINS6_IJS8_SA_S9_EEENS6_IJNS7_ILi1EEESI_SI_EEESC_SE_Li256ELb1ELb1ELb1ELb0EEENS1_36VarlenDynamicPersistentTileSchedulerILi128ELi64ELi256ELi256ELb1ELb1ELb0ELb0ELb1ELb1EEEEEEEEEvNT_6ParamsE:
        .type           _ZN7cutlass13device_kernelIN5flash19enable_sm80_to_sm89INS1_16FlashAttnFwdSm80INS1_25CollectiveMainloopFwdSm80ILi8ELi1ELb0EN4cute5tupleIJNS5_1CILi128EEENS7_ILi64EEENS7_ILi192EEEEEELi192ENS_10bfloat16_tEfNS_4arch4Sm80ELb0ELb0ELb1ELb1ELb0ELb0ELb1ELb1EEENS1_21CollectiveEpilogueFwdINS6_IJS8_SA_S9_EEENS6_IJNS7_ILi1EEESI_SI_EEESC_SE_Li256ELb1ELb1ELb1ELb0EEENS1_36VarlenDynamicPersistentTileSchedulerILi128ELi64ELi256ELi256ELb1ELb1ELb0ELb0ELb1ELb1EEEEEEEEEvNT_6ParamsE,@function
        .size           _ZN7cutlass13device_kernelIN5flash19enable_sm80_to_sm89INS1_16FlashAttnFwdSm80INS1_25CollectiveMainloopFwdSm80ILi8ELi1ELb0EN4cute5tupleIJNS5_1CILi128EEENS7_ILi64EEENS7_ILi192EEEEEELi192ENS_10bfloat16_tEfNS_4arch4Sm80ELb0ELb0ELb1ELb1ELb0ELb0ELb1ELb1EEENS1_21CollectiveEpilogueFwdINS6_IJS8_SA_S9_EEENS6_IJNS7_ILi1EEESI_SI_EEESC_SE_Li256ELb1ELb1ELb1ELb0EEENS1_36VarlenDynamicPersistentTileSchedulerILi128ELi64ELi256ELi256ELb1ELb1ELb0ELb0ELb1ELb1EEEEEEEEEvNT_6ParamsE,(.L_x_37 - _ZN7cutlass13device_kernelIN5flash19enable_sm80_to_sm89INS1_16FlashAttnFwdSm80INS1_25CollectiveMainloopFwdSm80ILi8ELi1ELb0EN4cute5tupleIJNS5_1CILi128EEENS7_ILi64EEENS7_ILi192EEEEEELi192ENS_10bfloat16_tEfNS_4arch4Sm80ELb0ELb0ELb1ELb1ELb0ELb0ELb1ELb1EEENS1_21CollectiveEpilogueFwdINS6_IJS8_SA_S9_EEENS6_IJNS7_ILi1EEESI_SI_EEESC_SE_Li256ELb1ELb1ELb1ELb0EEENS1_36VarlenDynamicPersistentTileSchedulerILi128ELi64ELi256ELi256ELb1ELb1ELb0ELb0ELb1ELb1EEEEEEEEEvNT_6ParamsE)
        .other          _ZN7cutlass13device_kernelIN5flash19enable_sm80_to_sm89INS1_16FlashAttnFwdSm80INS1_25CollectiveMainloopFwdSm80ILi8ELi1ELb0EN4cute5tupleIJNS5_1CILi128EEENS7_ILi64EEENS7_ILi192EEEEEELi192ENS_10bfloat16_tEfNS_4arch4Sm80ELb0ELb0ELb1ELb1ELb0ELb0ELb1ELb1EEENS1_21CollectiveEpilogueFwdINS6_IJS8_SA_S9_EEENS6_IJNS7_ILi1EEESI_SI_EEESC_SE_Li256ELb1ELb1ELb1ELb0EEENS1_36VarlenDynamicPersistentTileSchedulerILi128ELi64ELi256ELi256ELb1ELb1ELb0ELb0ELb1ELb1EEEEEEEEEvNT_6ParamsE,@"STO_CUDA_ENTRY STV_DEFAULT"
_ZN7cutlass13device_kernelIN5flash19enable_sm80_to_sm89INS1_16FlashAttnFwdSm80INS1_25CollectiveMainloopFwdSm80ILi8ELi1ELb0EN4cute5tupleIJNS5_1CILi128EEENS7_ILi64EEENS7_ILi192EEEEEELi192ENS_10bfloat16_tEfNS_4arch4Sm80ELb0ELb0ELb1ELb1ELb0ELb0ELb1ELb1EEENS1_21CollectiveEpilogueFwdINS6_IJS8_SA_S9_EEENS6_IJNS7_ILi1EEESI_SI_EEESC_SE_Li256ELb1ELb1ELb1ELb0EEENS1_36VarlenDynamicPersistentTileSchedulerILi128ELi64ELi256ELi256ELb1ELb1ELb0ELb0ELb1ELb1EEEEEEEEEvNT_6ParamsE:
[----:B------:R-:W-:Y:S01]  /*0000*/  LDC R1, c[0x0][0x28] ;  /* 0x00000a00ff017b82 */ /* 0x000fe20000000800 */
[----:B------:R-:W-:Y:S05]  /*0010*/  EXIT ;  /* 0x000000000000794d */ /* 0x000fea0003800000 */
.L_x_1:
        /* <DEDUP_REMOVED lines=14> */
.L_x_37:


//--------------------- .text._ZN7cutlass13device_kernelIN5flash19enable_sm80_to_sm89INS1_16FlashAttnFwdSm80INS1_25CollectiveMainloopFwdSm80ILi8ELi1ELb0EN4cute5tupleIJNS5_1CILi128EEENS7_ILi64EEENS7_ILi192EEEEEELi192ENS_10bfloat16_tEfNS_4arch4Sm80ELb0ELb0ELb1ELb1ELb0ELb1ELb1ELb1EEENS1_21CollectiveEpilogueFwdINS6_IJS8_SA_S9_EEENS6_IJNS7_ILi1EEESI_SI_EEESC_SE_Li256ELb1ELb1ELb1ELb0EEENS1_36VarlenDynamicPersistentTileSchedulerILi128ELi64ELi256ELi256ELb1ELb1ELb0ELb0ELb1ELb1EEEEEEEEEvNT_6ParamsE --------------------------
	.section	.text._ZN7cutlass13device_kernelIN5flash19enable_sm80_to_sm89INS1_16FlashAttnFwdSm80INS1_25CollectiveMainloopFwdSm80ILi8ELi1ELb0EN4cute5tupleIJNS5_1CILi128EEENS7_ILi64EEENS7_ILi192EEEEEELi192ENS_10bfloat16_tEfNS_4arch4Sm80ELb0ELb0ELb1ELb1ELb0ELb1ELb1ELb1EEENS1_21CollectiveEpilogueFwdINS6_IJS8_SA_S9_EEENS6_IJNS7_ILi1EEESI_SI_EEESC_SE_Li256ELb1ELb1ELb1ELb0EEENS1_36VarlenDynamicPersistentTileSchedulerILi128ELi64ELi256ELi256ELb1ELb1ELb0ELb0ELb1ELb1EEEEEEEEEvNT_6ParamsE,"ax",@progbits
	.align	128
.text._ZN7cutlass13device_kernelIN5flash19enable_sm80_to_sm89INS1_16FlashAttnFwdSm80INS1_25CollectiveMainloopFwdSm80ILi8ELi1ELb0EN4cute5tupleIJNS5_1CILi128EEENS7_ILi64EEENS7_ILi192EEEEEELi192ENS_10bfloat16_tEfNS_4arch4Sm80ELb0ELb0ELb1ELb1ELb0ELb1ELb1ELb1EEENS1_21CollectiveEpilogueFwdINS6_IJS8_SA_S9_EEENS6_IJNS7_ILi1EEESI_SI_EEESC_SE_Li256ELb1ELb1ELb1ELb0EEENS1_36VarlenDynamicPersistentTileSchedulerILi128ELi64ELi256ELi256ELb1ELb1ELb0ELb0ELb1ELb1EEEEEEEEEvNT_6ParamsE:
        .type           _ZN7cutlass13device_kernelIN5flash19enable_sm80_to_sm89INS1_16FlashAttnFwdSm80INS1_25CollectiveMainloopFwdSm80ILi8ELi1ELb0EN4cute5tupleIJNS5_1CILi128EEENS7_ILi64EEENS7_ILi192EEEEEELi192ENS_10bfloat16_tEfNS_4arch4Sm80ELb0ELb0ELb1ELb1ELb0ELb1ELb1ELb1EEENS1_21CollectiveEpilogueFwdINS6_IJS8_SA_S9_EEENS6_IJNS7_ILi1EEESI_SI_EEESC_SE_Li256ELb1ELb1ELb1ELb0EEENS1_36VarlenDynamicPersistentTileSchedulerILi128ELi64ELi256ELi256ELb1ELb1ELb0ELb0ELb1ELb1EEEEEEEEEvNT_6ParamsE,@function
        .size           _ZN7cutlass13device_kernelIN5flash19enable_sm80_to_sm89INS1_16FlashAttnFwdSm80INS1_25CollectiveMainloopFwdSm80ILi8ELi1ELb0EN4cute5tupleIJNS5_1CILi128EEENS7_ILi64EEENS7_ILi192EEEEEELi192ENS_10bfloat16_tEfNS_4arch4Sm80ELb0ELb0ELb1ELb1ELb0ELb1ELb1ELb1EEENS1_21CollectiveEpilogueFwdINS6_IJS8_SA_S9_EEENS6_IJNS7_ILi1EEESI_SI_EEESC_SE_Li256ELb1ELb1ELb1ELb0EEENS1_36VarlenDynamicPersistentTileSchedulerILi128ELi64ELi256ELi256ELb1ELb1ELb0ELb0ELb1ELb1EEEEEEEEEvNT_6ParamsE,(.L_x_38 - _ZN7cutlass13device_kernelIN5flash19enable_sm80_to_sm89INS1_16FlashAttnFwdSm80INS1_25CollectiveMainloopFwdSm80ILi8ELi1ELb0EN4cute5tupleIJNS5_1CILi128EEENS7_ILi64EEENS7_ILi192EEEEEELi192ENS_10bfloat16_tEfNS_4arch4Sm80ELb0ELb0ELb1ELb1ELb0ELb1ELb1ELb1EEENS1_21CollectiveEpilogueFwdINS6_IJS8_SA_S9_EEENS6_IJNS7_ILi1EEESI_SI_EEESC_SE_Li256ELb1ELb1ELb1ELb0EEENS1_36VarlenDynamicPersistentTileSchedulerILi128ELi64ELi256ELi256ELb1ELb1ELb0ELb0ELb1ELb1EEEEEEEEEvNT_6ParamsE)
        .other          _ZN7cutlass13device_kernelIN5flash19enable_sm80_to_sm89INS1_16FlashAttnFwdSm80INS1_25CollectiveMainloopFwdSm80ILi8ELi1ELb0EN4cute5tupleIJNS5_1CILi128EEENS7_ILi64EEENS7_ILi192EEEEEELi192ENS_10bfloat16_tEfNS_4arch4Sm80ELb0ELb0ELb1ELb1ELb0ELb1ELb1ELb1EEENS1_21CollectiveEpilogueFwdINS6_IJS8_SA_S9_EEENS6_IJNS7_ILi1EEESI_SI_EEESC_SE_Li256ELb1ELb1ELb1ELb0EEENS1_36VarlenDynamicPersistentTileSchedulerILi128ELi64ELi256ELi256ELb1ELb1ELb0ELb0ELb1ELb1EEEEEEEEEvNT_6ParamsE,@"STO_CUDA_ENTRY STV_DEFAULT"
_ZN7cutlass13device_kernelIN5flash19enable_sm80_to_sm89INS1_16FlashAttnFwdSm80INS1_25CollectiveMainloopFwdSm80ILi8ELi1ELb0EN4cute5tupleIJNS5_1CILi128EEENS7_ILi64EEENS7_ILi192EEEEEELi192ENS_10bfloat16_tEfNS_4arch4Sm80ELb0ELb0ELb1ELb1ELb0ELb1ELb1ELb1EEENS1_21CollectiveEpilogueFwdINS6_IJS8_SA_S9_EEENS6_IJNS7_ILi1EEESI_SI_EEESC_SE_Li256ELb1ELb1ELb1ELb0EEENS1_36VarlenDynamicPersistentTileSchedulerILi128ELi64ELi256ELi256ELb1ELb1ELb0ELb0ELb1ELb1EEEEEEEEEvNT_6ParamsE:
[----:B------:R-:W-:Y:S01]  /*0000*/  LDC R1, c[0x0][0x28] ;  /* 0x00000a00ff017b82 */ /* 0x000fe20000000800 */
[----:B------:R-:W-:Y:S05]  /*0010*/  EXIT ;  /* 0x000000000000794d */ /* 0x000fea0003800000 */
.L_x_2:
        /* <DEDUP_REMOVED lines=14> */
.L_x_38:


//--------------------- .text._ZN7cutlass13device_kernelIN5flash19enable_sm80_to_sm89INS1_16FlashAttnFwdSm80INS1_25CollectiveMainloopFwdSm80ILi8ELi1ELb0EN4cute5tupleIJNS5_1CILi128EEENS7_ILi64EEENS7_ILi192EEEEEELi192ENS_10bfloat16_tEfNS_4arch4Sm80ELb0ELb1ELb1ELb0ELb0ELb0ELb1ELb1EEENS1_21CollectiveEpilogueFwdINS6_IJS8_SA_S9_EEENS6_IJNS7_ILi1EEESI_SI_EEESC_SE_Li256ELb0ELb1ELb1ELb0EEENS1_19SingleTileSchedulerILb0ELb1ELb1ELi128EEEEEEEEEvNT_6ParamsE --------------------------
	.section	.text._ZN7cutlass13device_kernelIN5flash19enable_sm80_to_sm89INS1_16FlashAttnFwdSm80INS1_25CollectiveMainloopFwdSm80ILi8ELi1ELb0EN4cute5tupleIJNS5_1CILi128EEENS7_ILi64EEENS7_ILi192EEEEEELi192ENS_10bfloat16_tEfNS_4arch4Sm80ELb0ELb1ELb1ELb0ELb0ELb0ELb1ELb1EEENS1_21CollectiveEpilogueFwdINS6_IJS8_SA_S9_EEENS6_IJNS7_ILi1EEESI_SI_EEESC_SE_Li256ELb0ELb1ELb1ELb0EEENS1_19SingleTileSchedulerILb0ELb1ELb1ELi128EEEEEEEEEvNT_6ParamsE,"ax",@progbits
	.align	128
.text._ZN7cutlass13device_kernelIN5flash19enable_sm80_to_sm89INS1_16FlashAttnFwdSm80INS1_25CollectiveMainloopFwdSm80ILi8ELi1ELb0EN4cute5tupleIJNS5_1CILi128EEENS7_ILi64EEENS7_ILi192EEEEEELi192ENS_10bfloat16_tEfNS_4arch4Sm80ELb0ELb1ELb1ELb0ELb0ELb0ELb1ELb1EEENS1_21CollectiveEpilogueFwdINS6_IJS8_SA_S9_EEENS6_IJNS7_ILi1EEESI_SI_EEESC_SE_Li256ELb0ELb1ELb1ELb0EEENS1_19SingleTileSchedulerILb0ELb1ELb1ELi128EEEEEEEEEvNT_6ParamsE:
        .type           _ZN7cutlass13device_kernelIN5flash19enable_sm80_to_sm89INS1_16FlashAttnFwdSm80INS1_25CollectiveMainloopFwdSm80ILi8ELi1ELb0EN4cute5tupleIJNS5_1CILi128EEENS7_ILi64EEENS7_ILi192EEEEEELi192ENS_10bfloat16_tEfNS_4arch4Sm80ELb0ELb1ELb1ELb0ELb0ELb0ELb1ELb1EEENS1_21CollectiveEpilogueFwdINS6_IJS8_SA_S9_EEENS6_IJNS7_ILi1EEESI_SI_EEESC_SE_Li256ELb0ELb1ELb1ELb0EEENS1_19SingleTileSchedulerILb0ELb1ELb1ELi128EEEEEEEEEvNT_6ParamsE,@function
        .size           _ZN7cutlass13device_kernelIN5flash19enable_sm80_to_sm89INS1_16FlashAttnFwdSm80INS1_25CollectiveMainloopFwdSm80ILi8ELi1ELb0EN4cute5tupleIJNS5_1CILi128EEENS7_ILi64EEENS7_ILi192EEEEEELi192ENS_10bfloat16_tEfNS_4arch4Sm80ELb0ELb1ELb1ELb0ELb0ELb0ELb1ELb1EEENS1_21CollectiveEpilogueFwdINS6_IJS8_SA_S9_EEENS6_IJNS7_ILi1EEESI_SI_EEESC_SE_Li256ELb0ELb1ELb1ELb0EEENS1_19SingleTileSchedulerILb0ELb1ELb1ELi128EEEEEEEEEvNT_6ParamsE,(.L_x_39 - _ZN7cutlass13device_kernelIN5flash19enable_sm80_to_sm89INS1_16FlashAttnFwdSm80INS1_25CollectiveMainloopFwdSm80ILi8ELi1ELb0EN4cute5tupleIJNS5_1CILi128EEENS7_ILi64EEENS7_ILi192EEEEEELi192ENS_10bfloat16_tEfNS_4arch4Sm80ELb0ELb1ELb1ELb0ELb0ELb0ELb1ELb1EEENS1_21CollectiveEpilogueFwdINS6_IJS8_SA_S9_EEENS6_IJNS7_ILi1EEESI_SI_EEESC_SE_Li256ELb0ELb1ELb1ELb0EEENS1_19SingleTileSchedulerILb0ELb1ELb1ELi128EEEEEEEEEvNT_6ParamsE)
        .other          _ZN7cutlass13device_kernelIN5flash19enable_sm80_to_sm89INS1_16FlashAttnFwdSm80INS1_25CollectiveMainloopFwdSm80ILi8ELi1ELb0EN4cute5tupleIJNS5_1CILi128EEENS7_ILi64EEENS7_ILi192EEEEEELi192ENS_10bfloat16_tEfNS_4arch4Sm80ELb0ELb1ELb1ELb0ELb0ELb0ELb1ELb1EEENS1_21CollectiveEpilogueFwdINS6_IJS8_SA_S9_EEENS6_IJNS7_ILi1EEESI_SI_EEESC_SE_Li256ELb0ELb1ELb1ELb0EEENS1_19SingleTileSchedulerILb0ELb1ELb1ELi128EEEEEEEEEvNT_6ParamsE,@"STO_CUDA_ENTRY STV_DEFAULT"
_ZN7cutlass13device_kernelIN5flash19enable_sm80_to_sm89INS1_16FlashAttnFwdSm80INS1_25CollectiveMainloopFwdSm80ILi8ELi1ELb0EN4cute5tupleIJNS5_1CILi128EEENS7_ILi64EEENS7_ILi192EEEEEELi192ENS_10bfloat16_tEfNS_4arch4Sm80ELb0ELb1ELb1ELb0ELb0ELb0ELb1ELb1EEENS1_21CollectiveEpilogueFwdINS6_IJS8_SA_S9_EEENS6_IJNS7_ILi1EEESI_SI_EEESC_SE_Li256ELb0ELb1ELb1ELb0EEENS1_19SingleTileSchedulerILb0ELb1ELb1ELi128EEEEEEEEEvNT_6ParamsE:
[----:B------:R-:W-:Y:S01]  /*0000*/  LDC R1, c[0x0][0x28] ;  /* 0x00000a00ff017b82 */ /* 0x000fe20000000800 */
[----:B------:R-:W-:Y:S05]  /*0010*/  EXIT ;  /* 0x000000000000794d */ /* 0x000fea0003800000 */
.L_x_3:
        /* <DEDUP_REMOVED lines=14> */
.L_x_39:


//--------------------- .text._ZN7cutlass13device_kernelIN5flash19enable_sm80_to_sm89INS1_16FlashAttnFwdSm80INS1_25CollectiveMainloopFwdSm80ILi8ELi1ELb0EN4cute5tupleIJNS5_1CILi128EEENS7_ILi64EEENS7_ILi192EEEEEELi192ENS_10bfloat16_tEfNS_4arch4Sm80ELb0ELb1ELb1ELb1ELb0ELb0ELb1ELb1EEENS1_21CollectiveEpilogueFwdINS6_IJS8_SA_S9_EEENS6_IJNS7_ILi1EEESI_SI_EEESC_SE_Li256ELb1ELb1ELb1ELb0EEENS1_36VarlenDynamicPersistentTileSchedulerILi128ELi64ELi256ELi256ELb1ELb1ELb0ELb1ELb0ELb1EEEEEEEEEvNT_6ParamsE --------------------------
	.section	.text._ZN7cutlass13device_kernelIN5flash19enable_sm80_to_sm89INS1_16FlashAttnFwdSm80INS1_25CollectiveMainloopFwdSm80ILi8ELi1ELb0EN4cute5tupleIJNS5_1CILi128EEENS7_ILi64EEENS7_ILi192EEEEEELi192ENS_10bfloat16_tEfNS_4arch4Sm80ELb0ELb1ELb1ELb1ELb0ELb0ELb1ELb1EEENS1_21CollectiveEpilogueFwdINS6_IJS8_SA_S9_EEENS6_IJNS7_ILi1EEESI_SI_EEESC_SE_Li256ELb1ELb1ELb1ELb0EEENS1_36VarlenDynamicPersistentTileSchedulerILi128ELi64ELi256ELi256ELb1ELb1ELb0ELb1ELb0ELb1EEEEEEEEEvNT_6ParamsE,"ax",@progbits
	.align	128
.text._ZN7cutlass13device_kernelIN5flash19enable_sm80_to_sm89INS1_16FlashAttnFwdSm80INS1_25CollectiveMainloopFwdSm80ILi8ELi1ELb0EN4cute5tupleIJNS5_1CILi128EEENS7_ILi64EEENS7_ILi192EEEEEELi192ENS_10bfloat16_tEfNS_4arch4Sm80ELb0ELb1ELb1ELb1ELb0ELb0ELb1ELb1EEENS1_21CollectiveEpilogueFwdINS6_IJS8_SA_S9_EEENS6_IJNS7_ILi1EEESI_SI_EEESC_SE_Li256ELb1ELb1ELb1ELb0EEENS1_36VarlenDynamicPersistentTileSchedulerILi128ELi64ELi256ELi256ELb1ELb1ELb0ELb1ELb0ELb1EEEEEEEEEvNT_6ParamsE:
        .type           _ZN7cutlass13device_kernelIN5flash19enable_sm80_to_sm89INS1_16FlashAttnFwdSm80INS1_25CollectiveMainloopFwdSm80ILi8ELi1ELb0EN4cute5tupleIJNS5_1CILi128EEENS7_ILi64EEENS7_ILi192EEEEEELi192ENS_10bfloat16_tEfNS_4arch4Sm80ELb0ELb1ELb1ELb1ELb0ELb0ELb1ELb1EEENS1_21CollectiveEpilogueFwdINS6_IJS8_SA_S9_EEENS6_IJNS7_ILi1EEESI_SI_EEESC_SE_Li256ELb1ELb1ELb1ELb0EEENS1_36VarlenDynamicPersistentTileSchedulerILi128ELi64ELi256ELi256ELb1ELb1ELb0ELb1ELb0ELb1EEEEEEEEEvNT_6ParamsE,@function
        .size           _ZN7cutlass13device_kernelIN5flash19enable_sm80_to_sm89INS1_16FlashAttnFwdSm80INS1_25CollectiveMainloopFwdSm80ILi8ELi1ELb0EN4cute5tupleIJNS5_1CILi128EEENS7_ILi64EEENS7_ILi192EEEEEELi192ENS_10bfloat16_tEfNS_4arch4Sm80ELb0ELb1ELb1ELb1ELb0ELb0ELb1ELb1EEENS1_21CollectiveEpilogueFwdINS6_IJS8_SA_S9_EEENS6_IJNS7_ILi1EEESI_SI_EEESC_SE_Li256ELb1ELb1ELb1ELb0EEENS1_36VarlenDynamicPersistentTileSchedulerILi128ELi64ELi256ELi256ELb1ELb1ELb0ELb1ELb0ELb1EEEEEEEEEvNT_6ParamsE,(.L_x_40 - _ZN7cutlass13device_kernelIN5flash19enable_sm80_to_sm89INS1_16FlashAttnFwdSm80INS1_25CollectiveMainloopFwdSm80ILi8ELi1ELb0EN4cute5tupleIJNS5_1CILi128EEENS7_ILi64EEENS7_ILi192EEEEEELi192ENS_10bfloat16_tEfNS_4arch4Sm80ELb0ELb1ELb1ELb1ELb0ELb0ELb1ELb1EEENS1_21CollectiveEpilogueFwdINS6_IJS8_SA_S9_EEENS6_IJNS7_ILi1EEESI_SI_EEESC_SE_Li256ELb1ELb1ELb1ELb0EEENS1_36VarlenDynamicPersistentTileSchedulerILi128ELi64ELi256ELi256ELb1ELb1ELb0ELb1ELb0ELb1EEEEEEEEEvNT_6ParamsE)
        .other          _ZN7cutlass13device_kernelIN5flash19enable_sm80_to_sm89INS1_16FlashAttnFwdSm80INS1_25CollectiveMainloopFwdSm80ILi8ELi1ELb0EN4cute5tupleIJNS5_1CILi128EEENS7_ILi64EEENS7_ILi192EEEEEELi192ENS_10bfloat16_tEfNS_4arch4Sm80ELb0ELb1ELb1ELb1ELb0ELb0ELb1ELb1EEENS1_21CollectiveEpilogueFwdINS6_IJS8_SA_S9_EEENS6_IJNS7_ILi1EEESI_SI_EEESC_SE_Li256ELb1ELb1ELb1ELb0EEENS1_36VarlenDynamicPersistentTileSchedulerILi128ELi64ELi256ELi256ELb1ELb1ELb0ELb1ELb0ELb1EEEEEEEEEvNT_6ParamsE,@"STO_CUDA_ENTRY STV_DEFAULT"
_ZN7cutlass13device_kernelIN5flash19enable_sm80_to_sm89INS1_16FlashAttnFwdSm80INS1_25CollectiveMainloopFwdSm80ILi8ELi1ELb0EN4cute5tupleIJNS5_1CILi128EEENS7_ILi64EEENS7_ILi192EEEEEELi192ENS_10bfloat16_tEfNS_4arch4Sm80ELb0ELb1ELb1ELb1ELb0ELb0ELb1ELb1EEENS1_21CollectiveEpilogueFwdINS6_IJS8_SA_S9_EEENS6_IJNS7_ILi1EEESI_SI_EEESC_SE_Li256ELb1ELb1ELb1ELb0EEENS1_36VarlenDynamicPersistentTileSchedulerILi128ELi64ELi256ELi256ELb1ELb1ELb0ELb1ELb0ELb1EEEEEEEEEvNT_6ParamsE:
[----:B------:R-:W-:Y:S01]  /*0000*/  LDC R1, c[0x0][0x28] ;  /* 0x00000a00ff017b82 */ /* 0x000fe20000000800 */
[----:B------:R-:W-:Y:S05]  /*0010*/  EXIT ;  /* 0x000000000000794d */ /* 0x000fea0003800000 */
.L_x_4:
        /* <DEDUP_REMOVED lines=14> */
.L_x_40:


//--------------------- .text._ZN7cutlass13device_kernelIN5flash19enable_sm80_to_sm89INS1_16FlashAttnFwdSm80INS1_25CollectiveMainloopFwdSm80ILi8ELi1ELb0EN4cute5tupleIJNS5_1CILi128EEENS7_ILi64EEENS7_ILi192EEEEEELi192ENS_10bfloat16_tEfNS_4arch4Sm80ELb0ELb1ELb1ELb1ELb0ELb1ELb1ELb1EEENS1_21CollectiveEpilogueFwdINS6_IJS8_SA_S9_EEENS6_IJNS7_ILi1EEESI_SI_EEESC_SE_Li256ELb1ELb1ELb1ELb0EEENS1_36VarlenDynamicPersistentTileSchedulerILi128ELi64ELi256ELi256ELb1ELb1ELb0ELb1ELb0ELb1EEEEEEEEEvNT_6ParamsE --------------------------
	.section	.text._ZN7cutlass13device_kernelIN5flash19enable_sm80_to_sm89INS1_16FlashAttnFwdSm80INS1_25CollectiveMainloopFwdSm80ILi8ELi1ELb0EN4cute5tupleIJNS5_1CILi128EEENS7_ILi64EEENS7_ILi192EEEEEELi192ENS_10bfloat16_tEfNS_4arch4Sm80ELb0ELb1ELb1ELb1ELb0ELb1ELb1ELb1EEENS1_21CollectiveEpilogueFwdINS6_IJS8_SA_S9_EEENS6_IJNS7_ILi1EEESI_SI_EEESC_SE_Li256ELb1ELb1ELb1ELb0EEENS1_36VarlenDynamicPersistentTileSchedulerILi128ELi64ELi256ELi256ELb1ELb1ELb0ELb1ELb0ELb1EEEEEEEEEvNT_6ParamsE,"ax",@progbits
	.align	128
.text._ZN7cutlass13device_kernelIN5flash19enable_sm80_to_sm89INS1_16FlashAttnFwdSm80INS1_25CollectiveMainloopFwdSm80ILi8ELi1ELb0EN4cute5tupleIJNS5_1CILi128EEENS7_ILi64EEENS7_ILi192EEEEEELi192ENS_10bfloat16_tEfNS_4arch4Sm80ELb0ELb1ELb1ELb1ELb0ELb1ELb1ELb1EEENS1_21CollectiveEpilogueFwdINS6_IJS8_SA_S9_EEENS6_IJNS7_ILi1EEESI_SI_EEESC_SE_Li256ELb1ELb1ELb1ELb0EEENS1_36VarlenDynamicPersistentTileSchedulerILi128ELi64ELi256ELi256ELb1ELb1ELb0ELb1ELb0ELb1EEEEEEEEEvNT_6ParamsE:
        .type           _ZN7cutlass13device_kernelIN5flash19enable_sm80_to_sm89INS1_16FlashAttnFwdSm80INS1_25CollectiveMainloopFwdSm80ILi8ELi1ELb0EN4cute5tupleIJNS5_1CILi128EEENS7_ILi64EEENS7_ILi192EEEEEELi192ENS_10bfloat16_tEfNS_4arch4Sm80ELb0ELb1ELb1ELb1ELb0ELb1ELb1ELb1EEENS1_21CollectiveEpilogueFwdINS6_IJS8_SA_S9_EEENS6_IJNS7_ILi1EEESI_SI_EEESC_SE_Li256ELb1ELb1ELb1ELb0EEENS1_36VarlenDynamicPersistentTileSchedulerILi128ELi64ELi256ELi256ELb1ELb1ELb0ELb1ELb0ELb1EEEEEEEEEvNT_6ParamsE,@function
        .size           _ZN7cutlass13device_kernelIN5flash19enable_sm80_to_sm89INS1_16FlashAttnFwdSm80INS1_25CollectiveMainloopFwdSm80ILi8ELi1ELb0EN4cute5tupleIJNS5_1CILi128EEENS7_ILi64EEENS7_ILi192EEEEEELi192ENS_10bfloat16_tEfNS_4arch4Sm80ELb0ELb1ELb1ELb1ELb0ELb1ELb1ELb1EEENS1_21CollectiveEpilogueFwdINS6_IJS8_SA_S9_EEENS6_IJNS7_ILi1EEESI_SI_EEESC_SE_Li256ELb1ELb1ELb1ELb0EEENS1_36VarlenDynamicPersistentTileSchedulerILi128ELi64ELi256ELi256ELb1ELb1ELb0ELb1ELb0ELb1EEEEEEEEEvNT_6ParamsE,(.L_x_41 - _ZN7cutlass13device_kernelIN5flash19enable_sm80_to_sm89INS1_16FlashAttnFwdSm80INS1_25CollectiveMainloopFwdSm80ILi8ELi1ELb0EN4cute5tupleIJNS5_1CILi128EEENS7_ILi64EEENS7_ILi192EEEEEELi192ENS_10bfloat16_tEfNS_4arch4Sm80ELb0ELb1ELb1ELb1ELb0ELb1ELb1ELb1EEENS1_21CollectiveEpilogueFwdINS6_IJS8_SA_S9_EEENS6_IJNS7_ILi1EEESI_SI_EEESC_SE_Li256ELb1ELb1ELb1ELb0EEENS1_36VarlenDynamicPersistentTileSchedulerILi128ELi64ELi256ELi256ELb1ELb1ELb0ELb1ELb0ELb1EEEEEEEEEvNT_6ParamsE)
        .other          _ZN7cutlass13device_kernelIN5flash19enable_sm80_to_sm89INS1_16FlashAttnFwdSm80INS1_25CollectiveMainloopFwdSm80ILi8ELi1ELb0EN4cute5tupleIJNS5_1CILi128EEENS7_ILi64EEENS7_ILi192EEEEEELi192ENS_10bfloat16_tEfNS_4arch4Sm80ELb0ELb1ELb1ELb1ELb0ELb1ELb1ELb1EEENS1_21CollectiveEpilogueFwdINS6_IJS8_SA_S9_EEENS6_IJNS7_ILi1EEESI_SI_EEESC_SE_Li256ELb1ELb1ELb1ELb0EEENS1_36VarlenDynamicPersistentTileSchedulerILi128ELi64ELi256ELi256ELb1ELb1ELb0ELb1ELb0ELb1EEEEEEEEEvNT_6ParamsE,@"STO_CUDA_ENTRY STV_DEFAULT"
_ZN7cutlass13device_kernelIN5flash19enable_sm80_to_sm89INS1_16FlashAttnFwdSm80INS1_25CollectiveMainloopFwdSm80ILi8ELi1ELb0EN4cute5tupleIJNS5_1CILi128EEENS7_ILi64EEENS7_ILi192EEEEEELi192ENS_10bfloat16_tEfNS_4arch4Sm80ELb0ELb1ELb1ELb1ELb0ELb1ELb1ELb1EEENS1_21CollectiveEpilogueFwdINS6_IJS8_SA_S9_EEENS6_IJNS7_ILi1EEESI_SI_EEESC_SE_Li256ELb1ELb1ELb1ELb0EEENS1_36VarlenDynamicPersistentTileSchedulerILi128ELi64ELi256ELi256ELb1ELb1ELb0ELb1ELb0ELb1EEEEEEEEEvNT_6ParamsE:
[----:B------:R-:W-:Y:S01]  /*0000*/  LDC R1, c[0x0][0x28] ;  /* 0x00000a00ff017b82 */ /* 0x000fe20000000800 */
[----:B------:R-:W-:Y:S05]  /*0010*/  EXIT ;  /* 0x000000000000794d */ /* 0x000fea0003800000 */
.L_x_5:
        /* <DEDUP_REMOVED lines=14> */
.L_x_41:


//--------------------- .text._ZN7cutlass13device_kernelIN5flash19enable_sm80_to_sm89INS1_16FlashAttnFwdSm80INS1_25CollectiveMainloopFwdSm80ILi8ELi1ELb1EN4cute5tupleIJNS5_1CILi128EEENS7_ILi96EEENS7_ILi192EEEEEELi192ENS_10bfloat16_tEfNS_4arch4Sm80ELb1ELb0ELb1ELb0ELb0ELb0ELb1ELb1EEENS1_21CollectiveEpilogueFwdINS6_IJS8_SA_S9_EEENS6_IJNS7_ILi1EEESI_SI_EEESC_SE_Li256ELb0ELb1ELb1ELb0EEENS1_30DynamicPersistentTileSchedulerILi256ELi256ELb1ELb1ELb0EEEEEEEEEvNT_6ParamsE --------------------------
	.section	.text._ZN7cutlass13device_kernelIN5flash19enable_sm80_to_sm89INS1_16FlashAttnFwdSm80INS1_25CollectiveMainloopFwdSm80ILi8ELi1ELb1EN4cute5tupleIJNS5_1CILi128EEENS7_ILi96EEENS7_ILi192EEEEEELi192ENS_10bfloat16_tEfNS_4arch4Sm80ELb1ELb0ELb1ELb0ELb0ELb0ELb1ELb1EEENS1_21CollectiveEpilogueFwdINS6_IJS8_SA_S9_EEENS6_IJNS7_ILi1EEESI_SI_EEESC_SE_Li256ELb0ELb1ELb1ELb0EEENS1_30DynamicPersistentTileSchedulerILi256ELi256ELb1ELb1ELb0EEEEEEEEEvNT_6ParamsE,"ax",@progbits
	.align	128
.text._ZN7cutlass13device_kernelIN5flash19enable_sm80_to_sm89INS1_16FlashAttnFwdSm80INS1_25CollectiveMainloopFwdSm80ILi8ELi1ELb1EN4cute5tupleIJNS5_1CILi128EEENS7_ILi96EEENS7_ILi192EEEEEELi192ENS_10bfloat16_tEfNS_4arch4Sm80ELb1ELb0ELb1ELb0ELb0ELb0ELb1ELb1EEENS1_21CollectiveEpilogueFwdINS6_IJS8_SA_S9_EEENS6_IJNS7_ILi1EEESI_SI_EEESC_SE_Li256ELb0ELb1ELb1ELb0EEENS1_30DynamicPersistentTileSchedulerILi256ELi256ELb1ELb1ELb0EEEEEEEEEvNT_6ParamsE:
        .type           _ZN7cutlass13device_kernelIN5flash19enable_sm80_to_sm89INS1_16FlashAttnFwdSm80INS1_25CollectiveMainloopFwdSm80ILi8ELi1ELb1EN4cute5tupleIJNS5_1CILi128EEENS7_ILi96EEENS7_ILi192EEEEEELi192ENS_10bfloat16_tEfNS_4arch4Sm80ELb1ELb0ELb1ELb0ELb0ELb0ELb1ELb1EEENS1_21CollectiveEpilogueFwdINS6_IJS8_SA_S9_EEENS6_IJNS7_ILi1EEESI_SI_EEESC_SE_Li256ELb0ELb1ELb1ELb0EEENS1_30DynamicPersistentTileSchedulerILi256ELi256ELb1ELb1ELb0EEEEEEEEEvNT_6ParamsE,@function
        .size           _ZN7cutlass13device_kernelIN5flash19enable_sm80_to_sm89INS1_16FlashAttnFwdSm80INS1_25CollectiveMainloopFwdSm80ILi8ELi1ELb1EN4cute5tupleIJNS5_1CILi128EEENS7_ILi96EEENS7_ILi192EEEEEELi192ENS_10bfloat16_tEfNS_4arch4Sm80ELb1ELb0ELb1ELb0ELb0ELb0ELb1ELb1EEENS1_21CollectiveEpilogueFwdINS6_IJS8_SA_S9_EEENS6_IJNS7_ILi1EEESI_SI_EEESC_SE_Li256ELb0ELb1ELb1ELb0EEENS1_30DynamicPersistentTileSchedulerILi256ELi256ELb1ELb1ELb0EEEEEEEEEvNT_6ParamsE,(.L_x_42 - _ZN7cutlass13device_kernelIN5flash19enable_sm80_to_sm89INS1_16FlashAttnFwdSm80INS1_25CollectiveMainloopFwdSm80ILi8ELi1ELb1EN4cute5tupleIJNS5_1CILi128EEENS7_ILi96EEENS7_ILi192EEEEEELi192ENS_10bfloat16_tEfNS_4arch4Sm80ELb1ELb0ELb1ELb0ELb0ELb0ELb1ELb1EEENS1_21CollectiveEpilogueFwdINS6_IJS8_SA_S9_EEENS6_IJNS7_ILi1EEESI_SI_EEESC_SE_Li256ELb0ELb1ELb1ELb0EEENS1_30DynamicPersistentTileSchedulerILi256ELi256ELb1ELb1ELb0EEEEEEEEEvNT_6ParamsE)
        .other          _ZN7cutlass13device_kernelIN5flash19enable_sm80_to_sm89INS1_16FlashAttnFwdSm80INS1_25CollectiveMainloopFwdSm80ILi8ELi1ELb1EN4cute5tupleIJNS5_1CILi128EEENS7_ILi96EEENS7_ILi192EEEEEELi192ENS_10bfloat16_tEfNS_4arch4Sm80ELb1ELb0ELb1ELb0ELb0ELb0ELb1ELb1EEENS1_21CollectiveEpilogueFwdINS6_IJS8_SA_S9_EEENS6_IJNS7_ILi1EEESI_SI_EEESC_SE_Li256ELb0ELb1ELb1ELb0EEENS1_30DynamicPersistentTileSchedulerILi256ELi256ELb1ELb1ELb0EEEEEEEEEvNT_6ParamsE,@"STO_CUDA_ENTRY STV_DEFAULT"
_ZN7cutlass13device_kernelIN5flash19enable_sm80_to_sm89INS1_16FlashAttnFwdSm80INS1_25CollectiveMainloopFwdSm80ILi8ELi1ELb1EN4cute5tupleIJNS5_1CILi128EEENS7_ILi96EEENS7_ILi192EEEEEELi192ENS_10bfloat16_tEfNS_4arch4Sm80ELb1ELb0ELb1ELb0ELb0ELb0ELb1ELb1EEENS1_21CollectiveEpilogueFwdINS6_IJS8_SA_S9_EEENS6_IJNS7_ILi1EEESI_SI_EEESC_SE_Li256ELb0ELb1ELb1ELb0EEENS1_30DynamicPersistentTileSchedulerILi256ELi256ELb1ELb1ELb0EEEEEEEEEvNT_6ParamsE:
[----:B------:R-:W-:Y:S01]  /*0000*/  LDC R1, c[0x0][0x28] ;  /* 0x00000a00ff017b82 */ /* 0x000fe20000000800 */
[----:B------:R-:W-:Y:S05]  /*0010*/  EXIT ;  /* 0x000000000000794d */ /* 0x000fea0003800000 */
.L_x_6:
        /* <DEDUP_REMOVED lines=14> */
.L_x_42:


//--------------------- .text._ZN7cutlass13device_kernelIN5flash19enable_sm80_to_sm89INS1_16FlashAttnFwdSm80INS1_25CollectiveMainloopFwdSm80ILi8ELi1ELb0EN4cute5tupleIJNS5_1CILi128EEENS7_ILi64EEENS7_ILi192EEEEEELi192ENS_10bfloat16_tEfNS_4arch4Sm80ELb1ELb0ELb1ELb1ELb0ELb0ELb1ELb1EEENS1_21CollectiveEpilogueFwdINS6_IJS8_SA_S9_EEENS6_IJNS7_ILi1EEESI_SI_EEESC_SE_Li256ELb1ELb1ELb1ELb0EEENS1_36VarlenDynamicPersistentTileSchedulerILi128ELi64ELi256ELi256ELb1ELb1ELb0ELb1ELb1ELb1EEEEEEEEEvNT_6ParamsE --------------------------
	.section	.text._ZN7cutlass13device_kernelIN5flash19enable_sm80_to_sm89INS1_16FlashAttnFwdSm80INS1_25CollectiveMainloopFwdSm80ILi8ELi1ELb0EN4cute5tupleIJNS5_1CILi128EEENS7_ILi64EEENS7_ILi192EEEEEELi192ENS_10bfloat16_tEfNS_4arch4Sm80ELb1ELb0ELb1ELb1ELb0ELb0ELb1ELb1EEENS1_21CollectiveEpilogueFwdINS6_IJS8_SA_S9_EEENS6_IJNS7_ILi1EEESI_SI_EEESC_SE_Li256ELb1ELb1ELb1ELb0EEENS1_36VarlenDynamicPersistentTileSchedulerILi128ELi64ELi256ELi256ELb1ELb1ELb0ELb1ELb1ELb1EEEEEEEEEvNT_6ParamsE,"ax",@progbits
	.align	128
.text._ZN7cutlass13device_kernelIN5flash19enable_sm80_to_sm89INS1_16FlashAttnFwdSm80INS1_25CollectiveMainloopFwdSm80ILi8ELi1ELb0EN4cute5tupleIJNS5_1CILi128EEENS7_ILi64EEENS7_ILi192EEEEEELi192ENS_10bfloat16_tEfNS_4arch4Sm80ELb1ELb0ELb1ELb1ELb0ELb0ELb1ELb1EEENS1_21CollectiveEpilogueFwdINS6_IJS8_SA_S9_EEENS6_IJNS7_ILi1EEESI_SI_EEESC_SE_Li256ELb1ELb1ELb1ELb0EEENS1_36VarlenDynamicPersistentTileSchedulerILi128ELi64ELi256ELi256ELb1ELb1ELb0ELb1ELb1ELb1EEEEEEEEEvNT_6ParamsE:
        .type           _ZN7cutlass13device_kernelIN5flash19enable_sm80_to_sm89INS1_16FlashAttnFwdSm80INS1_25CollectiveMainloopFwdSm80ILi8ELi1ELb0EN4cute5tupleIJNS5_1CILi128EEENS7_ILi64EEENS7_ILi192EEEEEELi192ENS_10bfloat16_tEfNS_4arch4Sm80ELb1ELb0ELb1ELb1ELb0ELb0ELb1ELb1EEENS1_21CollectiveEpilogueFwdINS6_IJS8_SA_S9_EEENS6_IJNS7_ILi1EEESI_SI_EEESC_SE_Li256ELb1ELb1ELb1ELb0EEENS1_36VarlenDynamicPersistentTileSchedulerILi128ELi64ELi256ELi256ELb1ELb1ELb0ELb1ELb1ELb1EEEEEEEEEvNT_6ParamsE,@function
        .size           _ZN7cutlass13device_kernelIN5flash19enable_sm80_to_sm89INS1_16FlashAttnFwdSm80INS1_25CollectiveMainloopFwdSm80ILi8ELi1ELb0EN4cute5tupleIJNS5_1CILi128EEENS7_ILi64EEENS7_ILi192EEEEEELi192ENS_10bfloat16_tEfNS_4arch4Sm80ELb1ELb0ELb1ELb1ELb0ELb0ELb1ELb1EEENS1_21CollectiveEpilogueFwdINS6_IJS8_SA_S9_EEENS6_IJNS7_ILi1EEESI_SI_EEESC_SE_Li256ELb1ELb1ELb1ELb0EEENS1_36VarlenDynamicPersistentTileSchedulerILi128ELi64ELi256ELi256ELb1ELb1ELb0ELb1ELb1ELb1EEEEEEEEEvNT_6ParamsE,(.L_x_43 - _ZN7cutlass13device_kernelIN5flash19enable_sm80_to_sm89INS1_16FlashAttnFwdSm80INS1_25CollectiveMainloopFwdSm80ILi8ELi1ELb0EN4cute5tupleIJNS5_1CILi128EEENS7_ILi64EEENS7_ILi192EEEEEELi192ENS_10bfloat16_tEfNS_4arch4Sm80ELb1ELb0ELb1ELb1ELb0ELb0ELb1ELb1EEENS1_21CollectiveEpilogueFwdINS6_IJS8_SA_S9_EEENS6_IJNS7_ILi1EEESI_SI_EEESC_SE_Li256ELb1ELb1ELb1ELb0EEENS1_36VarlenDynamicPersistentTileSchedulerILi128ELi64ELi256ELi256ELb1ELb1ELb0ELb1ELb1ELb1EEEEEEEEEvNT_6ParamsE)
        .other          _ZN7cutlass13device_kernelIN5flash19enable_sm80_to_sm89INS1_16FlashAttnFwdSm80INS1_25CollectiveMainloopFwdSm80ILi8ELi1ELb0EN4cute5tupleIJNS5_1CILi128EEENS7_ILi64EEENS7_ILi192EEEEEELi192ENS_10bfloat16_tEfNS_4arch4Sm80ELb1ELb0ELb1ELb1ELb0ELb0ELb1ELb1EEENS1_21CollectiveEpilogueFwdINS6_IJS8_SA_S9_EEENS6_IJNS7_ILi1EEESI_SI_EEESC_SE_Li256ELb1ELb1ELb1ELb0EEENS1_36VarlenDynamicPersistentTileSchedulerILi128ELi64ELi256ELi256ELb1ELb1ELb0ELb1ELb1ELb1EEEEEEEEEvNT_6ParamsE,@"STO_CUDA_ENTRY STV_DEFAULT"
_ZN7cutlass13device_kernelIN5flash19enable_sm80_to_sm89INS1_16FlashAttnFwdSm80INS1_25CollectiveMainloopFwdSm80ILi8ELi1ELb0EN4cute5tupleIJNS5_1CILi128EEENS7_ILi64EEENS7_ILi192EEEEEELi192ENS_10bfloat16_tEfNS_4arch4Sm80ELb1ELb0ELb1ELb1ELb0ELb0ELb1ELb1EEENS1_21CollectiveEpilogueFwdINS6_IJS8_SA_S9_EEENS6_IJNS7_ILi1EEESI_SI_EEESC_SE_Li256ELb1ELb1ELb1ELb0EEENS1_36VarlenDynamicPersistentTileSchedulerILi128ELi64ELi256ELi256ELb1ELb1ELb0ELb1ELb1ELb1EEEEEEEEEvNT_6ParamsE:
[----:B------:R-:W-:Y:S01]  /*0000*/  LDC R1, c[0x0][0x28] ;  /* 0x00000a00ff017b82 */ /* 0x000fe20000000800 */
[----:B------:R-:W-:Y:S05]  /*0010*/  EXIT ;  /* 0x000000000000794d */ /* 0x000fea0003800000 */
.L_x_7:
        /* <DEDUP_REMOVED lines=14> */
.L_x_43:


//--------------------- .text._ZN7cutlass13device_kernelIN5flash19enable_sm80_to_sm89INS1_16FlashAttnFwdSm80INS1_25CollectiveMainloopFwdSm80ILi8ELi1ELb0EN4cute5tupleIJNS5_1CILi128EEENS7_ILi64EEENS7_ILi192EEEEEELi192ENS_10bfloat16_tEfNS_4arch4Sm80ELb1ELb0ELb1ELb1ELb0ELb1ELb1ELb1EEENS1_21CollectiveEpilogueFwdINS6_IJS8_SA_S9_EEENS6_IJNS7_ILi1EEESI_SI_EEESC_SE_Li256ELb1ELb1ELb1ELb0EEENS1_36VarlenDynamicPersistentTileSchedulerILi128ELi64ELi256ELi256ELb1ELb1ELb0ELb1ELb1ELb1EEEEEEEEEvNT_6ParamsE --------------------------
	.section	.text._ZN7cutlass13device_kernelIN5flash19enable_sm80_to_sm89INS1_16FlashAttnFwdSm80INS1_25CollectiveMainloopFwdSm80ILi8ELi1ELb0EN4cute5tupleIJNS5_1CILi128EEENS7_ILi64EEENS7_ILi192EEEEEELi192ENS_10bfloat16_tEfNS_4arch4Sm80ELb1ELb0ELb1ELb1ELb0ELb1ELb1ELb1EEENS1_21CollectiveEpilogueFwdINS6_IJS8_SA_S9_EEENS6_IJNS7_ILi1EEESI_SI_EEESC_SE_Li256ELb1ELb1ELb1ELb0EEENS1_36VarlenDynamicPersistentTileSchedulerILi128ELi64ELi256ELi256ELb1ELb1ELb0ELb1ELb1ELb1EEEEEEEEEvNT_6ParamsE,"ax",@progbits
	.align	128
.text._ZN7cutlass13device_kernelIN5flash19enable_sm80_to_sm89INS1_16FlashAttnFwdSm80INS1_25CollectiveMainloopFwdSm80ILi8ELi1ELb0EN4cute5tupleIJNS5_1CILi128EEENS7_ILi64EEENS7_ILi192EEEEEELi192ENS_10bfloat16_tEfNS_4arch4Sm80ELb1ELb0ELb1ELb1ELb0ELb1ELb1ELb1EEENS1_21CollectiveEpilogueFwdINS6_IJS8_SA_S9_EEENS6_IJNS7_ILi1EEESI_SI_EEESC_SE_Li256ELb1ELb1ELb1ELb0EEENS1_36VarlenDynamicPersistentTileSchedulerILi128ELi64ELi256ELi256ELb1ELb1ELb0ELb1ELb1ELb1EEEEEEEEEvNT_6ParamsE:
        .type           _ZN7cutlass13device_kernelIN5flash19enable_sm80_to_sm89INS1_16FlashAttnFwdSm80INS1_25CollectiveMainloopFwdSm80ILi8ELi1ELb0EN4cute5tupleIJNS5_1CILi128EEENS7_ILi64EEENS7_ILi192EEEEEELi192ENS_10bfloat16_tEfNS_4arch4Sm80ELb1ELb0ELb1ELb1ELb0ELb1ELb1ELb1EEENS1_21CollectiveEpilogueFwdINS6_IJS8_SA_S9_EEENS6_IJNS7_ILi1EEESI_SI_EEESC_SE_Li256ELb1ELb1ELb1ELb0EEENS1_36VarlenDynamicPersistentTileSchedulerILi128ELi64ELi256ELi256ELb1ELb1ELb0ELb1ELb1ELb1EEEEEEEEEvNT_6ParamsE,@function
        .size           _ZN7cutlass13device_kernelIN5flash19enable_sm80_to_sm89INS1_16FlashAttnFwdSm80INS1_25CollectiveMainloopFwdSm80ILi8ELi1ELb0EN4cute5tupleIJNS5_1CILi128EEENS7_ILi64EEENS7_ILi192EEEEEELi192ENS_10bfloat16_tEfNS_4arch4Sm80ELb1ELb0ELb1ELb1ELb0ELb1ELb1ELb1EEENS1_21CollectiveEpilogueFwdINS6_IJS8_SA_S9_EEENS6_IJNS7_ILi1EEESI_SI_EEESC_SE_Li256ELb1ELb1ELb1ELb0EEENS1_36VarlenDynamicPersistentTileSchedulerILi128ELi64ELi256ELi256ELb1ELb1ELb0ELb1ELb1ELb1EEEEEEEEEvNT_6ParamsE,(.L_x_44 - _ZN7cutlass13device_kernelIN5flash19enable_sm80_to_sm89INS1_16FlashAttnFwdSm80INS1_25CollectiveMainloopFwdSm80ILi8ELi1ELb0EN4cute5tupleIJNS5_1CILi128EEENS7_ILi64EEENS7_ILi192EEEEEELi192ENS_10bfloat16_tEfNS_4arch4Sm80ELb1ELb0ELb1ELb1ELb0ELb1ELb1ELb1EEENS1_21CollectiveEpilogueFwdINS6_IJS8_SA_S9_EEENS6_IJNS7_ILi1EEESI_SI_EEESC_SE_Li256ELb1ELb1ELb1ELb0EEENS1_36VarlenDynamicPersistentTileSchedulerILi128ELi64ELi256ELi256ELb1ELb1ELb0ELb1ELb1ELb1EEEEEEEEEvNT_6ParamsE)
        .other          _ZN7cutlass13device_kernelIN5flash19enable_sm80_to_sm89INS1_16FlashAttnFwdSm80INS1_25CollectiveMainloopFwdSm80ILi8ELi1ELb0EN4cute5tupleIJNS5_1CILi128EEENS7_ILi64EEENS7_ILi192EEEEEELi192ENS_10bfloat16_tEfNS_4arch4Sm80ELb1ELb0ELb1ELb1ELb0ELb1ELb1ELb1EEENS1_21CollectiveEpilogueFwdINS6_IJS8_SA_S9_EEENS6_IJNS7_ILi1EEESI_SI_EEESC_SE_Li256ELb1ELb1ELb1ELb0EEENS1_36VarlenDynamicPersistentTileSchedulerILi128ELi64ELi256ELi256ELb1ELb1ELb0ELb1ELb1ELb1EEEEEEEEEvNT_6ParamsE,@"STO_CUDA_ENTRY STV_DEFAULT"
_ZN7cutlass13device_kernelIN5flash19enable_sm80_to_sm89INS1_16FlashAttnFwdSm80INS1_25CollectiveMainloopFwdSm80ILi8ELi1ELb0EN4cute5tupleIJNS5_1CILi128EEENS7_ILi64EEENS7_ILi192EEEEEELi192ENS_10bfloat16_tEfNS_4arch4Sm80ELb1ELb0ELb1ELb1ELb0ELb1ELb1ELb1EEENS1_21CollectiveEpilogueFwdINS6_IJS8_SA_S9_EEENS6_IJNS7_ILi1EEESI_SI_EEESC_SE_Li256ELb1ELb1ELb1ELb0EEENS1_36VarlenDynamicPersistentTileSchedulerILi128ELi64ELi256ELi256ELb1ELb1ELb0ELb1ELb1ELb1EEEEEEEEEvNT_6ParamsE:
[----:B------:R-:W-:Y:S01]  /*0000*/  LDC R1, c[0x0][0x28] ;  /* 0x00000a00ff017b82 */ /* 0x000fe20000000800 */
[----:B------:R-:W-:Y:S05]  /*0010*/  EXIT ;  /* 0x000000000000794d */ /* 0x000fea0003800000 */
.L_x_8:
        /* <DEDUP_REMOVED lines=14> */
.L_x_44:


//--------------------- .text._ZN7cutlass13device_kernelIN5flash19enable_sm80_to_sm89INS1_16FlashAttnFwdSm80INS1_25CollectiveMainloopFwdSm80ILi8ELi2ELb1EN4cute5tupleIJNS5_1CILi128EEENS7_ILi96EEENS7_ILi192EEEEEELi192ENS_10bfloat16_tEfNS_4arch4Sm80ELb0ELb0ELb1ELb0ELb0ELb0ELb1ELb1EEENS1_21CollectiveEpilogueFwdINS6_IJS8_SA_S9_EEENS6_IJNS7_ILi1EEESI_SI_EEESC_SE_Li256ELb0ELb1ELb1ELb0EEENS1_19SingleTileSchedulerILb0ELb1ELb1ELi128EEEEEEEEEvNT_6ParamsE --------------------------
	.section	.text._ZN7cutlass13device_kernelIN5flash19enable_sm80_to_sm89INS1_16FlashAttnFwdSm80INS1_25CollectiveMainloopFwdSm80ILi8ELi2ELb1EN4cute5tupleIJNS5_1CILi128EEENS7_ILi96EEENS7_ILi192EEEEEELi192ENS_10bfloat16_tEfNS_4arch4Sm80ELb0ELb0ELb1ELb0ELb0ELb0ELb1ELb1EEENS1_21CollectiveEpilogueFwdINS6_IJS8_SA_S9_EEENS6_IJNS7_ILi1EEESI_SI_EEESC_SE_Li256ELb0ELb1ELb1ELb0EEENS1_19SingleTileSchedulerILb0ELb1ELb1ELi128EEEEEEEEEvNT_6ParamsE,"ax",@progbits
	.align	128
.text._ZN7cutlass13device_kernelIN5flash19enable_sm80_to_sm89INS1_16FlashAttnFwdSm80INS1_25CollectiveMainloopFwdSm80ILi8ELi2ELb1EN4cute5tupleIJNS5_1CILi128EEENS7_ILi96EEENS7_ILi192EEEEEELi192ENS_10bfloat16_tEfNS_4arch4Sm80ELb0ELb0ELb1ELb0ELb0ELb0ELb1ELb1EEENS1_21CollectiveEpilogueFwdINS6_IJS8_SA_S9_EEENS6_IJNS7_ILi1EEESI_SI_EEESC_SE_Li256ELb0ELb1ELb1ELb0EEENS1_19SingleTileSchedulerILb0ELb1ELb1ELi128EEEEEEEEEvNT_6ParamsE:
        .type           _ZN7cutlass13device_kernelIN5flash19enable_sm80_to_sm89INS1_16FlashAttnFwdSm80INS1_25CollectiveMainloopFwdSm80ILi8ELi2ELb1EN4cute5tupleIJNS5_1CILi128EEENS7_ILi96EEENS7_ILi192EEEEEELi192ENS_10bfloat16_tEfNS_4arch4Sm80ELb0ELb0ELb1ELb0ELb0ELb0ELb1ELb1EEENS1_21CollectiveEpilogueFwdINS6_IJS8_SA_S9_EEENS6_IJNS7_ILi1EEESI_SI_EEESC_SE_Li256ELb0ELb1ELb1ELb0EEENS1_19SingleTileSchedulerILb0ELb1ELb1ELi128EEEEEEEEEvNT_6ParamsE,@function
        .size           _ZN7cutlass13device_kernelIN5flash19enable_sm80_to_sm89INS1_16FlashAttnFwdSm80INS1_25CollectiveMainloopFwdSm80ILi8ELi2ELb1EN4cute5tupleIJNS5_1CILi128EEENS7_ILi96EEENS7_ILi192EEEEEELi192ENS_10bfloat16_tEfNS_4arch4Sm80ELb0ELb0ELb1ELb0ELb0ELb0ELb1ELb1EEENS1_21CollectiveEpilogueFwdINS6_IJS8_SA_S9_EEENS6_IJNS7_ILi1EEESI_SI_EEESC_SE_Li256ELb0ELb1ELb1ELb0EEENS1_19SingleTileSchedulerILb0ELb1ELb1ELi128EEEEEEEEEvNT_6ParamsE,(.L_x_45 - _ZN7cutlass13device_kernelIN5flash19enable_sm80_to_sm89INS1_16FlashAttnFwdSm80INS1_25CollectiveMainloopFwdSm80ILi8ELi2ELb1EN4cute5tupleIJNS5_1CILi128EEENS7_ILi96EEENS7_ILi192EEEEEELi192ENS_10bfloat16_tEfNS_4arch4Sm80ELb0ELb0ELb1ELb0ELb0ELb0ELb1ELb1EEENS1_21CollectiveEpilogueFwdINS6_IJS8_SA_S9_EEENS6_IJNS7_ILi1EEESI_SI_EEESC_SE_Li256ELb0ELb1ELb1ELb0EEENS1_19SingleTileSchedulerILb0ELb1ELb1ELi128EEEEEEEEEvNT_6ParamsE)
        .other          _ZN7cutlass13device_kernelIN5flash19enable_sm80_to_sm89INS1_16FlashAttnFwdSm80INS1_25CollectiveMainloopFwdSm80ILi8ELi2ELb1EN4cute5tupleIJNS5_1CILi128EEENS7_ILi96EEENS7_ILi192EEEEEELi192ENS_10bfloat16_tEfNS_4arch4Sm80ELb0ELb0ELb1ELb0ELb0ELb0ELb1ELb1EEENS1_21CollectiveEpilogueFwdINS6_IJS8_SA_S9_EEENS6_IJNS7_ILi1EEESI_SI_EEESC_SE_Li256ELb0ELb1ELb1ELb0EEENS1_19SingleTileSchedulerILb0ELb1ELb1ELi128EEEEEEEEEvNT_6ParamsE,@"STO_CUDA_ENTRY STV_DEFAULT"
_ZN7cutlass13device_kernelIN5flash19enable_sm80_to_sm89INS1_16FlashAttnFwdSm80INS1_25CollectiveMainloopFwdSm80ILi8ELi2ELb1EN4cute5tupleIJNS5_1CILi128EEENS7_ILi96EEENS7_ILi192EEEEEELi192ENS_10bfloat16_tEfNS_4arch4Sm80ELb0ELb0ELb1ELb0ELb0ELb0ELb1ELb1EEENS1_21CollectiveEpilogueFwdINS6_IJS8_SA_S9_EEENS6_IJNS7_ILi1EEESI_SI_EEESC_SE_Li256ELb0ELb1ELb1ELb0EEENS1_19SingleTileSchedulerILb0ELb1ELb1ELi128EEEEEEEEEvNT_6ParamsE:
[----:B------:R-:W-:Y:S01]  /*0000*/  LDC R1, c[0x0][0x28] ;  /* 0x00000a00ff017b82 */ /* 0x000fe20000000800 */
[----:B------:R-:W-:Y:S05]  /*0010*/  EXIT ;  /* 0x000000000000794d */ /* 0x000fea0003800000 */
.L_x_9:
        /* <DEDUP_REMOVED lines=14> */
.L_x_45:


//--------------------- .text._ZN7cutlass13device_kernelIN5flash19enable_sm80_to_sm89INS1_16FlashAttnFwdSm80INS1_25CollectiveMainloopFwdSm80ILi8ELi2ELb0EN4cute5tupleIJNS5_1CILi128EEENS7_ILi64EEENS7_ILi192EEEEEELi192ENS_10bfloat16_tEfNS_4arch4Sm80ELb0ELb0ELb1ELb1ELb0ELb0ELb1ELb1EEENS1_21CollectiveEpilogueFwdINS6_IJS8_SA_S9_EEENS6_IJNS7_ILi1EEESI_SI_EEESC_SE_Li256ELb1ELb1ELb1ELb0EEENS1_36VarlenDynamicPersistentTileSchedulerILi128ELi64ELi256ELi256ELb1ELb1ELb0ELb0ELb1ELb1EEEEEEEEEvNT_6ParamsE --------------------------
	.section	.text._ZN7cutlass13device_kernelIN5flash19enable_sm80_to_sm89INS1_16FlashAttnFwdSm80INS1_25CollectiveMainloopFwdSm80ILi8ELi2ELb0EN4cute5tupleIJNS5_1CILi128EEENS7_ILi64EEENS7_ILi192EEEEEELi192ENS_10bfloat16_tEfNS_4arch4Sm80ELb0ELb0ELb1ELb1ELb0ELb0ELb1ELb1EEENS1_21CollectiveEpilogueFwdINS6_IJS8_SA_S9_EEENS6_IJNS7_ILi1EEESI_SI_EEESC_SE_Li256ELb1ELb1ELb1ELb0EEENS1_36VarlenDynamicPersistentTileSchedulerILi128ELi64ELi256ELi256ELb1ELb1ELb0ELb0ELb1ELb1EEEEEEEEEvNT_6ParamsE,"ax",@progbits
	.align	128
.text._ZN7cutlass13device_kernelIN5flash19enable_sm80_to_sm89INS1_16FlashAttnFwdSm80INS1_25CollectiveMainloopFwdSm80ILi8ELi2ELb0EN4cute5tupleIJNS5_1CILi128EEENS7_ILi64EEENS7_ILi192EEEEEELi192ENS_10bfloat16_tEfNS_4arch4Sm80ELb0ELb0ELb1ELb1ELb0ELb0ELb1ELb1EEENS1_21CollectiveEpilogueFwdINS6_IJS8_SA_S9_EEENS6_IJNS7_ILi1EEESI_SI_EEESC_SE_Li256ELb1ELb1ELb1ELb0EEENS1_36VarlenDynamicPersistentTileSchedulerILi128ELi64ELi256ELi256ELb1ELb1ELb0ELb0ELb1ELb1EEEEEEEEEvNT_6ParamsE:
        .type           _ZN7cutlass13device_kernelIN5flash19enable_sm80_to_sm89INS1_16FlashAttnFwdSm80INS1_25CollectiveMainloopFwdSm80ILi8ELi2ELb0EN4cute5tupleIJNS5_1CILi128EEENS7_ILi64EEENS7_ILi192EEEEEELi192ENS_10bfloat16_tEfNS_4arch4Sm80ELb0ELb0ELb1ELb1ELb0ELb0ELb1ELb1EEENS1_21CollectiveEpilogueFwdINS6_IJS8_SA_S9_EEENS6_IJNS7_ILi1EEESI_SI_EEESC_SE_Li256ELb1ELb1ELb1ELb0EEENS1_36VarlenDynamicPersistentTileSchedulerILi128ELi64ELi256ELi256ELb1ELb1ELb0ELb0ELb1ELb1EEEEEEEEEvNT_6ParamsE,@function
        .size           _ZN7cutlass13device_kernelIN5flash19enable_sm80_to_sm89INS1_16FlashAttnFwdSm80INS1_25CollectiveMainloopFwdSm80ILi8ELi2ELb0EN4cute5tupleIJNS5_1CILi128EEENS7_ILi64EEENS7_ILi192EEEEEELi192ENS_10bfloat16_tEfNS_4arch4Sm80ELb0ELb0ELb1ELb1ELb0ELb0ELb1ELb1EEENS1_21CollectiveEpilogueFwdINS6_IJS8_SA_S9_EEENS6_IJNS7_ILi1EEESI_SI_EEESC_SE_Li256ELb1ELb1ELb1ELb0EEENS1_36VarlenDynamicPersistentTileSchedulerILi128ELi64ELi256ELi256ELb1ELb1ELb0ELb0ELb1ELb1EEEEEEEEEvNT_6ParamsE,(.L_x_46 - _ZN7cutlass13device_kernelIN5flash19enable_sm80_to_sm89INS1_16FlashAttnFwdSm80INS1_25CollectiveMainloopFwdSm80ILi8ELi2ELb0EN4cute5tupleIJNS5_1CILi128EEENS7_ILi64EEENS7_ILi192EEEEEELi192ENS_10bfloat16_tEfNS_4arch4Sm80ELb0ELb0ELb1ELb1ELb0ELb0ELb1ELb1EEENS1_21CollectiveEpilogueFwdINS6_IJS8_SA_S9_EEENS6_IJNS7_ILi1EEESI_SI_EEESC_SE_Li256ELb1ELb1ELb1ELb0EEENS1_36VarlenDynamicPersistentTileSchedulerILi128ELi64ELi256ELi256ELb1ELb1ELb0ELb0ELb1ELb1EEEEEEEEEvNT_6ParamsE)
        .other          _ZN7cutlass13device_kernelIN5flash19enable_sm80_to_sm89INS1_16FlashAttnFwdSm80INS1_25CollectiveMainloopFwdSm80ILi8ELi2ELb0EN4cute5tupleIJNS5_1CILi128EEENS7_ILi64EEENS7_ILi192EEEEEELi192ENS_10bfloat16_tEfNS_4arch4Sm80ELb0ELb0ELb1ELb1ELb0ELb0ELb1ELb1EEENS1_21CollectiveEpilogueFwdINS6_IJS8_SA_S9_EEENS6_IJNS7_ILi1EEESI_SI_EEESC_SE_Li256ELb1ELb1ELb1ELb0EEENS1_36VarlenDynamicPersistentTileSchedulerILi128ELi64ELi256ELi256ELb1ELb1ELb0ELb0ELb1ELb1EEEEEEEEEvNT_6ParamsE,@"STO_CUDA_ENTRY STV_DEFAULT"
_ZN7cutlass13device_kernelIN5flash19enable_sm80_to_sm89INS1_16FlashAttnFwdSm80INS1_25CollectiveMainloopFwdSm80ILi8ELi2ELb0EN4cute5tupleIJNS5_1CILi128EEENS7_ILi64EEENS7_ILi192EEEEEELi192ENS_10bfloat16_tEfNS_4arch4Sm80ELb0ELb0ELb1ELb1ELb0ELb0ELb1ELb1EEENS1_21CollectiveEpilogueFwdINS6_IJS8_SA_S9_EEENS6_IJNS7_ILi1EEESI_SI_EEESC_SE_Li256ELb1ELb1ELb1ELb0EEENS1_36VarlenDynamicPersistentTileSchedulerILi128ELi64ELi256ELi256ELb1ELb1ELb0ELb0ELb1ELb1EEEEEEEEEvNT_6ParamsE:
[----:B------:R-:W-:Y:S01]  /*0000*/  LDC R1, c[0x0][0x28] ;  /* 0x00000a00ff017b82 */ /* 0x000fe20000000800 */
[----:B------:R-:W-:Y:S05]  /*0010*/  EXIT ;  /* 0x000000000000794d */ /* 0x000fea0003800000 */
.L_x_10:
        /* <DEDUP_REMOVED lines=14> */
.L_x_46:


//--------------------- .text._ZN7cutlass13device_kernelIN5flash19enable_sm80_to_sm89INS1_16FlashAttnFwdSm80INS1_25CollectiveMainloopFwdSm80ILi8ELi2ELb0EN4cute5tupleIJNS5_1CILi128EEENS7_ILi64EEENS7_ILi192EEEEEELi192ENS_10bfloat16_tEfNS_4arch4Sm80ELb0ELb0ELb1ELb1ELb0ELb1ELb1ELb1EEENS1_21CollectiveEpilogueFwdINS6_IJS8_SA_S9_EEENS6_IJNS7_ILi1EEESI_SI_EEESC_SE_Li256ELb1ELb1ELb1ELb0EEENS1_36VarlenDynamicPersistentTileSchedulerILi128ELi64ELi256ELi256ELb1ELb1ELb0ELb0ELb1ELb1EEEEEEEEEvNT_6ParamsE --------------------------
	.section	.text._ZN7cutlass13device_kernelIN5flash19enable_sm80_to_sm89INS1_16FlashAttnFwdSm80INS1_25CollectiveMainloopFwdSm80ILi8ELi2ELb0EN4cute5tupleIJNS5_1CILi128EEENS7_ILi64EEENS7_ILi192EEEEEELi192ENS_10bfloat16_tEfNS_4arch4Sm80ELb0ELb0ELb1ELb1ELb0ELb1ELb1ELb1EEENS1_21CollectiveEpilogueFwdINS6_IJS8_SA_S9_EEENS6_IJNS7_ILi1EEESI_SI_EEESC_SE_Li256ELb1ELb1ELb1ELb0EEENS1_36VarlenDynamicPersistentTileSchedulerILi128ELi64ELi256ELi256ELb1ELb1ELb0ELb0ELb1ELb1EEEEEEEEEvNT_6ParamsE,"ax",@progbits
	.align	128
.text._ZN7cutlass13device_kernelIN5flash19enable_sm80_to_sm89INS1_16FlashAttnFwdSm80INS1_25CollectiveMainloopFwdSm80ILi8ELi2ELb0EN4cute5tupleIJNS5_1CILi128EEENS7_ILi64EEENS7_ILi192EEEEEELi192ENS_10bfloat16_tEfNS_4arch4Sm80ELb0ELb0ELb1ELb1ELb0ELb1ELb1ELb1EEENS1_21CollectiveEpilogueFwdINS6_IJS8_SA_S9_EEENS6_IJNS7_ILi1EEESI_SI_EEESC_SE_Li256ELb1ELb1ELb1ELb0EEENS1_36VarlenDynamicPersistentTileSchedulerILi128ELi64ELi256ELi256ELb1ELb1ELb0ELb0ELb1ELb1EEEEEEEEEvNT_6ParamsE:
        .type           _ZN7cutlass13device_kernelIN5flash19enable_sm80_to_sm89INS1_16FlashAttnFwdSm80INS1_25CollectiveMainloopFwdSm80ILi8ELi2ELb0EN4cute5tupleIJNS5_1CILi128EEENS7_ILi64EEENS7_ILi192EEEEEELi192ENS_10bfloat16_tEfNS_4arch4Sm80ELb0ELb0ELb1ELb1ELb0ELb1ELb1ELb1EEENS1_21CollectiveEpilogueFwdINS6_IJS8_SA_S9_EEENS6_IJNS7_ILi1EEESI_SI_EEESC_SE_Li256ELb1ELb1ELb1ELb0EEENS1_36VarlenDynamicPersistentTileSchedulerILi128ELi64ELi256ELi256ELb1ELb1ELb0ELb0ELb1ELb1EEEEEEEEEvNT_6ParamsE,@function
        .size           _ZN7cutlass13device_kernelIN5flash19enable_sm80_to_sm89INS1_16FlashAttnFwdSm80INS1_25CollectiveMainloopFwdSm80ILi8ELi2ELb0EN4cute5tupleIJNS5_1CILi128EEENS7_ILi64EEENS7_ILi192EEEEEELi192ENS_10bfloat16_tEfNS_4arch4Sm80ELb0ELb0ELb1ELb1ELb0ELb1ELb1ELb1EEENS1_21CollectiveEpilogueFwdINS6_IJS8_SA_S9_EEENS6_IJNS7_ILi1EEESI_SI_EEESC_SE_Li256ELb1ELb1ELb1ELb0EEENS1_36VarlenDynamicPersistentTileSchedulerILi128ELi64ELi256ELi256ELb1ELb1ELb0ELb0ELb1ELb1EEEEEEEEEvNT_6ParamsE,(.L_x_47 - _ZN7cutlass13device_kernelIN5flash19enable_sm80_to_sm89INS1_16FlashAttnFwdSm80INS1_25CollectiveMainloopFwdSm80ILi8ELi2ELb0EN4cute5tupleIJNS5_1CILi128EEENS7_ILi64EEENS7_ILi192EEEEEELi192ENS_10bfloat16_tEfNS_4arch4Sm80ELb0ELb0ELb1ELb1ELb0ELb1ELb1ELb1EEENS1_21CollectiveEpilogueFwdINS6_IJS8_SA_S9_EEENS6_IJNS7_ILi1EEESI_SI_EEESC_SE_Li256ELb1ELb1ELb1ELb0EEENS1_36VarlenDynamicPersistentTileSchedulerILi128ELi64ELi256ELi256ELb1ELb1ELb0ELb0ELb1ELb1EEEEEEEEEvNT_6ParamsE)
        .other          _ZN7cutlass13device_kernelIN5flash19enable_sm80_to_sm89INS1_16FlashAttnFwdSm80INS1_25CollectiveMainloopFwdSm80ILi8ELi2ELb0EN4cute5tupleIJNS5_1CILi128EEENS7_ILi64EEENS7_ILi192EEEEEELi192ENS_10bfloat16_tEfNS_4arch4Sm80ELb0ELb0ELb1ELb1ELb0ELb1ELb1ELb1EEENS1_21CollectiveEpilogueFwdINS6_IJS8_SA_S9_EEENS6_IJNS7_ILi1EEESI_SI_EEESC_SE_Li256ELb1ELb1ELb1ELb0EEENS1_36VarlenDynamicPersistentTileSchedulerILi128ELi64ELi256ELi256ELb1ELb1ELb0ELb0ELb1ELb1EEEEEEEEEvNT_6ParamsE,@"STO_CUDA_ENTRY STV_DEFAULT"
_ZN7cutlass13device_kernelIN5flash19enable_sm80_to_sm89INS1_16FlashAttnFwdSm80INS1_25CollectiveMainloopFwdSm80ILi8ELi2ELb0EN4cute5tupleIJNS5_1CILi128EEENS7_ILi64EEENS7_ILi192EEEEEELi192ENS_10bfloat16_tEfNS_4arch4Sm80ELb0ELb0ELb1ELb1ELb0ELb1ELb1ELb1EEENS1_21CollectiveEpilogueFwdINS6_IJS8_SA_S9_EEENS6_IJNS7_ILi1EEESI_SI_EEESC_SE_Li256ELb1ELb1ELb1ELb0EEENS1_36VarlenDynamicPersistentTileSchedulerILi128ELi64ELi256ELi256ELb1ELb1ELb0ELb0ELb1ELb1EEEEEEEEEvNT_6ParamsE:
[----:B------:R-:W-:Y:S01]  /*0000*/  LDC R1, c[0x0][0x28] ;  /* 0x00000a00ff017b82 */ /* 0x000fe20000000800 */
[----:B------:R-:W-:Y:S05]  /*0010*/  EXIT ;  /* 0x000000000000794d */ /* 0x000fea0003800000 */
.L_x_11:
        /* <DEDUP_REMOVED lines=14> */
.L_x_47:


//--------------------- .text._ZN7cutlass13device_kernelIN5flash19enable_sm80_to_sm89INS1_16FlashAttnFwdSm80INS1_25CollectiveMainloopFwdSm80ILi8ELi2ELb0EN4cute5tupleIJNS5_1CILi128EEENS7_ILi64EEENS7_ILi192EEEEEELi192ENS_10bfloat16_tEfNS_4arch4Sm80ELb0ELb1ELb1ELb0ELb0ELb0ELb1ELb1EEENS1_21CollectiveEpilogueFwdINS6_IJS8_SA_S9_EEENS6_IJNS7_ILi1EEESI_SI_EEESC_SE_Li256ELb0ELb1ELb1ELb0EEENS1_19SingleTileSchedulerILb0ELb1ELb1ELi128EEEEEEEEEvNT_6ParamsE --------------------------
	.section	.text._ZN7cutlass13device_kernelIN5flash19enable_sm80_to_sm89INS1_16FlashAttnFwdSm80INS1_25CollectiveMainloopFwdSm80ILi8ELi2ELb0EN4cute5tupleIJNS5_1CILi128EEENS7_ILi64EEENS7_ILi192EEEEEELi192ENS_10bfloat16_tEfNS_4arch4Sm80ELb0ELb1ELb1ELb0ELb0ELb0ELb1ELb1EEENS1_21CollectiveEpilogueFwdINS6_IJS8_SA_S9_EEENS6_IJNS7_ILi1EEESI_SI_EEESC_SE_Li256ELb0ELb1ELb1ELb0EEENS1_19SingleTileSchedulerILb0ELb1ELb1ELi128EEEEEEEEEvNT_6ParamsE,"ax",@progbits
	.align	128
.text._ZN7cutlass13device_kernelIN5flash19enable_sm80_to_sm89INS1_16FlashAttnFwdSm80INS1_25CollectiveMainloopFwdSm80ILi8ELi2ELb0EN4cute5tupleIJNS5_1CILi128EEENS7_ILi64EEENS7_ILi192EEEEEELi192ENS_10bfloat16_tEfNS_4arch4Sm80ELb0ELb1ELb1ELb0ELb0ELb0ELb1ELb1EEENS1_21CollectiveEpilogueFwdINS6_IJS8_SA_S9_EEENS6_IJNS7_ILi1EEESI_SI_EEESC_SE_Li256ELb0ELb1ELb1ELb0EEENS1_19SingleTileSchedulerILb0ELb1ELb1ELi128EEEEEEEEEvNT_6ParamsE:
        .type           _ZN7cutlass13device_kernelIN5flash19enable_sm80_to_sm89INS1_16FlashAttnFwdSm80INS1_25CollectiveMainloopFwdSm80ILi8ELi2ELb0EN4cute5tupleIJNS5_1CILi128EEENS7_ILi64EEENS7_ILi192EEEEEELi192ENS_10bfloat16_tEfNS_4arch4Sm80ELb0ELb1ELb1ELb0ELb0ELb0ELb1ELb1EEENS1_21CollectiveEpilogueFwdINS6_IJS8_SA_S9_EEENS6_IJNS7_ILi1EEESI_SI_EEESC_SE_Li256ELb0ELb1ELb1ELb0EEENS1_19SingleTileSchedulerILb0ELb1ELb1ELi128EEEEEEEEEvNT_6ParamsE,@function
        .size           _ZN7cutlass13device_kernelIN5flash19enable_sm80_to_sm89INS1_16FlashAttnFwdSm80INS1_25CollectiveMainloopFwdSm80ILi8ELi2ELb0EN4cute5tupleIJNS5_1CILi128EEENS7_ILi64EEENS7_ILi192EEEEEELi192ENS_10bfloat16_tEfNS_4arch4Sm80ELb0ELb1ELb1ELb0ELb0ELb0ELb1ELb1EEENS1_21CollectiveEpilogueFwdINS6_IJS8_SA_S9_EEENS6_IJNS7_ILi1EEESI_SI_EEESC_SE_Li256ELb0ELb1ELb1ELb0EEENS1_19SingleTileSchedulerILb0ELb1ELb1ELi128EEEEEEEEEvNT_6ParamsE,(.L_x_48 - _ZN7cutlass13device_kernelIN5flash19enable_sm80_to_sm89INS1_16FlashAttnFwdSm80INS1_25CollectiveMainloopFwdSm80ILi8ELi2ELb0EN4cute5tupleIJNS5_1CILi128EEENS7_ILi64EEENS7_ILi192EEEEEELi192ENS_10bfloat16_tEfNS_4arch4Sm80ELb0ELb1ELb1ELb0ELb0ELb0ELb1ELb1EEENS1_21CollectiveEpilogueFwdINS6_IJS8_SA_S9_EEENS6_IJNS7_ILi1EEESI_SI_EEESC_SE_Li256ELb0ELb1ELb1ELb0EEENS1_19SingleTileSchedulerILb0ELb1ELb1ELi128EEEEEEEEEvNT_6ParamsE)
        .other          _ZN7cutlass13device_kernelIN5flash19enable_sm80_to_sm89INS1_16FlashAttnFwdSm80INS1_25CollectiveMainloopFwdSm80ILi8ELi2ELb0EN4cute5tupleIJNS5_1CILi128EEENS7_ILi64EEENS7_ILi192EEEEEELi192ENS_10bfloat16_tEfNS_4arch4Sm80ELb0ELb1ELb1ELb0ELb0ELb0ELb1ELb1EEENS1_21CollectiveEpilogueFwdINS6_IJS8_SA_S9_EEENS6_IJNS7_ILi1EEESI_SI_EEESC_SE_Li256ELb0ELb1ELb1ELb0EEENS1_19SingleTileSchedulerILb0ELb1ELb1ELi128EEEEEEEEEvNT_6ParamsE,@"STO_CUDA_ENTRY STV_DEFAULT"
_ZN7cutlass13device_kernelIN5flash19enable_sm80_to_sm89INS1_16FlashAttnFwdSm80INS1_25CollectiveMainloopFwdSm80ILi8ELi2ELb0EN4cute5tupleIJNS5_1CILi128EEENS7_ILi64EEENS7_ILi192EEEEEELi192ENS_10bfloat16_tEfNS_4arch4Sm80ELb0ELb1ELb1ELb0ELb0ELb0ELb1ELb1EEENS1_21CollectiveEpilogueFwdINS6_IJS8_SA_S9_EEENS6_IJNS7_ILi1EEESI_SI_EEESC_SE_Li256ELb0ELb1ELb1ELb0EEENS1_19SingleTileSchedulerILb0ELb1ELb1ELi128EEEEEEEEEvNT_6ParamsE:
[----:B------:R-:W-:Y:S01]  /*0000*/  LDC R1, c[0x0][0x28] ;  /* 0x00000a00ff017b82 */ /* 0x000fe20000000800 */
[----:B------:R-:W-:Y:S05]  /*0010*/  EXIT ;  /* 0x000000000000794d */ /* 0x000fea0003800000 */
.L_x_12:
        /* <DEDUP_REMOVED lines=14> */
.L_x_48:


//--------------------- .text._ZN7cutlass13device_kernelIN5flash19enable_sm80_to_sm89INS1_16FlashAttnFwdSm80INS1_25CollectiveMainloopFwdSm80ILi8ELi2ELb0EN4cute5tupleIJNS5_1CILi128EEENS7_ILi64EEENS7_ILi192EEEEEELi192ENS_10bfloat16_tEfNS_4arch4Sm80ELb0ELb1ELb1ELb1ELb0ELb0ELb1ELb1EEENS1_21CollectiveEpilogueFwdINS6_IJS8_SA_S9_EEENS6_IJNS7_ILi1EEESI_SI_EEESC_SE_Li256ELb1ELb1ELb1ELb0EEENS1_36VarlenDynamicPersistentTileSchedulerILi128ELi64ELi256ELi256ELb1ELb1ELb0ELb1ELb0ELb1EEEEEEEEEvNT_6ParamsE --------------------------
	.section	.text._ZN7cutlass13device_kernelIN5flash19enable_sm80_to_sm89INS1_16FlashAttnFwdSm80INS1_25CollectiveMainloopFwdSm80ILi8ELi2ELb0EN4cute5tupleIJNS5_1CILi128EEENS7_ILi64EEENS7_ILi192EEEEEELi192ENS_10bfloat16_tEfNS_4arch4Sm80ELb0ELb1ELb1ELb1ELb0ELb0ELb1ELb1EEENS1_21CollectiveEpilogueFwdINS6_IJS8_SA_S9_EEENS6_IJNS7_ILi1EEESI_SI_EEESC_SE_Li256ELb1ELb1ELb1ELb0EEENS1_36VarlenDynamicPersistentTileSchedulerILi128ELi64ELi256ELi256ELb1ELb1ELb0ELb1ELb0ELb1EEEEEEEEEvNT_6ParamsE,"ax",@progbits
	.align	128
.text._ZN7cutlass13device_kernelIN5flash19enable_sm80_to_sm89INS1_16FlashAttnFwdSm80INS1_25CollectiveMainloopFwdSm80ILi8ELi2ELb0EN4cute5tupleIJNS5_1CILi128EEENS7_ILi64EEENS7_ILi192EEEEEELi192ENS_10bfloat16_tEfNS_4arch4Sm80ELb0ELb1ELb1ELb1ELb0ELb0ELb1ELb1EEENS1_21CollectiveEpilogueFwdINS6_IJS8_SA_S9_EEENS6_IJNS7_ILi1EEESI_SI_EEESC_SE_Li256ELb1ELb1ELb1ELb0EEENS1_36VarlenDynamicPersistentTileSchedulerILi128ELi64ELi256ELi256ELb1ELb1ELb0ELb1ELb0ELb1EEEEEEEEEvNT_6ParamsE:
        .type           _ZN7cutlass13device_kernelIN5flash19enable_sm80_to_sm89INS1_16FlashAttnFwdSm80INS1_25CollectiveMainloopFwdSm80ILi8ELi2ELb0EN4cute5tupleIJNS5_1CILi128EEENS7_ILi64EEENS7_ILi192EEEEEELi192ENS_10bfloat16_tEfNS_4arch4Sm80ELb0ELb1ELb1ELb1ELb0ELb0ELb1ELb1EEENS1_21CollectiveEpilogueFwdINS6_IJS8_SA_S9_EEENS6_IJNS7_ILi1EEESI_SI_EEESC_SE_Li256ELb1ELb1ELb1ELb0EEENS1_36VarlenDynamicPersistentTileSchedulerILi128ELi64ELi256ELi256ELb1ELb1ELb0ELb1ELb0ELb1EEEEEEEEEvNT_6ParamsE,@function
        .size           _ZN7cutlass13device_kernelIN5flash19enable_sm80_to_sm89INS1_16FlashAttnFwdSm80INS1_25CollectiveMainloopFwdSm80ILi8ELi2ELb0EN4cute5tupleIJNS5_1CILi128EEENS7_ILi64EEENS7_ILi192EEEEEELi192ENS_10bfloat16_tEfNS_4arch4Sm80ELb0ELb1ELb1ELb1ELb0ELb0ELb1ELb1EEENS1_21CollectiveEpilogueFwdINS6_IJS8_SA_S9_EEENS6_IJNS7_ILi1EEESI_SI_EEESC_SE_Li256ELb1ELb1ELb1ELb0EEENS1_36VarlenDynamicPersistentTileSchedulerILi128ELi64ELi256ELi256ELb1ELb1ELb0ELb1ELb0ELb1EEEEEEEEEvNT_6ParamsE,(.L_x_49 - _ZN7cutlass13device_kernelIN5flash19enable_sm80_to_sm89INS1_16FlashAttnFwdSm80INS1_25CollectiveMainloopFwdSm80ILi8ELi2ELb0EN4cute5tupleIJNS5_1CILi128EEENS7_ILi64EEENS7_ILi192EEEEEELi192ENS_10bfloat16_tEfNS_4arch4Sm80ELb0ELb1ELb1ELb1ELb0ELb0ELb1ELb1EEENS1_21CollectiveEpilogueFwdINS6_IJS8_SA_S9_EEENS6_IJNS7_ILi1EEESI_SI_EEESC_SE_Li256ELb1ELb1ELb1ELb0EEENS1_36VarlenDynamicPersistentTileSchedulerILi128ELi64ELi256ELi256ELb1ELb1ELb0ELb1ELb0ELb1EEEEEEEEEvNT_6ParamsE)
        .other          _ZN7cutlass13device_kernelIN5flash19enable_sm80_to_sm89INS1_16FlashAttnFwdSm80INS1_25CollectiveMainloopFwdSm80ILi8ELi2ELb0EN4cute5tupleIJNS5_1CILi128EEENS7_ILi64EEENS7_ILi192EEEEEELi192ENS_10bfloat16_tEfNS_4arch4Sm80ELb0ELb1ELb1ELb1ELb0ELb0ELb1ELb1EEENS1_21CollectiveEpilogueFwdINS6_IJS8_SA_S9_EEENS6_IJNS7_ILi1EEESI_SI_EEESC_SE_Li256ELb1ELb1ELb1ELb0EEENS1_36VarlenDynamicPersistentTileSchedulerILi128ELi64ELi256ELi256ELb1ELb1ELb0ELb1ELb0ELb1EEEEEEEEEvNT_6ParamsE,@"STO_CUDA_ENTRY STV_DEFAULT"
_ZN7cutlass13device_kernelIN5flash19enable_sm80_to_sm89INS1_16FlashAttnFwdSm80INS1_25CollectiveMainloopFwdSm80ILi8ELi2ELb0EN4cute5tupleIJNS5_1CILi128EEENS7_ILi64EEENS7_ILi192EEEEEELi192ENS_10bfloat16_tEfNS_4arch4Sm80ELb0ELb1ELb1ELb1ELb0ELb0ELb1ELb1EEENS1_21CollectiveEpilogueFwdINS6_IJS8_SA_S9_EEENS6_IJNS7_ILi1EEESI_SI_EEESC_SE_Li256ELb1ELb1ELb1ELb0EEENS1_36VarlenDynamicPersistentTileSchedulerILi128ELi64ELi256ELi256ELb1ELb1ELb0ELb1ELb0ELb1EEEEEEEEEvNT_6ParamsE:
[----:B------:R-:W-:Y:S01]  /*0000*/  LDC R1, c[0x0][0x28] ;  /* 0x00000a00ff017b82 */ /* 0x000fe20000000800 */
[----:B------:R-:W-:Y:S05]  /*0010*/  EXIT ;  /* 0x000000000000794d */ /* 0x000fea0003800000 */
.L_x_13:
        /* <DEDUP_REMOVED lines=14> */
.L_x_49:


//--------------------- .text._ZN7cutlass13device_kernelIN5flash19enable_sm80_to_sm89INS1_16FlashAttnFwdSm80INS1_25CollectiveMainloopFwdSm80ILi8ELi2ELb0EN4cute5tupleIJNS5_1CILi128EEENS7_ILi64EEENS7_ILi192EEEEEELi192ENS_10bfloat16_tEfNS_4arch4Sm80ELb0ELb1ELb1ELb1ELb0ELb1ELb1ELb1EEENS1_21CollectiveEpilogueFwdINS6_IJS8_SA_S9_EEENS6_IJNS7_ILi1EEESI_SI_EEESC_SE_Li256ELb1ELb1ELb1ELb0EEENS1_36VarlenDynamicPersistentTileSchedulerILi128ELi64ELi256ELi256ELb1ELb1ELb0ELb1ELb0ELb1EEEEEEEEEvNT_6ParamsE --------------------------
	.section	.text._ZN7cutlass13device_kernelIN5flash19enable_sm80_to_sm89INS1_16FlashAttnFwdSm80INS1_25CollectiveMainloopFwdSm80ILi8ELi2ELb0EN4cute5tupleIJNS5_1CILi128EEENS7_ILi64EEENS7_ILi192EEEEEELi192ENS_10bfloat16_tEfNS_4arch4Sm80ELb0ELb1ELb1ELb1ELb0ELb1ELb1ELb1EEENS1_21CollectiveEpilogueFwdINS6_IJS8_SA_S9_EEENS6_IJNS7_ILi1EEESI_SI_EEESC_SE_Li256ELb1ELb1ELb1ELb0EEENS1_36VarlenDynamicPersistentTileSchedulerILi128ELi64ELi256ELi256ELb1ELb1ELb0ELb1ELb0ELb1EEEEEEEEEvNT_6ParamsE,"ax",@progbits
	.align	128
.text._ZN7cutlass13device_kernelIN5flash19enable_sm80_to_sm89INS1_16FlashAttnFwdSm80INS1_25CollectiveMainloopFwdSm80ILi8ELi2ELb0EN4cute5tupleIJNS5_1CILi128EEENS7_ILi64EEENS7_ILi192EEEEEELi192ENS_10bfloat16_tEfNS_4arch4Sm80ELb0ELb1ELb1ELb1ELb0ELb1ELb1ELb1EEENS1_21CollectiveEpilogueFwdINS6_IJS8_SA_S9_EEENS6_IJNS7_ILi1EEESI_SI_EEESC_SE_Li256ELb1ELb1ELb1ELb0EEENS1_36VarlenDynamicPersistentTileSchedulerILi128ELi64ELi256ELi256ELb1ELb1ELb0ELb1ELb0ELb1EEEEEEEEEvNT_6ParamsE:
        .type           _ZN7cutlass13device_kernelIN5flash19enable_sm80_to_sm89INS1_16FlashAttnFwdSm80INS1_25CollectiveMainloopFwdSm80ILi8ELi2ELb0EN4cute5tupleIJNS5_1CILi128EEENS7_ILi64EEENS7_ILi192EEEEEELi192ENS_10bfloat16_tEfNS_4arch4Sm80ELb0ELb1ELb1ELb1ELb0ELb1ELb1ELb1EEENS1_21CollectiveEpilogueFwdINS6_IJS8_SA_S9_EEENS6_IJNS7_ILi1EEESI_SI_EEESC_SE_Li256ELb1ELb1ELb1ELb0EEENS1_36VarlenDynamicPersistentTileSchedulerILi128ELi64ELi256ELi256ELb1ELb1ELb0ELb1ELb0ELb1EEEEEEEEEvNT_6ParamsE,@function
        .size           _ZN7cutlass13device_kernelIN5flash19enable_sm80_to_sm89INS1_16FlashAttnFwdSm80INS1_25CollectiveMainloopFwdSm80ILi8ELi2ELb0EN4cute5tupleIJNS5_1CILi128EEENS7_ILi64EEENS7_ILi192EEEEEELi192ENS_10bfloat16_tEfNS_4arch4Sm80ELb0ELb1ELb1ELb1ELb0ELb1ELb1ELb1EEENS1_21CollectiveEpilogueFwdINS6_IJS8_SA_S9_EEENS6_IJNS7_ILi1EEESI_SI_EEESC_SE_Li256ELb1ELb1ELb1ELb0EEENS1_36VarlenDynamicPersistentTileSchedulerILi128ELi64ELi256ELi256ELb1ELb1ELb0ELb1ELb0ELb1EEEEEEEEEvNT_6ParamsE,(.L_x_50 - _ZN7cutlass13device_kernelIN5flash19enable_sm80_to_sm89INS1_16FlashAttnFwdSm80INS1_25CollectiveMainloopFwdSm80ILi8ELi2ELb0EN4cute5tupleIJNS5_1CILi128EEENS7_ILi64EEENS7_ILi192EEEEEELi192ENS_10bfloat16_tEfNS_4arch4Sm80ELb0ELb1ELb1ELb1ELb0ELb1ELb1ELb1EEENS1_21CollectiveEpilogueFwdINS6_IJS8_SA_S9_EEENS6_IJNS7_ILi1EEESI_SI_EEESC_SE_Li256ELb1ELb1ELb1ELb0EEENS1_36VarlenDynamicPersistentTileSchedulerILi128ELi64ELi256ELi256ELb1ELb1ELb0ELb1ELb0ELb1EEEEEEEEEvNT_6ParamsE)
        .other          _ZN7cutlass13device_kernelIN5flash19enable_sm80_to_sm89INS1_16FlashAttnFwdSm80INS1_25CollectiveMainloopFwdSm80ILi8ELi2ELb0EN4cute5tupleIJNS5_1CILi128EEENS7_ILi64EEENS7_ILi192EEEEEELi192ENS_10bfloat16_tEfNS_4arch4Sm80ELb0ELb1ELb1ELb1ELb0ELb1ELb1ELb1EEENS1_21CollectiveEpilogueFwdINS6_IJS8_SA_S9_EEENS6_IJNS7_ILi1EEESI_SI_EEESC_SE_Li256ELb1ELb1ELb1ELb0EEENS1_36VarlenDynamicPersistentTileSchedulerILi128ELi64ELi256ELi256ELb1ELb1ELb0ELb1ELb0ELb1EEEEEEEEEvNT_6ParamsE,@"STO_CUDA_ENTRY STV_DEFAULT"
_ZN7cutlass13device_kernelIN5flash19enable_sm80_to_sm89INS1_16FlashAttnFwdSm80INS1_25CollectiveMainloopFwdSm80ILi8ELi2ELb0EN4cute5tupleIJNS5_1CILi128EEENS7_ILi64EEENS7_ILi192EEEEEELi192ENS_10bfloat16_tEfNS_4arch4Sm80ELb0ELb1ELb1ELb1ELb0ELb1ELb1ELb1EEENS1_21CollectiveEpilogueFwdINS6_IJS8_SA_S9_EEENS6_IJNS7_ILi1EEESI_SI_EEESC_SE_Li256ELb1ELb1ELb1ELb0EEENS1_36VarlenDynamicPersistentTileSchedulerILi128ELi64ELi256ELi256ELb1ELb1ELb0ELb1ELb0ELb1EEEEEEEEEvNT_6ParamsE:
[----:B------:R-:W-:Y:S01]  /*0000*/  LDC R1, c[0x0][0x28] ;  /* 0x00000a00ff017b82 */ /* 0x000fe20000000800 */
[----:B------:R-:W-:Y:S05]  /*0010*/  EXIT ;  /* 0x000000000000794d */ /* 0x000fea0003800000 */
.L_x_14:
        /* <DEDUP_REMOVED lines=14> */
.L_x_50:


//--------------------- .text._ZN7cutlass13device_kernelIN5flash19enable_sm80_to_sm89INS1_16FlashAttnFwdSm80INS1_25CollectiveMainloopFwdSm80ILi8ELi2ELb1EN4cute5tupleIJNS5_1CILi128EEENS7_ILi96EEENS7_ILi192EEEEEELi192ENS_10bfloat16_tEfNS_4arch4Sm80ELb1ELb0ELb1ELb0ELb0ELb0ELb1ELb1EEENS1_21CollectiveEpilogueFwdINS6_IJS8_SA_S9_EEENS6_IJNS7_ILi1EEESI_SI_EEESC_SE_Li256ELb0ELb1ELb1ELb0EEENS1_30DynamicPersistentTileSchedulerILi256ELi256ELb1ELb1ELb0EEEEEEEEEvNT_6ParamsE --------------------------
	.section	.text._ZN7cutlass13device_kernelIN5flash19enable_sm80_to_sm89INS1_16FlashAttnFwdSm80INS1_25CollectiveMainloopFwdSm80ILi8ELi2ELb1EN4cute5tupleIJNS5_1CILi128EEENS7_ILi96EEENS7_ILi192EEEEEELi192ENS_10bfloat16_tEfNS_4arch4Sm80ELb1ELb0ELb1ELb0ELb0ELb0ELb1ELb1EEENS1_21CollectiveEpilogueFwdINS6_IJS8_SA_S9_EEENS6_IJNS7_ILi1EEESI_SI_EEESC_SE_Li256ELb0ELb1ELb1ELb0EEENS1_30DynamicPersistentTileSchedulerILi256ELi256ELb1ELb1ELb0EEEEEEEEEvNT_6ParamsE,"ax",@progbits
	.align	128
.text._ZN7cutlass13device_kernelIN5flash19enable_sm80_to_sm89INS1_16FlashAttnFwdSm80INS1_25CollectiveMainloopFwdSm80ILi8ELi2ELb1EN4cute5tupleIJNS5_1CILi128EEENS7_ILi96EEENS7_ILi192EEEEEELi192ENS_10bfloat16_tEfNS_4arch4Sm80ELb1ELb0ELb1ELb0ELb0ELb0ELb1ELb1EEENS1_21CollectiveEpilogueFwdINS6_IJS8_SA_S9_EEENS6_IJNS7_ILi1EEESI_SI_EEESC_SE_Li256ELb0ELb1ELb1ELb0EEENS1_30DynamicPersistentTileSchedulerILi256ELi256ELb1ELb1ELb0EEEEEEEEEvNT_6ParamsE:
        .type           _ZN7cutlass13device_kernelIN5flash19enable_sm80_to_sm89INS1_16FlashAttnFwdSm80INS1_25CollectiveMainloopFwdSm80ILi8ELi2ELb1EN4cute5tupleIJNS5_1CILi128EEENS7_ILi96EEENS7_ILi192EEEEEELi192ENS_10bfloat16_tEfNS_4arch4Sm80ELb1ELb0ELb1ELb0ELb0ELb0ELb1ELb1EEENS1_21CollectiveEpilogueFwdINS6_IJS8_SA_S9_EEENS6_IJNS7_ILi1EEESI_SI_EEESC_SE_Li256ELb0ELb1ELb1ELb0EEENS1_30DynamicPersistentTileSchedulerILi256ELi256ELb1ELb1ELb0EEEEEEEEEvNT_6ParamsE,@function
        .size           _ZN7cutlass13device_kernelIN5flash19enable_sm80_to_sm89INS1_16FlashAttnFwdSm80INS1_25CollectiveMainloopFwdSm80ILi8ELi2ELb1EN4cute5tupleIJNS5_1CILi128EEENS7_ILi96EEENS7_ILi192EEEEEELi192ENS_10bfloat16_tEfNS_4arch4Sm80ELb1ELb0ELb1ELb0ELb0ELb0ELb1ELb1EEENS1_21CollectiveEpilogueFwdINS6_IJS8_SA_S9_EEENS6_IJNS7_ILi1EEESI_SI_EEESC_SE_Li256ELb0ELb1ELb1ELb0EEENS1_30DynamicPersistentTileSchedulerILi256ELi256ELb1ELb1ELb0EEEEEEEEEvNT_6ParamsE,(.L_x_51 - _ZN7cutlass13device_kernelIN5flash19enable_sm80_to_sm89INS1_16FlashAttnFwdSm80INS1_25CollectiveMainloopFwdSm80ILi8ELi2ELb1EN4cute5tupleIJNS5_1CILi128EEENS7_ILi96EEENS7_ILi192EEEEEELi192ENS_10bfloat16_tEfNS_4arch4Sm80ELb1ELb0ELb1ELb0ELb0ELb0ELb1ELb1EEENS1_21CollectiveEpilogueFwdINS6_IJS8_SA_S9_EEENS6_IJNS7_ILi1EEESI_SI_EEESC_SE_Li256ELb0ELb1ELb1ELb0EEENS1_30DynamicPersistentTileSchedulerILi256ELi256ELb1ELb1ELb0EEEEEEEEEvNT_6ParamsE)
        .other          _ZN7cutlass13device_kernelIN5flash19enable_sm80_to_sm89INS1_16FlashAttnFwdSm80INS1_25CollectiveMainloopFwdSm80ILi8ELi2ELb1EN4cute5tupleIJNS5_1CILi128EEENS7_ILi96EEENS7_ILi192EEEEEELi192ENS_10bfloat16_tEfNS_4arch4Sm80ELb1ELb0ELb1ELb0ELb0ELb0ELb1ELb1EEENS1_21CollectiveEpilogueFwdINS6_IJS8_SA_S9_EEENS6_IJNS7_ILi1EEESI_SI_EEESC_SE_Li256ELb0ELb1ELb1ELb0EEENS1_30DynamicPersistentTileSchedulerILi256ELi256ELb1ELb1ELb0EEEEEEEEEvNT_6ParamsE,@"STO_CUDA_ENTRY STV_DEFAULT"
_ZN7cutlass13device_kernelIN5flash19enable_sm80_to_sm89INS1_16FlashAttnFwdSm80INS1_25CollectiveMainloopFwdSm80ILi8ELi2ELb1EN4cute5tupleIJNS5_1CILi128EEENS7_ILi96EEENS7_ILi192EEEEEELi192ENS_10bfloat16_tEfNS_4arch4Sm80ELb1ELb0ELb1ELb0ELb0ELb0ELb1ELb1EEENS1_21CollectiveEpilogueFwdINS6_IJS8_SA_S9_EEENS6_IJNS7_ILi1EEESI_SI_EEESC_SE_Li256ELb0ELb1ELb1ELb0EEENS1_30DynamicPersistentTileSchedulerILi256ELi256ELb1ELb1ELb0EEEEEEEEEvNT_6ParamsE:
[----:B------:R-:W-:Y:S01]  /*0000*/  LDC R1, c[0x0][0x28] ;  /* 0x00000a00ff017b82 */ /* 0x000fe20000000800 */
[----:B------:R-:W-:Y:S05]  /*0010*/  EXIT ;  /* 0x000000000000794d */ /* 0x000fea0003800000 */
.L_x_15:
        /* <DEDUP_REMOVED lines=14> */
.L_x_51:


//--------------------- .text._ZN7cutlass13device_kernelIN5flash19enable_sm80_to_sm89INS1_16FlashAttnFwdSm80INS1_25CollectiveMainloopFwdSm80ILi8ELi2ELb0EN4cute5tupleIJNS5_1CILi128EEENS7_ILi64EEENS7_ILi192EEEEEELi192ENS_10bfloat16_tEfNS_4arch4Sm80ELb1ELb0ELb1ELb1ELb0ELb0ELb1ELb1EEENS1_21CollectiveEpilogueFwdINS6_IJS8_SA_S9_EEENS6_IJNS7_ILi1EEESI_SI_EEESC_SE_Li256ELb1ELb1ELb1ELb0EEENS1_36VarlenDynamicPersistentTileSchedulerILi128ELi64ELi256ELi256ELb1ELb1ELb0ELb1ELb1ELb1EEEEEEEEEvNT_6ParamsE --------------------------
	.section	.text._ZN7cutlass13device_kernelIN5flash19enable_sm80_to_sm89INS1_16FlashAttnFwdSm80INS1_25CollectiveMainloopFwdSm80ILi8ELi2ELb0EN4cute5tupleIJNS5_1CILi128EEENS7_ILi64EEENS7_ILi192EEEEEELi192ENS_10bfloat16_tEfNS_4arch4Sm80ELb1ELb0ELb1ELb1ELb0ELb0ELb1ELb1EEENS1_21CollectiveEpilogueFwdINS6_IJS8_SA_S9_EEENS6_IJNS7_ILi1EEESI_SI_EEESC_SE_Li256ELb1ELb1ELb1ELb0EEENS1_36VarlenDynamicPersistentTileSchedulerILi128ELi64ELi256ELi256ELb1ELb1ELb0ELb1ELb1ELb1EEEEEEEEEvNT_6ParamsE,"ax",@progbits
	.align	128
.text._ZN7cutlass13device_kernelIN5flash19enable_sm80_to_sm89INS1_16FlashAttnFwdSm80INS1_25CollectiveMainloopFwdSm80ILi8ELi2ELb0EN4cute5tupleIJNS5_1CILi128EEENS7_ILi64EEENS7_ILi192EEEEEELi192ENS_10bfloat16_tEfNS_4arch4Sm80ELb1ELb0ELb1ELb1ELb0ELb0ELb1ELb1EEENS1_21CollectiveEpilogueFwdINS6_IJS8_SA_S9_EEENS6_IJNS7_ILi1EEESI_SI_EEESC_SE_Li256ELb1ELb1ELb1ELb0EEENS1_36VarlenDynamicPersistentTileSchedulerILi128ELi64ELi256ELi256ELb1ELb1ELb0ELb1ELb1ELb1EEEEEEEEEvNT_6ParamsE:
        .type           _ZN7cutlass13device_kernelIN5flash19enable_sm80_to_sm89INS1_16FlashAttnFwdSm80INS1_25CollectiveMainloopFwdSm80ILi8ELi2ELb0EN4cute5tupleIJNS5_1CILi128EEENS7_ILi64EEENS7_ILi192EEEEEELi192ENS_10bfloat16_tEfNS_4arch4Sm80ELb1ELb0ELb1ELb1ELb0ELb0ELb1ELb1EEENS1_21CollectiveEpilogueFwdINS6_IJS8_SA_S9_EEENS6_IJNS7_ILi1EEESI_SI_EEESC_SE_Li256ELb1ELb1ELb1ELb0EEENS1_36VarlenDynamicPersistentTileSchedulerILi128ELi64ELi256ELi256ELb1ELb1ELb0ELb1ELb1ELb1EEEEEEEEEvNT_6ParamsE,@function
        .size           _ZN7cutlass13device_kernelIN5flash19enable_sm80_to_sm89INS1_16FlashAttnFwdSm80INS1_25CollectiveMainloopFwdSm80ILi8ELi2ELb0EN4cute5tupleIJNS5_1CILi128EEENS7_ILi64EEENS7_ILi192EEEEEELi192ENS_10bfloat16_tEfNS_4arch4Sm80ELb1ELb0ELb1ELb1ELb0ELb0ELb1ELb1EEENS1_21CollectiveEpilogueFwdINS6_IJS8_SA_S9_EEENS6_IJNS7_ILi1EEESI_SI_EEESC_SE_Li256ELb1ELb1ELb1ELb0EEENS1_36VarlenDynamicPersistentTileSchedulerILi128ELi64ELi256ELi256ELb1ELb1ELb0ELb1ELb1ELb1EEEEEEEEEvNT_6ParamsE,(.L_x_52 - _ZN7cutlass13device_kernelIN5flash19enable_sm80_to_sm89INS1_16FlashAttnFwdSm80INS1_25CollectiveMainloopFwdSm80ILi8ELi2ELb0EN4cute5tupleIJNS5_1CILi128EEENS7_ILi64EEENS7_ILi192EEEEEELi192ENS_10bfloat16_tEfNS_4arch4Sm80ELb1ELb0ELb1ELb1ELb0ELb0ELb1ELb1EEENS1_21CollectiveEpilogueFwdINS6_IJS8_SA_S9_EEENS6_IJNS7_ILi1EEESI_SI_EEESC_SE_Li256ELb1ELb1ELb1ELb0EEENS1_36VarlenDynamicPersistentTileSchedulerILi128ELi64ELi256ELi256ELb1ELb1ELb0ELb1ELb1ELb1EEEEEEEEEvNT_6ParamsE)
        .other          _ZN7cutlass13device_kernelIN5flash19enable_sm80_to_sm89INS1_16FlashAttnFwdSm80INS1_25CollectiveMainloopFwdSm80ILi8ELi2ELb0EN4cute5tupleIJNS5_1CILi128EEENS7_ILi64EEENS7_ILi192EEEEEELi192ENS_10bfloat16_tEfNS_4arch4Sm80ELb1ELb0ELb1ELb1ELb0ELb0ELb1ELb1EEENS1_21CollectiveEpilogueFwdINS6_IJS8_SA_S9_EEENS6_IJNS7_ILi1EEESI_SI_EEESC_SE_Li256ELb1ELb1ELb1ELb0EEENS1_36VarlenDynamicPersistentTileSchedulerILi128ELi64ELi256ELi256ELb1ELb1ELb0ELb1ELb1ELb1EEEEEEEEEvNT_6ParamsE,@"STO_CUDA_ENTRY STV_DEFAULT"
_ZN7cutlass13device_kernelIN5flash19enable_sm80_to_sm89INS1_16FlashAttnFwdSm80INS1_25CollectiveMainloopFwdSm80ILi8ELi2ELb0EN4cute5tupleIJNS5_1CILi128EEENS7_ILi64EEENS7_ILi192EEEEEELi192ENS_10bfloat16_tEfNS_4arch4Sm80ELb1ELb0ELb1ELb1ELb0ELb0ELb1ELb1EEENS1_21CollectiveEpilogueFwdINS6_IJS8_SA_S9_EEENS6_IJNS7_ILi1EEESI_SI_EEESC_SE_Li256ELb1ELb1ELb1ELb0EEENS1_36VarlenDynamicPersistentTileSchedulerILi128ELi64ELi256ELi256ELb1ELb1ELb0ELb1ELb1ELb1EEEEEEEEEvNT_6ParamsE:
[----:B------:R-:W-:Y:S01]  /*0000*/  LDC R1, c[0x0][0x28] ;  /* 0x00000a00ff017b82 */ /* 0x000fe20000000800 */
[----:B------:R-:W-:Y:S05]  /*0010*/  EXIT ;  /* 0x000000000000794d */ /* 0x000fea0003800000 */
.L_x_16:
        /* <DEDUP_REMOVED lines=14> */
.L_x_52:


//--------------------- .text._ZN7cutlass13device_kernelIN5flash19enable_sm80_to_sm89INS1_16FlashAttnFwdSm80INS1_25CollectiveMainloopFwdSm80ILi8ELi2ELb0EN4cute5tupleIJNS5_1CILi128EEENS7_ILi64EEENS7_ILi192EEEEEELi192ENS_10bfloat16_tEfNS_4arch4Sm80ELb1ELb0ELb1ELb1ELb0ELb1ELb1ELb1EEENS1_21CollectiveEpilogueFwdINS6_IJS8_SA_S9_EEENS6_IJNS7_ILi1EEESI_SI_EEESC_SE_Li256ELb1ELb1ELb1ELb0EEENS1_36VarlenDynamicPersistentTileSchedulerILi128ELi64ELi256ELi256ELb1ELb1ELb0ELb1ELb1ELb1EEEEEEEEEvNT_6ParamsE --------------------------
	.section	.text._ZN7cutlass13device_kernelIN5flash19enable_sm80_to_sm89INS1_16FlashAttnFwdSm80INS1_25CollectiveMainloopFwdSm80ILi8ELi2ELb0EN4cute5tupleIJNS5_1CILi128EEENS7_ILi64EEENS7_ILi192EEEEEELi192ENS_10bfloat16_tEfNS_4arch4Sm80ELb1ELb0ELb1ELb1ELb0ELb1ELb1ELb1EEENS1_21CollectiveEpilogueFwdINS6_IJS8_SA_S9_EEENS6_IJNS7_ILi1EEESI_SI_EEESC_SE_Li256ELb1ELb1ELb1ELb0EEENS1_36VarlenDynamicPersistentTileSchedulerILi128ELi64ELi256ELi256ELb1ELb1ELb0ELb1ELb1ELb1EEEEEEEEEvNT_6ParamsE,"ax",@progbits
	.align	128
.text._ZN7cutlass13device_kernelIN5flash19enable_sm80_to_sm89INS1_16FlashAttnFwdSm80INS1_25CollectiveMainloopFwdSm80ILi8ELi2ELb0EN4cute5tupleIJNS5_1CILi128EEENS7_ILi64EEENS7_ILi192EEEEEELi192ENS_10bfloat16_tEfNS_4arch4Sm80ELb1ELb0ELb1ELb1ELb0ELb1ELb1ELb1EEENS1_21CollectiveEpilogueFwdINS6_IJS8_SA_S9_EEENS6_IJNS7_ILi1EEESI_SI_EEESC_SE_Li256ELb1ELb1ELb1ELb0EEENS1_36VarlenDynamicPersistentTileSchedulerILi128ELi64ELi256ELi256ELb1ELb1ELb0ELb1ELb1ELb1EEEEEEEEEvNT_6ParamsE:
        .type           _ZN7cutlass13device_kernelIN5flash19enable_sm80_to_sm89INS1_16FlashAttnFwdSm80INS1_25CollectiveMainloopFwdSm80ILi8ELi2ELb0EN4cute5tupleIJNS5_1CILi128EEENS7_ILi64EEENS7_ILi192EEEEEELi192ENS_10bfloat16_tEfNS_4arch4Sm80ELb1ELb0ELb1ELb1ELb0ELb1ELb1ELb1EEENS1_21CollectiveEpilogueFwdINS6_IJS8_SA_S9_EEENS6_IJNS7_ILi1EEESI_SI_EEESC_SE_Li256ELb1ELb1ELb1ELb0EEENS1_36VarlenDynamicPersistentTileSchedulerILi128ELi64ELi256ELi256ELb1ELb1ELb0ELb1ELb1ELb1EEEEEEEEEvNT_6ParamsE,@function
        .size           _ZN7cutlass13device_kernelIN5flash19enable_sm80_to_sm89INS1_16FlashAttnFwdSm80INS1_25CollectiveMainloopFwdSm80ILi8ELi2ELb0EN4cute5tupleIJNS5_1CILi128EEENS7_ILi64EEENS7_ILi192EEEEEELi192ENS_10bfloat16_tEfNS_4arch4Sm80ELb1ELb0ELb1ELb1ELb0ELb1ELb1ELb1EEENS1_21CollectiveEpilogueFwdINS6_IJS8_SA_S9_EEENS6_IJNS7_ILi1EEESI_SI_EEESC_SE_Li256ELb1ELb1ELb1ELb0EEENS1_36VarlenDynamicPersistentTileSchedulerILi128ELi64ELi256ELi256ELb1ELb1ELb0ELb1ELb1ELb1EEEEEEEEEvNT_6ParamsE,(.L_x_53 - _ZN7cutlass13device_kernelIN5flash19enable_sm80_to_sm89INS1_16FlashAttnFwdSm80INS1_25CollectiveMainloopFwdSm80ILi8ELi2ELb0EN4cute5tupleIJNS5_1CILi128EEENS7_ILi64EEENS7_ILi192EEEEEELi192ENS_10bfloat16_tEfNS_4arch4Sm80ELb1ELb0ELb1ELb1ELb0ELb1ELb1ELb1EEENS1_21CollectiveEpilogueFwdINS6_IJS8_SA_S9_EEENS6_IJNS7_ILi1EEESI_SI_EEESC_SE_Li256ELb1ELb1ELb1ELb0EEENS1_36VarlenDynamicPersistentTileSchedulerILi128ELi64ELi256ELi256ELb1ELb1ELb0ELb1ELb1ELb1EEEEEEEEEvNT_6ParamsE)
        .other          _ZN7cutlass13device_kernelIN5flash19enable_sm80_to_sm89INS1_16FlashAttnFwdSm80INS1_25CollectiveMainloopFwdSm80ILi8ELi2ELb0EN4cute5tupleIJNS5_1CILi128EEENS7_ILi64EEENS7_ILi192EEEEEELi192ENS_10bfloat16_tEfNS_4arch4Sm80ELb1ELb0ELb1ELb1ELb0ELb1ELb1ELb1EEENS1_21CollectiveEpilogueFwdINS6_IJS8_SA_S9_EEENS6_IJNS7_ILi1EEESI_SI_EEESC_SE_Li256ELb1ELb1ELb1ELb0EEENS1_36VarlenDynamicPersistentTileSchedulerILi128ELi64ELi256ELi256ELb1ELb1ELb0ELb1ELb1ELb1EEEEEEEEEvNT_6ParamsE,@"STO_CUDA_ENTRY STV_DEFAULT"
_ZN7cutlass13device_kernelIN5flash19enable_sm80_to_sm89INS1_16FlashAttnFwdSm80INS1_25CollectiveMainloopFwdSm80ILi8ELi2ELb0EN4cute5tupleIJNS5_1CILi128EEENS7_ILi64EEENS7_ILi192EEEEEELi192ENS_10bfloat16_tEfNS_4arch4Sm80ELb1ELb0ELb1ELb1ELb0ELb1ELb1ELb1EEENS1_21CollectiveEpilogueFwdINS6_IJS8_SA_S9_EEENS6_IJNS7_ILi1EEESI_SI_EEESC_SE_Li256ELb1ELb1ELb1ELb0EEENS1_36VarlenDynamicPersistentTileSchedulerILi128ELi64ELi256ELi256ELb1ELb1ELb0ELb1ELb1ELb1EEEEEEEEEvNT_6ParamsE:
[----:B------:R-:W-:Y:S01]  /*0000*/  LDC R1, c[0x0][0x28] ;  /* 0x00000a00ff017b82 */ /* 0x000fe20000000800 */
[----:B------:R-:W-:Y:S05]  /*0010*/  EXIT ;  /* 0x000000000000794d */ /* 0x000fea0003800000 */
.L_x_17:
        /* <DEDUP_REMOVED lines=14> */
.L_x_53:


//--------------------- .text._ZN7cutlass13device_kernelIN5flash19enable_sm80_to_sm89INS1_16FlashAttnFwdSm80INS1_25CollectiveMainloopFwdSm80ILi8ELi1ELb1EN4cute5tupleIJNS5_1CILi128EEENS7_ILi96EEENS7_ILi192EEEEEELi192ENS_10bfloat16_tEfNS_4arch4Sm80ELb0ELb0ELb0ELb0ELb0ELb0ELb1ELb1EEENS1_21CollectiveEpilogueFwdINS6_IJS8_SA_S9_EEENS6_IJNS7_ILi1EEESI_SI_EEESC_SE_Li256ELb0ELb1ELb1ELb0EEENS1_19SingleTileSchedulerILb0ELb1ELb1ELi128EEEEEEEEEvNT_6ParamsE --------------------------
	.section	.text._ZN7cutlass13device_kernelIN5flash19enable_sm80_to_sm89INS1_16FlashAttnFwdSm80INS1_25CollectiveMainloopFwdSm80ILi8ELi1ELb1EN4cute5tupleIJNS5_1CILi128EEENS7_ILi96EEENS7_ILi192EEEEEELi192ENS_10bfloat16_tEfNS_4arch4Sm80ELb0ELb0ELb0ELb0ELb0ELb0ELb1ELb1EEENS1_21CollectiveEpilogueFwdINS6_IJS8_SA_S9_EEENS6_IJNS7_ILi1EEESI_SI_EEESC_SE_Li256ELb0ELb1ELb1ELb0EEENS1_19SingleTileSchedulerILb0ELb1ELb1ELi128EEEEEEEEEvNT_6ParamsE,"ax",@progbits
	.align	128
.text._ZN7cutlass13device_kernelIN5flash19enable_sm80_to_sm89INS1_16FlashAttnFwdSm80INS1_25CollectiveMainloopFwdSm80ILi8ELi1ELb1EN4cute5tupleIJNS5_1CILi128EEENS7_ILi96EEENS7_ILi192EEEEEELi192ENS_10bfloat16_tEfNS_4arch4Sm80ELb0ELb0ELb0ELb0ELb0ELb0ELb1ELb1EEENS1_21CollectiveEpilogueFwdINS6_IJS8_SA_S9_EEENS6_IJNS7_ILi1EEESI_SI_EEESC_SE_Li256ELb0ELb1ELb1ELb0EEENS1_19SingleTileSchedulerILb0ELb1ELb1ELi128EEEEEEEEEvNT_6ParamsE:
        .type           _ZN7cutlass13device_kernelIN5flash19enable_sm80_to_sm89INS1_16FlashAttnFwdSm80INS1_25CollectiveMainloopFwdSm80ILi8ELi1ELb1EN4cute5tupleIJNS5_1CILi128EEENS7_ILi96EEENS7_ILi192EEEEEELi192ENS_10bfloat16_tEfNS_4arch4Sm80ELb0ELb0ELb0ELb0ELb0ELb0ELb1ELb1EEENS1_21CollectiveEpilogueFwdINS6_IJS8_SA_S9_EEENS6_IJNS7_ILi1EEESI_SI_EEESC_SE_Li256ELb0ELb1ELb1ELb0EEENS1_19SingleTileSchedulerILb0ELb1ELb1ELi128EEEEEEEEEvNT_6ParamsE,@function
        .size           _ZN7cutlass13device_kernelIN5flash19enable_sm80_to_sm89INS1_16FlashAttnFwdSm80INS1_25CollectiveMainloopFwdSm80ILi8ELi1ELb1EN4cute5tupleIJNS5_1CILi128EEENS7_ILi96EEENS7_ILi192EEEEEELi192ENS_10bfloat16_tEfNS_4arch4Sm80ELb0ELb0ELb0ELb0ELb0ELb0ELb1ELb1EEENS1_21CollectiveEpilogueFwdINS6_IJS8_SA_S9_EEENS6_IJNS7_ILi1EEESI_SI_EEESC_SE_Li256ELb0ELb1ELb1ELb0EEENS1_19SingleTileSchedulerILb0ELb1ELb1ELi128EEEEEEEEEvNT_6ParamsE,(.L_x_54 - _ZN7cutlass13device_kernelIN5flash19enable_sm80_to_sm89INS1_16FlashAttnFwdSm80INS1_25CollectiveMainloopFwdSm80ILi8ELi1ELb1EN4cute5tupleIJNS5_1CILi128EEENS7_ILi96EEENS7_ILi192EEEEEELi192ENS_10bfloat16_tEfNS_4arch4Sm80ELb0ELb0ELb0ELb0ELb0ELb0ELb1ELb1EEENS1_21CollectiveEpilogueFwdINS6_IJS8_SA_S9_EEENS6_IJNS7_ILi1EEESI_SI_EEESC_SE_Li256ELb0ELb1ELb1ELb0EEENS1_19SingleTileSchedulerILb0ELb1ELb1ELi128EEEEEEEEEvNT_6ParamsE)
        .other          _ZN7cutlass13device_kernelIN5flash19enable_sm80_to_sm89INS1_16FlashAttnFwdSm80INS1_25CollectiveMainloopFwdSm80ILi8ELi1ELb1EN4cute5tupleIJNS5_1CILi128EEENS7_ILi96EEENS7_ILi192EEEEEELi192ENS_10bfloat16_tEfNS_4arch4Sm80ELb0ELb0ELb0ELb0ELb0ELb0ELb1ELb1EEENS1_21CollectiveEpilogueFwdINS6_IJS8_SA_S9_EEENS6_IJNS7_ILi1EEESI_SI_EEESC_SE_Li256ELb0ELb1ELb1ELb0EEENS1_19SingleTileSchedulerILb0ELb1ELb1ELi128EEEEEEEEEvNT_6ParamsE,@"STO_CUDA_ENTRY STV_DEFAULT"
_ZN7cutlass13device_kernelIN5flash19enable_sm80_to_sm89INS1_16FlashAttnFwdSm80INS1_25CollectiveMainloopFwdSm80ILi8ELi1ELb1EN4cute5tupleIJNS5_1CILi128EEENS7_ILi96EEENS7_ILi192EEEEEELi192ENS_10bfloat16_tEfNS_4arch4Sm80ELb0ELb0ELb0ELb0ELb0ELb0ELb1ELb1EEENS1_21CollectiveEpilogueFwdINS6_IJS8_SA_S9_EEENS6_IJNS7_ILi1EEESI_SI_EEESC_SE_Li256ELb0ELb1ELb1ELb0EEENS1_19SingleTileSchedulerILb0ELb1ELb1ELi128EEEEEEEEEvNT_6ParamsE:
[----:B------:R-:W-:Y:S01]  /*0000*/  LDC R1, c[0x0][0x28] ;  /* 0x00000a00ff017b82 */ /* 0x000fe20000000800 */
[----:B------:R-:W-:Y:S05]  /*0010*/  EXIT ;  /* 0x000000000000794d */ /* 0x000fea0003800000 */
.L_x_18:
        /* <DEDUP_REMOVED lines=14> */
.L_x_54:


//--------------------- .text._ZN7cutlass13device_kernelIN5flash19enable_sm80_to_sm89INS1_16FlashAttnFwdSm80INS1_25CollectiveMainloopFwdSm80ILi8ELi1ELb0EN4cute5tupleIJNS5_1CILi128EEENS7_ILi64EEENS7_ILi192EEEEEELi192ENS_10bfloat16_tEfNS_4arch4Sm80ELb0ELb0ELb0ELb1ELb0ELb0ELb1ELb1EEENS1_21CollectiveEpilogueFwdINS6_IJS8_SA_S9_EEENS6_IJNS7_ILi1EEESI_SI_EEESC_SE_Li256ELb1ELb1ELb1ELb0EEENS1_36VarlenDynamicPersistentTileSchedulerILi128ELi64ELi256ELi256ELb1ELb1ELb0ELb0ELb1ELb1EEEEEEEEEvNT_6ParamsE --------------------------
	.section	.text._ZN7cutlass13device_kernelIN5flash19enable_sm80_to_sm89INS1_16FlashAttnFwdSm80INS1_25CollectiveMainloopFwdSm80ILi8ELi1ELb0EN4cute5tupleIJNS5_1CILi128EEENS7_ILi64EEENS7_ILi192EEEEEELi192ENS_10bfloat16_tEfNS_4arch4Sm80ELb0ELb0ELb0ELb1ELb0ELb0ELb1ELb1EEENS1_21CollectiveEpilogueFwdINS6_IJS8_SA_S9_EEENS6_IJNS7_ILi1EEESI_SI_EEESC_SE_Li256ELb1ELb1ELb1ELb0EEENS1_36VarlenDynamicPersistentTileSchedulerILi128ELi64ELi256ELi256ELb1ELb1ELb0ELb0ELb1ELb1EEEEEEEEEvNT_6ParamsE,"ax",@progbits
	.align	128
.text._ZN7cutlass13device_kernelIN5flash19enable_sm80_to_sm89INS1_16FlashAttnFwdSm80INS1_25CollectiveMainloopFwdSm80ILi8ELi1ELb0EN4cute5tupleIJNS5_1CILi128EEENS7_ILi64EEENS7_ILi192EEEEEELi192ENS_10bfloat16_tEfNS_4arch4Sm80ELb0ELb0ELb0ELb1ELb0ELb0ELb1ELb1EEENS1_21CollectiveEpilogueFwdINS6_IJS8_SA_S9_EEENS6_IJNS7_ILi1EEESI_SI_EEESC_SE_Li256ELb1ELb1ELb1ELb0EEENS1_36VarlenDynamicPersistentTileSchedulerILi128ELi64ELi256ELi256ELb1ELb1ELb0ELb0ELb1ELb1EEEEEEEEEvNT_6ParamsE:
        .type           _ZN7cutlass13device_kernelIN5flash19enable_sm80_to_sm89INS1_16FlashAttnFwdSm80INS1_25CollectiveMainloopFwdSm80ILi8ELi1ELb0EN4cute5tupleIJNS5_1CILi128EEENS7_ILi64EEENS7_ILi192EEEEEELi192ENS_10bfloat16_tEfNS_4arch4Sm80ELb0ELb0ELb0ELb1ELb0ELb0ELb1ELb1EEENS1_21CollectiveEpilogueFwdINS6_IJS8_SA_S9_EEENS6_IJNS7_ILi1EEESI_SI_EEESC_SE_Li256ELb1ELb1ELb1ELb0EEENS1_36VarlenDynamicPersistentTileSchedulerILi128ELi64ELi256ELi256ELb1ELb1ELb0ELb0ELb1ELb1EEEEEEEEEvNT_6ParamsE,@function
        .size           _ZN7cutlass13device_kernelIN5flash19enable_sm80_to_sm89INS1_16FlashAttnFwdSm80INS1_25CollectiveMainloopFwdSm80ILi8ELi1ELb0EN4cute5tupleIJNS5_1CILi128EEENS7_ILi64EEENS7_ILi192EEEEEELi192ENS_10bfloat16_tEfNS_4arch4Sm80ELb0ELb0ELb0ELb1ELb0ELb0ELb1ELb1EEENS1_21CollectiveEpilogueFwdINS6_IJS8_SA_S9_EEENS6_IJNS7_ILi1EEESI_SI_EEESC_SE_Li256ELb1ELb1ELb1ELb0EEENS1_36VarlenDynamicPersistentTileSchedulerILi128ELi64ELi256ELi256ELb1ELb1ELb0ELb0ELb1ELb1EEEEEEEEEvNT_6ParamsE,(.L_x_55 - _ZN7cutlass13device_kernelIN5flash19enable_sm80_to_sm89INS1_16FlashAttnFwdSm80INS1_25CollectiveMainloopFwdSm80ILi8ELi1ELb0EN4cute5tupleIJNS5_1CILi128EEENS7_ILi64EEENS7_ILi192EEEEEELi192ENS_10bfloat16_tEfNS_4arch4Sm80ELb0ELb0ELb0ELb1ELb0ELb0ELb1ELb1EEENS1_21CollectiveEpilogueFwdINS6_IJS8_SA_S9_EEENS6_IJNS7_ILi1EEESI_SI_EEESC_SE_Li256ELb1ELb1ELb1ELb0EEENS1_36VarlenDynamicPersistentTileSchedulerILi128ELi64ELi256ELi256ELb1ELb1ELb0ELb0ELb1ELb1EEEEEEEEEvNT_6ParamsE)
        .other          _ZN7cutlass13device_kernelIN5flash19enable_sm80_to_sm89INS1_16FlashAttnFwdSm80INS1_25CollectiveMainloopFwdSm80ILi8ELi1ELb0EN4cute5tupleIJNS5_1CILi128EEENS7_ILi64EEENS7_ILi192EEEEEELi192ENS_10bfloat16_tEfNS_4arch4Sm80ELb0ELb0ELb0ELb1ELb0ELb0ELb1ELb1EEENS1_21CollectiveEpilogueFwdINS6_IJS8_SA_S9_EEENS6_IJNS7_ILi1EEESI_SI_EEESC_SE_Li256ELb1ELb1ELb1ELb0EEENS1_36VarlenDynamicPersistentTileSchedulerILi128ELi64ELi256ELi256ELb1ELb1ELb0ELb0ELb1ELb1EEEEEEEEEvNT_6ParamsE,@"STO_CUDA_ENTRY STV_DEFAULT"
_ZN7cutlass13device_kernelIN5flash19enable_sm80_to_sm89INS1_16FlashAttnFwdSm80INS1_25CollectiveMainloopFwdSm80ILi8ELi1ELb0EN4cute5tupleIJNS5_1CILi128EEENS7_ILi64EEENS7_ILi192EEEEEELi192ENS_10bfloat16_tEfNS_4arch4Sm80ELb0ELb0ELb0ELb1ELb0ELb0ELb1ELb1EEENS1_21CollectiveEpilogueFwdINS6_IJS8_SA_S9_EEENS6_IJNS7_ILi1EEESI_SI_EEESC_SE_Li256ELb1ELb1ELb1ELb0EEENS1_36VarlenDynamicPersistentTileSchedulerILi128ELi64ELi256ELi256ELb1ELb1ELb0ELb0ELb1ELb1EEEEEEEEEvNT_6ParamsE:
[----:B------:R-:W-:Y:S01]  /*0000*/  LDC R1, c[0x0][0x28] ;  /* 0x00000a00ff017b82 */ /* 0x000fe20000000800 */
[----:B------:R-:W-:Y:S05]  /*0010*/  EXIT ;  /* 0x000000000000794d */ /* 0x000fea0003800000 */
.L_x_19:
        /* <DEDUP_REMOVED lines=14> */
.L_x_55:


//--------------------- .text._ZN7cutlass13device_kernelIN5flash19enable_sm80_to_sm89INS1_16FlashAttnFwdSm80INS1_25CollectiveMainloopFwdSm80ILi8ELi1ELb0EN4cute5tupleIJNS5_1CILi128EEENS7_ILi64EEENS7_ILi192EEEEEELi192ENS_10bfloat16_tEfNS_4arch4Sm80ELb0ELb0ELb0ELb1ELb0ELb1ELb1ELb1EEENS1_21CollectiveEpilogueFwdINS6_IJS8_SA_S9_EEENS6_IJNS7_ILi1EEESI_SI_EEESC_SE_Li256ELb1ELb1ELb1ELb0EEENS1_36VarlenDynamicPersistentTileSchedulerILi128ELi64ELi256ELi256ELb1ELb1ELb0ELb0ELb1ELb1EEEEEEEEEvNT_6ParamsE --------------------------
	.section	.text._ZN7cutlass13device_kernelIN5flash19enable_sm80_to_sm89INS1_16FlashAttnFwdSm80INS1_25CollectiveMainloopFwdSm80ILi8ELi1ELb0EN4cute5tupleIJNS5_1CILi128EEENS7_ILi64EEENS7_ILi192EEEEEELi192ENS_10bfloat16_tEfNS_4arch4Sm80ELb0ELb0ELb0ELb1ELb0ELb1ELb1ELb1EEENS1_21CollectiveEpilogueFwdINS6_IJS8_SA_S9_EEENS6_IJNS7_ILi1EEESI_SI_EEESC_SE_Li256ELb1ELb1ELb1ELb0EEENS1_36VarlenDynamicPersistentTileSchedulerILi128ELi64ELi256ELi256ELb1ELb1ELb0ELb0ELb1ELb1EEEEEEEEEvNT_6ParamsE,"ax",@progbits
	.align	128
.text._ZN7cutlass13device_kernelIN5flash19enable_sm80_to_sm89INS1_16FlashAttnFwdSm80INS1_25CollectiveMainloopFwdSm80ILi8ELi1ELb0EN4cute5tupleIJNS5_1CILi128EEENS7_ILi64EEENS7_ILi192EEEEEELi192ENS_10bfloat16_tEfNS_4arch4Sm80ELb0ELb0ELb0ELb1ELb0ELb1ELb1ELb1EEENS1_21CollectiveEpilogueFwdINS6_IJS8_SA_S9_EEENS6_IJNS7_ILi1EEESI_SI_EEESC_SE_Li256ELb1ELb1ELb1ELb0EEENS1_36VarlenDynamicPersistentTileSchedulerILi128ELi64ELi256ELi256ELb1ELb1ELb0ELb0ELb1ELb1EEEEEEEEEvNT_6ParamsE:
        .type           _ZN7cutlass13device_kernelIN5flash19enable_sm80_to_sm89INS1_16FlashAttnFwdSm80INS1_25CollectiveMainloopFwdSm80ILi8ELi1ELb0EN4cute5tupleIJNS5_1CILi128EEENS7_ILi64EEENS7_ILi192EEEEEELi192ENS_10bfloat16_tEfNS_4arch4Sm80ELb0ELb0ELb0ELb1ELb0ELb1ELb1ELb1EEENS1_21CollectiveEpilogueFwdINS6_IJS8_SA_S9_EEENS6_IJNS7_ILi1EEESI_SI_EEESC_SE_Li256ELb1ELb1ELb1ELb0EEENS1_36VarlenDynamicPersistentTileSchedulerILi128ELi64ELi256ELi256ELb1ELb1ELb0ELb0ELb1ELb1EEEEEEEEEvNT_6ParamsE,@function
        .size           _ZN7cutlass13device_kernelIN5flash19enable_sm80_to_sm89INS1_16FlashAttnFwdSm80INS1_25CollectiveMainloopFwdSm80ILi8ELi1ELb0EN4cute5tupleIJNS5_1CILi128EEENS7_ILi64EEENS7_ILi192EEEEEELi192ENS_10bfloat16_tEfNS_4arch4Sm80ELb0ELb0ELb0ELb1ELb0ELb1ELb1ELb1EEENS1_21CollectiveEpilogueFwdINS6_IJS8_SA_S9_EEENS6_IJNS7_ILi1EEESI_SI_EEESC_SE_Li256ELb1ELb1ELb1ELb0EEENS1_36VarlenDynamicPersistentTileSchedulerILi128ELi64ELi256ELi256ELb1ELb1ELb0ELb0ELb1ELb1EEEEEEEEEvNT_6ParamsE,(.L_x_56 - _ZN7cutlass13device_kernelIN5flash19enable_sm80_to_sm89INS1_16FlashAttnFwdSm80INS1_25CollectiveMainloopFwdSm80ILi8ELi1ELb0EN4cute5tupleIJNS5_1CILi128EEENS7_ILi64EEENS7_ILi192EEEEEELi192ENS_10bfloat16_tEfNS_4arch4Sm80ELb0ELb0ELb0ELb1ELb0ELb1ELb1ELb1EEENS1_21CollectiveEpilogueFwdINS6_IJS8_SA_S9_EEENS6_IJNS7_ILi1EEESI_SI_EEESC_SE_Li256ELb1ELb1ELb1ELb0EEENS1_36VarlenDynamicPersistentTileSchedulerILi128ELi64ELi256ELi256ELb1ELb1ELb0ELb0ELb1ELb1EEEEEEEEEvNT_6ParamsE)
        .other          _ZN7cutlass13device_kernelIN5flash19enable_sm80_to_sm89INS1_16FlashAttnFwdSm80INS1_25CollectiveMainloopFwdSm80ILi8ELi1ELb0EN4cute5tupleIJNS5_1CILi128EEENS7_ILi64EEENS7_ILi192EEEEEELi192ENS_10bfloat16_tEfNS_4arch4Sm80ELb0ELb0ELb0ELb1ELb0ELb1ELb1ELb1EEENS1_21CollectiveEpilogueFwdINS6_IJS8_SA_S9_EEENS6_IJNS7_ILi1EEESI_SI_EEESC_SE_Li256ELb1ELb1ELb1ELb0EEENS1_36VarlenDynamicPersistentTileSchedulerILi128ELi64ELi256ELi256ELb1ELb1ELb0ELb0ELb1ELb1EEEEEEEEEvNT_6ParamsE,@"STO_CUDA_ENTRY STV_DEFAULT"
_ZN7cutlass13device_kernelIN5flash19enable_sm80_to_sm89INS1_16FlashAttnFwdSm80INS1_25CollectiveMainloopFwdSm80ILi8ELi1ELb0EN4cute5tupleIJNS5_1CILi128EEENS7_ILi64EEENS7_ILi192EEEEEELi192ENS_10bfloat16_tEfNS_4arch4Sm80ELb0ELb0ELb0ELb1ELb0ELb1ELb1ELb1EEENS1_21CollectiveEpilogueFwdINS6_IJS8_SA_S9_EEENS6_IJNS7_ILi1EEESI_SI_EEESC_SE_Li256ELb1ELb1ELb1ELb0EEENS1_36VarlenDynamicPersistentTileSchedulerILi128ELi64ELi256ELi256ELb1ELb1ELb0ELb0ELb1ELb1EEEEEEEEEvNT_6ParamsE:
[----:B------:R-:W-:Y:S01]  /*0000*/  LDC R1, c[0x0][0x28] ;  /* 0x00000a00ff017b82 */ /* 0x000fe20000000800 */
[----:B------:R-:W-:Y:S05]  /*0010*/  EXIT ;  /* 0x000000000000794d */ /* 0x000fea0003800000 */
.L_x_20:
        /* <DEDUP_REMOVED lines=14> */
.L_x_56:


//--------------------- .text._ZN7cutlass13device_kernelIN5flash19enable_sm80_to_sm89INS1_16FlashAttnFwdSm80INS1_25CollectiveMainloopFwdSm80ILi8ELi1ELb0EN4cute5tupleIJNS5_1CILi128EEENS7_ILi64EEENS7_ILi192EEEEEELi192ENS_10bfloat16_tEfNS_4arch4Sm80ELb0ELb1ELb0ELb0ELb0ELb0ELb1ELb1EEENS1_21CollectiveEpilogueFwdINS6_IJS8_SA_S9_EEENS6_IJNS7_ILi1EEESI_SI_EEESC_SE_Li256ELb0ELb1ELb1ELb0EEENS1_19SingleTileSchedulerILb0ELb1ELb1ELi128EEEEEEEEEvNT_6ParamsE --------------------------
	.section	.text._ZN7cutlass13device_kernelIN5flash19enable_sm80_to_sm89INS1_16FlashAttnFwdSm80INS1_25CollectiveMainloopFwdSm80ILi8ELi1ELb0EN4cute5tupleIJNS5_1CILi128EEENS7_ILi64EEENS7_ILi192EEEEEELi192ENS_10bfloat16_tEfNS_4arch4Sm80ELb0ELb1ELb0ELb0ELb0ELb0ELb1ELb1EEENS1_21CollectiveEpilogueFwdINS6_IJS8_SA_S9_EEENS6_IJNS7_ILi1EEESI_SI_EEESC_SE_Li256ELb0ELb1ELb1ELb0EEENS1_19SingleTileSchedulerILb0ELb1ELb1ELi128EEEEEEEEEvNT_6ParamsE,"ax",@progbits
	.align	128
.text._ZN7cutlass13device_kernelIN5flash19enable_sm80_to_sm89INS1_16FlashAttnFwdSm80INS1_25CollectiveMainloopFwdSm80ILi8ELi1ELb0EN4cute5tupleIJNS5_1CILi128EEENS7_ILi64EEENS7_ILi192EEEEEELi192ENS_10bfloat16_tEfNS_4arch4Sm80ELb0ELb1ELb0ELb0ELb0ELb0ELb1ELb1EEENS1_21CollectiveEpilogueFwdINS6_IJS8_SA_S9_EEENS6_IJNS7_ILi1EEESI_SI_EEESC_SE_Li256ELb0ELb1ELb1ELb0EEENS1_19SingleTileSchedulerILb0ELb1ELb1ELi128EEEEEEEEEvNT_6ParamsE:
        .type           _ZN7cutlass13device_kernelIN5flash19enable_sm80_to_sm89INS1_16FlashAttnFwdSm80INS1_25CollectiveMainloopFwdSm80ILi8ELi1ELb0EN4cute5tupleIJNS5_1CILi128EEENS7_ILi64EEENS7_ILi192EEEEEELi192ENS_10bfloat16_tEfNS_4arch4Sm80ELb0ELb1ELb0ELb0ELb0ELb0ELb1ELb1EEENS1_21CollectiveEpilogueFwdINS6_IJS8_SA_S9_EEENS6_IJNS7_ILi1EEESI_SI_EEESC_SE_Li256ELb0ELb1ELb1ELb0EEENS1_19SingleTileSchedulerILb0ELb1ELb1ELi128EEEEEEEEEvNT_6ParamsE,@function
        .size           _ZN7cutlass13device_kernelIN5flash19enable_sm80_to_sm89INS1_16FlashAttnFwdSm80INS1_25CollectiveMainloopFwdSm80ILi8ELi1ELb0EN4cute5tupleIJNS5_1CILi128EEENS7_ILi64EEENS7_ILi192EEEEEELi192ENS_10bfloat16_tEfNS_4arch4Sm80ELb0ELb1ELb0ELb0ELb0ELb0ELb1ELb1EEENS1_21CollectiveEpilogueFwdINS6_IJS8_SA_S9_EEENS6_IJNS7_ILi1EEESI_SI_EEESC_SE_Li256ELb0ELb1ELb1ELb0EEENS1_19SingleTileSchedulerILb0ELb1ELb1ELi128EEEEEEEEEvNT_6ParamsE,(.L_x_57 - _ZN7cutlass13device_kernelIN5flash19enable_sm80_to_sm89INS1_16FlashAttnFwdSm80INS1_25CollectiveMainloopFwdSm80ILi8ELi1ELb0EN4cute5tupleIJNS5_1CILi128EEENS7_ILi64EEENS7_ILi192EEEEEELi192ENS_10bfloat16_tEfNS_4arch4Sm80ELb0ELb1ELb0ELb0ELb0ELb0ELb1ELb1EEENS1_21CollectiveEpilogueFwdINS6_IJS8_SA_S9_EEENS6_IJNS7_ILi1EEESI_SI_EEESC_SE_Li256ELb0ELb1ELb1ELb0EEENS1_19SingleTileSchedulerILb0ELb1ELb1ELi128EEEEEEEEEvNT_6ParamsE)
        .other          _ZN7cutlass13device_kernelIN5flash19enable_sm80_to_sm89INS1_16FlashAttnFwdSm80INS1_25CollectiveMainloopFwdSm80ILi8ELi1ELb0EN4cute5tupleIJNS5_1CILi128EEENS7_ILi64EEENS7_ILi192EEEEEELi192ENS_10bfloat16_tEfNS_4arch4Sm80ELb0ELb1ELb0ELb0ELb0ELb0ELb1ELb1EEENS1_21CollectiveEpilogueFwdINS6_IJS8_SA_S9_EEENS6_IJNS7_ILi1EEESI_SI_EEESC_SE_Li256ELb0ELb1ELb1ELb0EEENS1_19SingleTileSchedulerILb0ELb1ELb1ELi128EEEEEEEEEvNT_6ParamsE,@"STO_CUDA_ENTRY STV_DEFAULT"
_ZN7cutlass13device_kernelIN5flash19enable_sm80_to_sm89INS1_16FlashAttnFwdSm80INS1_25CollectiveMainloopFwdSm80ILi8ELi1ELb0EN4cute5tupleIJNS5_1CILi128EEENS7_ILi64EEENS7_ILi192EEEEEELi192ENS_10bfloat16_tEfNS_4arch4Sm80ELb0ELb1ELb0ELb0ELb0ELb0ELb1ELb1EEENS1_21CollectiveEpilogueFwdINS6_IJS8_SA_S9_EEENS6_IJNS7_ILi1EEESI_SI_EEESC_SE_Li256ELb0ELb1ELb1ELb0EEENS1_19SingleTileSchedulerILb0ELb1ELb1ELi128EEEEEEEEEvNT_6ParamsE:
[----:B------:R-:W-:Y:S01]  /*0000*/  LDC R1, c[0x0][0x28] ;  /* 0x00000a00ff017b82 */ /* 0x000fe20000000800 */
[----:B------:R-:W-:Y:S05]  /*0010*/  EXIT ;  /* 0x000000000000794d */ /* 0x000fea0003800000 */
.L_x_21:
        /* <DEDUP_REMOVED lines=14> */
.L_x_57:


//--------------------- .text._ZN7cutlass13device_kernelIN5flash19enable_sm80_to_sm89INS1_16FlashAttnFwdSm80INS1_25CollectiveMainloopFwdSm80ILi8ELi1ELb0EN4cute5tupleIJNS5_1CILi128EEENS7_ILi64EEENS7_ILi192EEEEEELi192ENS_10bfloat16_tEfNS_4arch4Sm80ELb0ELb1ELb0ELb1ELb0ELb0ELb1ELb1EEENS1_21CollectiveEpilogueFwdINS6_IJS8_SA_S9_EEENS6_IJNS7_ILi1EEESI_SI_EEESC_SE_Li256ELb1ELb1ELb1ELb0EEENS1_36VarlenDynamicPersistentTileSchedulerILi128ELi64ELi256ELi256ELb1ELb1ELb0ELb1ELb0ELb1EEEEEEEEEvNT_6ParamsE --------------------------
	.section	.text._ZN7cutlass13device_kernelIN5flash19enable_sm80_to_sm89INS1_16FlashAttnFwdSm80INS1_25CollectiveMainloopFwdSm80ILi8ELi1ELb0EN4cute5tupleIJNS5_1CILi128EEENS7_ILi64EEENS7_ILi192EEEEEELi192ENS_10bfloat16_tEfNS_4arch4Sm80ELb0ELb1ELb0ELb1ELb0ELb0ELb1ELb1EEENS1_21CollectiveEpilogueFwdINS6_IJS8_SA_S9_EEENS6_IJNS7_ILi1EEESI_SI_EEESC_SE_Li256ELb1ELb1ELb1ELb0EEENS1_36VarlenDynamicPersistentTileSchedulerILi128ELi64ELi256ELi256ELb1ELb1ELb0ELb1ELb0ELb1EEEEEEEEEvNT_6ParamsE,"ax",@progbits
	.align	128
.text._ZN7cutlass13device_kernelIN5flash19enable_sm80_to_sm89INS1_16FlashAttnFwdSm80INS1_25CollectiveMainloopFwdSm80ILi8ELi1ELb0EN4cute5tupleIJNS5_1CILi128EEENS7_ILi64EEENS7_ILi192EEEEEELi192ENS_10bfloat16_tEfNS_4arch4Sm80ELb0ELb1ELb0ELb1ELb0ELb0ELb1ELb1EEENS1_21CollectiveEpilogueFwdINS6_IJS8_SA_S9_EEENS6_IJNS7_ILi1EEESI_SI_EEESC_SE_Li256ELb1ELb1ELb1ELb0EEENS1_36VarlenDynamicPersistentTileSchedulerILi128ELi64ELi256ELi256ELb1ELb1ELb0ELb1ELb0ELb1EEEEEEEEEvNT_6ParamsE:
        .type           _ZN7cutlass13device_kernelIN5flash19enable_sm80_to_sm89INS1_16FlashAttnFwdSm80INS1_25CollectiveMainloopFwdSm80ILi8ELi1ELb0EN4cute5tupleIJNS5_1CILi128EEENS7_ILi64EEENS7_ILi192EEEEEELi192ENS_10bfloat16_tEfNS_4arch4Sm80ELb0ELb1ELb0ELb1ELb0ELb0ELb1ELb1EEENS1_21CollectiveEpilogueFwdINS6_IJS8_SA_S9_EEENS6_IJNS7_ILi1EEESI_SI_EEESC_SE_Li256ELb1ELb1ELb1ELb0EEENS1_36VarlenDynamicPersistentTileSchedulerILi128ELi64ELi256ELi256ELb1ELb1ELb0ELb1ELb0ELb1EEEEEEEEEvNT_6ParamsE,@function
        .size           _ZN7cutlass13device_kernelIN5flash19enable_sm80_to_sm89INS1_16FlashAttnFwdSm80INS1_25CollectiveMainloopFwdSm80ILi8ELi1ELb0EN4cute5tupleIJNS5_1CILi128EEENS7_ILi64EEENS7_ILi192EEEEEELi192ENS_10bfloat16_tEfNS_4arch4Sm80ELb0ELb1ELb0ELb1ELb0ELb0ELb1ELb1EEENS1_21CollectiveEpilogueFwdINS6_IJS8_SA_S9_EEENS6_IJNS7_ILi1EEESI_SI_EEESC_SE_Li256ELb1ELb1ELb1ELb0EEENS1_36VarlenDynamicPersistentTileSchedulerILi128ELi64ELi256ELi256ELb1ELb1ELb0ELb1ELb0ELb1EEEEEEEEEvNT_6ParamsE,(.L_x_58 - _ZN7cutlass13device_kernelIN5flash19enable_sm80_to_sm89INS1_16FlashAttnFwdSm80INS1_25CollectiveMainloopFwdSm80ILi8ELi1ELb0EN4cute5tupleIJNS5_1CILi128EEENS7_ILi64EEENS7_ILi192EEEEEELi192ENS_10bfloat16_tEfNS_4arch4Sm80ELb0ELb1ELb0ELb1ELb0ELb0ELb1ELb1EEENS1_21CollectiveEpilogueFwdINS6_IJS8_SA_S9_EEENS6_IJNS7_ILi1EEESI_SI_EEESC_SE_Li256ELb1ELb1ELb1ELb0EEENS1_36VarlenDynamicPersistentTileSchedulerILi128ELi64ELi256ELi256ELb1ELb1ELb0ELb1ELb0ELb1EEEEEEEEEvNT_6ParamsE)
        .other          _ZN7cutlass13device_kernelIN5flash19enable_sm80_to_sm89INS1_16FlashAttnFwdSm80INS1_25CollectiveMainloopFwdSm80ILi8ELi1ELb0EN4cute5tupleIJNS5_1CILi128EEENS7_ILi64EEENS7_ILi192EEEEEELi192ENS_10bfloat16_tEfNS_4arch4Sm80ELb0ELb1ELb0ELb1ELb0ELb0ELb1ELb1EEENS1_21CollectiveEpilogueFwdINS6_IJS8_SA_S9_EEENS6_IJNS7_ILi1EEESI_SI_EEESC_SE_Li256ELb1ELb1ELb1ELb0EEENS1_36VarlenDynamicPersistentTileSchedulerILi128ELi64ELi256ELi256ELb1ELb1ELb0ELb1ELb0ELb1EEEEEEEEEvNT_6ParamsE,@"STO_CUDA_ENTRY STV_DEFAULT"
_ZN7cutlass13device_kernelIN5flash19enable_sm80_to_sm89INS1_16FlashAttnFwdSm80INS1_25CollectiveMainloopFwdSm80ILi8ELi1ELb0EN4cute5tupleIJNS5_1CILi128EEENS7_ILi64EEENS7_ILi192EEEEEELi192ENS_10bfloat16_tEfNS_4arch4Sm80ELb0ELb1ELb0ELb1ELb0ELb0ELb1ELb1EEENS1_21CollectiveEpilogueFwdINS6_IJS8_SA_S9_EEENS6_IJNS7_ILi1EEESI_SI_EEESC_SE_Li256ELb1ELb1ELb1ELb0EEENS1_36VarlenDynamicPersistentTileSchedulerILi128ELi64ELi256ELi256ELb1ELb1ELb0ELb1ELb0ELb1EEEEEEEEEvNT_6ParamsE:
[----:B------:R-:W-:Y:S01]  /*0000*/  LDC R1, c[0x0][0x28] ;  /* 0x00000a00ff017b82 */ /* 0x000fe20000000800 */
[----:B------:R-:W-:Y:S05]  /*0010*/  EXIT ;  /* 0x000000000000794d */ /* 0x000fea0003800000 */
.L_x_22:
        /* <DEDUP_REMOVED lines=14> */
.L_x_58:


//--------------------- .text._ZN7cutlass13device_kernelIN5flash19enable_sm80_to_sm89INS1_16FlashAttnFwdSm80INS1_25CollectiveMainloopFwdSm80ILi8ELi1ELb0EN4cute5tupleIJNS5_1CILi128EEENS7_ILi64EEENS7_ILi192EEEEEELi192ENS_10bfloat16_tEfNS_4arch4Sm80ELb0ELb1ELb0ELb1ELb0ELb1ELb1ELb1EEENS1_21CollectiveEpilogueFwdINS6_IJS8_SA_S9_EEENS6_IJNS7_ILi1EEESI_SI_EEESC_SE_Li256ELb1ELb1ELb1ELb0EEENS1_36VarlenDynamicPersistentTileSchedulerILi128ELi64ELi256ELi256ELb1ELb1ELb0ELb1ELb0ELb1EEEEEEEEEvNT_6ParamsE --------------------------
	.section	.text._ZN7cutlass13device_kernelIN5flash19enable_sm80_to_sm89INS1_16FlashAttnFwdSm80INS1_25CollectiveMainloopFwdSm80ILi8ELi1ELb0EN4cute5tupleIJNS5_1CILi128EEENS7_ILi64EEENS7_ILi192EEEEEELi192ENS_10bfloat16_tEfNS_4arch4Sm80ELb0ELb1ELb0ELb1ELb0ELb1ELb1ELb1EEENS1_21CollectiveEpilogueFwdINS6_IJS8_SA_S9_EEENS6_IJNS7_ILi1EEESI_SI_EEESC_SE_Li256ELb1ELb1ELb1ELb0EEENS1_36VarlenDynamicPersistentTileSchedulerILi128ELi64ELi256ELi256ELb1ELb1ELb0ELb1ELb0ELb1EEEEEEEEEvNT_6ParamsE,"ax",@progbits
	.align	128
.text._ZN7cutlass13device_kernelIN5flash19enable_sm80_to_sm89INS1_16FlashAttnFwdSm80INS1_25CollectiveMainloopFwdSm80ILi8ELi1ELb0EN4cute5tupleIJNS5_1CILi128EEENS7_ILi64EEENS7_ILi192EEEEEELi192ENS_10bfloat16_tEfNS_4arch4Sm80ELb0ELb1ELb0ELb1ELb0ELb1ELb1ELb1EEENS1_21CollectiveEpilogueFwdINS6_IJS8_SA_S9_EEENS6_IJNS7_ILi1EEESI_SI_EEESC_SE_Li256ELb1ELb1ELb1ELb0EEENS1_36VarlenDynamicPersistentTileSchedulerILi128ELi64ELi256ELi256ELb1ELb1ELb0ELb1ELb0ELb1EEEEEEEEEvNT_6ParamsE:
        .type           _ZN7cutlass13device_kernelIN5flash19enable_sm80_to_sm89INS1_16FlashAttnFwdSm80INS1_25CollectiveMainloopFwdSm80ILi8ELi1ELb0EN4cute5tupleIJNS5_1CILi128EEENS7_ILi64EEENS7_ILi192EEEEEELi192ENS_10bfloat16_tEfNS_4arch4Sm80ELb0ELb1ELb0ELb1ELb0ELb1ELb1ELb1EEENS1_21CollectiveEpilogueFwdINS6_IJS8_SA_S9_EEENS6_IJNS7_ILi1EEESI_SI_EEESC_SE_Li256ELb1ELb1ELb1ELb0EEENS1_36VarlenDynamicPersistentTileSchedulerILi128ELi64ELi256ELi256ELb1ELb1ELb0ELb1ELb0ELb1EEEEEEEEEvNT_6ParamsE,@function
        .size           _ZN7cutlass13device_kernelIN5flash19enable_sm80_to_sm89INS1_16FlashAttnFwdSm80INS1_25CollectiveMainloopFwdSm80ILi8ELi1ELb0EN4cute5tupleIJNS5_1CILi128EEENS7_ILi64EEENS7_ILi192EEEEEELi192ENS_10bfloat16_tEfNS_4arch4Sm80ELb0ELb1ELb0ELb1ELb0ELb1ELb1ELb1EEENS1_21CollectiveEpilogueFwdINS6_IJS8_SA_S9_EEENS6_IJNS7_ILi1EEESI_SI_EEESC_SE_Li256ELb1ELb1ELb1ELb0EEENS1_36VarlenDynamicPersistentTileSchedulerILi128ELi64ELi256ELi256ELb1ELb1ELb0ELb1ELb0ELb1EEEEEEEEEvNT_6ParamsE,(.L_x_59 - _ZN7cutlass13device_kernelIN5flash19enable_sm80_to_sm89INS1_16FlashAttnFwdSm80INS1_25CollectiveMainloopFwdSm80ILi8ELi1ELb0EN4cute5tupleIJNS5_1CILi128EEENS7_ILi64EEENS7_ILi192EEEEEELi192ENS_10bfloat16_tEfNS_4arch4Sm80ELb0ELb1ELb0ELb1ELb0ELb1ELb1ELb1EEENS1_21CollectiveEpilogueFwdINS6_IJS8_SA_S9_EEENS6_IJNS7_ILi1EEESI_SI_EEESC_SE_Li256ELb1ELb1ELb1ELb0EEENS1_36VarlenDynamicPersistentTileSchedulerILi128ELi64ELi256ELi256ELb1ELb1ELb0ELb1ELb0ELb1EEEEEEEEEvNT_6ParamsE)
        .other          _ZN7cutlass13device_kernelIN5flash19enable_sm80_to_sm89INS1_16FlashAttnFwdSm80INS1_25CollectiveMainloopFwdSm80ILi8ELi1ELb0EN4cute5tupleIJNS5_1CILi128EEENS7_ILi64EEENS7_ILi192EEEEEELi192ENS_10bfloat16_tEfNS_4arch4Sm80ELb0ELb1ELb0ELb1ELb0ELb1ELb1ELb1EEENS1_21CollectiveEpilogueFwdINS6_IJS8_SA_S9_EEENS6_IJNS7_ILi1EEESI_SI_EEESC_SE_Li256ELb1ELb1ELb1ELb0EEENS1_36VarlenDynamicPersistentTileSchedulerILi128ELi64ELi256ELi256ELb1ELb1ELb0ELb1ELb0ELb1EEEEEEEEEvNT_6ParamsE,@"STO_CUDA_ENTRY STV_DEFAULT"
_ZN7cutlass13device_kernelIN5flash19enable_sm80_to_sm89INS1_16FlashAttnFwdSm80INS1_25CollectiveMainloopFwdSm80ILi8ELi1ELb0EN4cute5tupleIJNS5_1CILi128EEENS7_ILi64EEENS7_ILi192EEEEEELi192ENS_10bfloat16_tEfNS_4arch4Sm80ELb0ELb1ELb0ELb1ELb0ELb1ELb1ELb1EEENS1_21CollectiveEpilogueFwdINS6_IJS8_SA_S9_EEENS6_IJNS7_ILi1EEESI_SI_EEESC_SE_Li256ELb1ELb1ELb1ELb0EEENS1_36VarlenDynamicPersistentTileSchedulerILi128ELi64ELi256ELi256ELb1ELb1ELb0ELb1ELb0ELb1EEEEEEEEEvNT_6ParamsE:
[----:B------:R-:W-:Y:S01]  /*0000*/  LDC R1, c[0x0][0x28] ;  /* 0x00000a00ff017b82 */ /* 0x000fe20000000800 */
[----:B------:R-:W-:Y:S05]  /*0010*/  EXIT ;  /* 0x000000000000794d */ /* 0x000fea0003800000 */
.L_x_23:
        /* <DEDUP_REMOVED lines=14> */
.L_x_59:


//--------------------- .text._ZN7cutlass13device_kernelIN5flash19enable_sm80_to_sm89INS1_16FlashAttnFwdSm80INS1_25CollectiveMainloopFwdSm80ILi8ELi1ELb1EN4cute5tupleIJNS5_1CILi128EEENS7_ILi96EEENS7_ILi192EEEEEELi192ENS_10bfloat16_tEfNS_4arch4Sm80ELb1ELb0ELb0ELb0ELb0ELb0ELb1ELb1EEENS1_21CollectiveEpilogueFwdINS6_IJS8_SA_S9_EEENS6_IJNS7_ILi1EEESI_SI_EEESC_SE_Li256ELb0ELb1ELb1ELb0EEENS1_30DynamicPersistentTileSchedulerILi256ELi256ELb1ELb1ELb0EEEEEEEEEvNT_6ParamsE --------------------------
	.section	.text._ZN7cutlass13device_kernelIN5flash19enable_sm80_to_sm89INS1_16FlashAttnFwdSm80INS1_25CollectiveMainloopFwdSm80ILi8ELi1ELb1EN4cute5tupleIJNS5_1CILi128EEENS7_ILi96EEENS7_ILi192EEEEEELi192ENS_10bfloat16_tEfNS_4arch4Sm80ELb1ELb0ELb0ELb0ELb0ELb0ELb1ELb1EEENS1_21CollectiveEpilogueFwdINS6_IJS8_SA_S9_EEENS6_IJNS7_ILi1EEESI_SI_EEESC_SE_Li256ELb0ELb1ELb1ELb0EEENS1_30DynamicPersistentTileSchedulerILi256ELi256ELb1ELb1ELb0EEEEEEEEEvNT_6ParamsE,"ax",@progbits
	.align	128
.text._ZN7cutlass13device_kernelIN5flash19enable_sm80_to_sm89INS1_16FlashAttnFwdSm80INS1_25CollectiveMainloopFwdSm80ILi8ELi1ELb1EN4cute5tupleIJNS5_1CILi128EEENS7_ILi96EEENS7_ILi192EEEEEELi192ENS_10bfloat16_tEfNS_4arch4Sm80ELb1ELb0ELb0ELb0ELb0ELb0ELb1ELb1EEENS1_21CollectiveEpilogueFwdINS6_IJS8_SA_S9_EEENS6_IJNS7_ILi1EEESI_SI_EEESC_SE_Li256ELb0ELb1ELb1ELb0EEENS1_30DynamicPersistentTileSchedulerILi256ELi256ELb1ELb1ELb0EEEEEEEEEvNT_6ParamsE:
        .type           _ZN7cutlass13device_kernelIN5flash19enable_sm80_to_sm89INS1_16FlashAttnFwdSm80INS1_25CollectiveMainloopFwdSm80ILi8ELi1ELb1EN4cute5tupleIJNS5_1CILi128EEENS7_ILi96EEENS7_ILi192EEEEEELi192ENS_10bfloat16_tEfNS_4arch4Sm80ELb1ELb0ELb0ELb0ELb0ELb0ELb1ELb1EEENS1_21CollectiveEpilogueFwdINS6_IJS8_SA_S9_EEENS6_IJNS7_ILi1EEESI_SI_EEESC_SE_Li256ELb0ELb1ELb1ELb0EEENS1_30DynamicPersistentTileSchedulerILi256ELi256ELb1ELb1ELb0EEEEEEEEEvNT_6ParamsE,@function
        .size           _ZN7cutlass13device_kernelIN5flash19enable_sm80_to_sm89INS1_16FlashAttnFwdSm80INS1_25CollectiveMainloopFwdSm80ILi8ELi1ELb1EN4cute5tupleIJNS5_1CILi128EEENS7_ILi96EEENS7_ILi192EEEEEELi192ENS_10bfloat16_tEfNS_4arch4Sm80ELb1ELb0ELb0ELb0ELb0ELb0ELb1ELb1EEENS1_21CollectiveEpilogueFwdINS6_IJS8_SA_S9_EEENS6_IJNS7_ILi1EEESI_SI_EEESC_SE_Li256ELb0ELb1ELb1ELb0EEENS1_30DynamicPersistentTileSchedulerILi256ELi256ELb1ELb1ELb0EEEEEEEEEvNT_6ParamsE,(.L_x_60 - _ZN7cutlass13device_kernelIN5flash19enable_sm80_to_sm89INS1_16FlashAttnFwdSm80INS1_25CollectiveMainloopFwdSm80ILi8ELi1ELb1EN4cute5tupleIJNS5_1CILi128EEENS7_ILi96EEENS7_ILi192EEEEEELi192ENS_10bfloat16_tEfNS_4arch4Sm80ELb1ELb0ELb0ELb0ELb0ELb0ELb1ELb1EEENS1_21CollectiveEpilogueFwdINS6_IJS8_SA_S9_EEENS6_IJNS7_ILi1EEESI_SI_EEESC_SE_Li256ELb0ELb1ELb1ELb0EEENS1_30DynamicPersistentTileSchedulerILi256ELi256ELb1ELb1ELb0EEEEEEEEEvNT_6ParamsE)
        .other          _ZN7cutlass13device_kernelIN5flash19enable_sm80_to_sm89INS1_16FlashAttnFwdSm80INS1_25CollectiveMainloopFwdSm80ILi8ELi1ELb1EN4cute5tupleIJNS5_1CILi128EEENS7_ILi96EEENS7_ILi192EEEEEELi192ENS_10bfloat16_tEfNS_4arch4Sm80ELb1ELb0ELb0ELb0ELb0ELb0ELb1ELb1EEENS1_21CollectiveEpilogueFwdINS6_IJS8_SA_S9_EEENS6_IJNS7_ILi1EEESI_SI_EEESC_SE_Li256ELb0ELb1ELb1ELb0EEENS1_30DynamicPersistentTileSchedulerILi256ELi256ELb1ELb1ELb0EEEEEEEEEvNT_6ParamsE,@"STO_CUDA_ENTRY STV_DEFAULT"
_ZN7cutlass13device_kernelIN5flash19enable_sm80_to_sm89INS1_16FlashAttnFwdSm80INS1_25CollectiveMainloopFwdSm80ILi8ELi1ELb1EN4cute5tupleIJNS5_1CILi128EEENS7_ILi96EEENS7_ILi192EEEEEELi192ENS_10bfloat16_tEfNS_4arch4Sm80ELb1ELb0ELb0ELb0ELb0ELb0ELb1ELb1EEENS1_21CollectiveEpilogueFwdINS6_IJS8_SA_S9_EEENS6_IJNS7_ILi1EEESI_SI_EEESC_SE_Li256ELb0ELb1ELb1ELb0EEENS1_30DynamicPersistentTileSchedulerILi256ELi256ELb1ELb1ELb0EEEEEEEEEvNT_6ParamsE:
[----:B------:R-:W-:Y:S01]  /*0000*/  LDC R1, c[0x0][0x28] ;  /* 0x00000a00ff017b82 */ /* 0x000fe20000000800 */
[----:B------:R-:W-:Y:S05]  /*0010*/  EXIT ;  /* 0x000000000000794d */ /* 0x000fea0003800000 */
.L_x_24:
        /* <DEDUP_REMOVED lines=14> */
.L_x_60:


//--------------------- .text._ZN7cutlass13device_kernelIN5flash19enable_sm80_to_sm89INS1_16FlashAttnFwdSm80INS1_25CollectiveMainloopFwdSm80ILi8ELi1ELb0EN4cute5tupleIJNS5_1CILi128EEENS7_ILi64EEENS7_ILi192EEEEEELi192ENS_10bfloat16_tEfNS_4arch4Sm80ELb1ELb0ELb0ELb1ELb0ELb0ELb1ELb1EEENS1_21CollectiveEpilogueFwdINS6_IJS8_SA_S9_EEENS6_IJNS7_ILi1EEESI_SI_EEESC_SE_Li256ELb1ELb1ELb1ELb0EEENS1_36VarlenDynamicPersistentTileSchedulerILi128ELi64ELi256ELi256ELb1ELb1ELb0ELb1ELb1ELb1EEEEEEEEEvNT_6ParamsE --------------------------
	.section	.text._ZN7cutlass13device_kernelIN5flash19enable_sm80_to_sm89INS1_16FlashAttnFwdSm80INS1_25CollectiveMainloopFwdSm80ILi8ELi1ELb0EN4cute5tupleIJNS5_1CILi128EEENS7_ILi64EEENS7_ILi192EEEEEELi192ENS_10bfloat16_tEfNS_4arch4Sm80ELb1ELb0ELb0ELb1ELb0ELb0ELb1ELb1EEENS1_21CollectiveEpilogueFwdINS6_IJS8_SA_S9_EEENS6_IJNS7_ILi1EEESI_SI_EEESC_SE_Li256ELb1ELb1ELb1ELb0EEENS1_36VarlenDynamicPersistentTileSchedulerILi128ELi64ELi256ELi256ELb1ELb1ELb0ELb1ELb1ELb1EEEEEEEEEvNT_6ParamsE,"ax",@progbits
	.align	128
.text._ZN7cutlass13device_kernelIN5flash19enable_sm80_to_sm89INS1_16FlashAttnFwdSm80INS1_25CollectiveMainloopFwdSm80ILi8ELi1ELb0EN4cute5tupleIJNS5_1CILi128EEENS7_ILi64EEENS7_ILi192EEEEEELi192ENS_10bfloat16_tEfNS_4arch4Sm80ELb1ELb0ELb0ELb1ELb0ELb0ELb1ELb1EEENS1_21CollectiveEpilogueFwdINS6_IJS8_SA_S9_EEENS6_IJNS7_ILi1EEESI_SI_EEESC_SE_Li256ELb1ELb1ELb1ELb0EEENS1_36VarlenDynamicPersistentTileSchedulerILi128ELi64ELi256ELi256ELb1ELb1ELb0ELb1ELb1ELb1EEEEEEEEEvNT_6ParamsE:
        .type           _ZN7cutlass13device_kernelIN5flash19enable_sm80_to_sm89INS1_16FlashAttnFwdSm80INS1_25CollectiveMainloopFwdSm80ILi8ELi1ELb0EN4cute5tupleIJNS5_1CILi128EEENS7_ILi64EEENS7_ILi192EEEEEELi192ENS_10bfloat16_tEfNS_4arch4Sm80ELb1ELb0ELb0ELb1ELb0ELb0ELb1ELb1EEENS1_21CollectiveEpilogueFwdINS6_IJS8_SA_S9_EEENS6_IJNS7_ILi1EEESI_SI_EEESC_SE_Li256ELb1ELb1ELb1ELb0EEENS1_36VarlenDynamicPersistentTileSchedulerILi128ELi64ELi256ELi256ELb1ELb1ELb0ELb1ELb1ELb1EEEEEEEEEvNT_6ParamsE,@function
        .size           _ZN7cutlass13device_kernelIN5flash19enable_sm80_to_sm89INS1_16FlashAttnFwdSm80INS1_25CollectiveMainloopFwdSm80ILi8ELi1ELb0EN4cute5tupleIJNS5_1CILi128EEENS7_ILi64EEENS7_ILi192EEEEEELi192ENS_10bfloat16_tEfNS_4arch4Sm80ELb1ELb0ELb0ELb1ELb0ELb0ELb1ELb1EEENS1_21CollectiveEpilogueFwdINS6_IJS8_SA_S9_EEENS6_IJNS7_ILi1EEESI_SI_EEESC_SE_Li256ELb1ELb1ELb1ELb0EEENS1_36VarlenDynamicPersistentTileSchedulerILi128ELi64ELi256ELi256ELb1ELb1ELb0ELb1ELb1ELb1EEEEEEEEEvNT_6ParamsE,(.L_x_61 - _ZN7cutlass13device_kernelIN5flash19enable_sm80_to_sm89INS1_16FlashAttnFwdSm80INS1_25CollectiveMainloopFwdSm80ILi8ELi1ELb0EN4cute5tupleIJNS5_1CILi128EEENS7_ILi64EEENS7_ILi192EEEEEELi192ENS_10bfloat16_tEfNS_4arch4Sm80ELb1ELb0ELb0ELb1ELb0ELb0ELb1ELb1EEENS1_21CollectiveEpilogueFwdINS6_IJS8_SA_S9_EEENS6_IJNS7_ILi1EEESI_SI_EEESC_SE_Li256ELb1ELb1ELb1ELb0EEENS1_36VarlenDynamicPersistentTileSchedulerILi128ELi64ELi256ELi256ELb1ELb1ELb0ELb1ELb1ELb1EEEEEEEEEvNT_6ParamsE)
        .other          _ZN7cutlass13device_kernelIN5flash19enable_sm80_to_sm89INS1_16FlashAttnFwdSm80INS1_25CollectiveMainloopFwdSm80ILi8ELi1ELb0EN4cute5tupleIJNS5_1CILi128EEENS7_ILi64EEENS7_ILi192EEEEEELi192ENS_10bfloat16_tEfNS_4arch4Sm80ELb1ELb0ELb0ELb1ELb0ELb0ELb1ELb1EEENS1_21CollectiveEpilogueFwdINS6_IJS8_SA_S9_EEENS6_IJNS7_ILi1EEESI_SI_EEESC_SE_Li256ELb1ELb1ELb1ELb0EEENS1_36VarlenDynamicPersistentTileSchedulerILi128ELi64ELi256ELi256ELb1ELb1ELb0ELb1ELb1ELb1EEEEEEEEEvNT_6ParamsE,@"STO_CUDA_ENTRY STV_DEFAULT"
_ZN7cutlass13device_kernelIN5flash19enable_sm80_to_sm89INS1_16FlashAttnFwdSm80INS1_25CollectiveMainloopFwdSm80ILi8ELi1ELb0EN4cute5tupleIJNS5_1CILi128EEENS7_ILi64EEENS7_ILi192EEEEEELi192ENS_10bfloat16_tEfNS_4arch4Sm80ELb1ELb0ELb0ELb1ELb0ELb0ELb1ELb1EEENS1_21CollectiveEpilogueFwdINS6_IJS8_SA_S9_EEENS6_IJNS7_ILi1EEESI_SI_EEESC_SE_Li256ELb1ELb1ELb1ELb0EEENS1_36VarlenDynamicPersistentTileSchedulerILi128ELi64ELi256ELi256ELb1ELb1ELb0ELb1ELb1ELb1EEEEEEEEEvNT_6ParamsE:
[----:B------:R-:W-:Y:S01]  /*0000*/  LDC R1, c[0x0][0x28] ;  /* 0x00000a00ff017b82 */ /* 0x000fe20000000800 */
[----:B------:R-:W-:Y:S05]  /*0010*/  EXIT ;  /* 0x000000000000794d */ /* 0x000fea0003800000 */
.L_x_25:
        /* <DEDUP_REMOVED lines=14> */
.L_x_61:


//--------------------- .text._ZN7cutlass13device_kernelIN5flash19enable_sm80_to_sm89INS1_16FlashAttnFwdSm80INS1_25CollectiveMainloopFwdSm80ILi8ELi1ELb0EN4cute5tupleIJNS5_1CILi128EEENS7_ILi64EEENS7_ILi192EEEEEELi192ENS_10bfloat16_tEfNS_4arch4Sm80ELb1ELb0ELb0ELb1ELb0ELb1ELb1ELb1EEENS1_21CollectiveEpilogueFwdINS6_IJS8_SA_S9_EEENS6_IJNS7_ILi1EEESI_SI_EEESC_SE_Li256ELb1ELb1ELb1ELb0EEENS1_36VarlenDynamicPersistentTileSchedulerILi128ELi64ELi256ELi256ELb1ELb1ELb0ELb1ELb1ELb1EEEEEEEEEvNT_6ParamsE --------------------------
	.section	.text._ZN7cutlass13device_kernelIN5flash19enable_sm80_to_sm89INS1_16FlashAttnFwdSm80INS1_25CollectiveMainloopFwdSm80ILi8ELi1ELb0EN4cute5tupleIJNS5_1CILi128EEENS7_ILi64EEENS7_ILi192EEEEEELi192ENS_10bfloat16_tEfNS_4arch4Sm80ELb1ELb0ELb0ELb1ELb0ELb1ELb1ELb1EEENS1_21CollectiveEpilogueFwdINS6_IJS8_SA_S9_EEENS6_IJNS7_ILi1EEESI_SI_EEESC_SE_Li256ELb1ELb1ELb1ELb0EEENS1_36VarlenDynamicPersistentTileSchedulerILi128ELi64ELi256ELi256ELb1ELb1ELb0ELb1ELb1ELb1EEEEEEEEEvNT_6ParamsE,"ax",@progbits
	.align	128
.text._ZN7cutlass13device_kernelIN5flash19enable_sm80_to_sm89INS1_16FlashAttnFwdSm80INS1_25CollectiveMainloopFwdSm80ILi8ELi1ELb0EN4cute5tupleIJNS5_1CILi128EEENS7_ILi64EEENS7_ILi192EEEEEELi192ENS_10bfloat16_tEfNS_4arch4Sm80ELb1ELb0ELb0ELb1ELb0ELb1ELb1ELb1EEENS1_21CollectiveEpilogueFwdINS6_IJS8_SA_S9_EEENS6_IJNS7_ILi1EEESI_SI_EEESC_SE_Li256ELb1ELb1ELb1ELb0EEENS1_36VarlenDynamicPersistentTileSchedulerILi128ELi64ELi256ELi256ELb1ELb1ELb0ELb1ELb1ELb1EEEEEEEEEvNT_6ParamsE:
        .type           _ZN7cutlass13device_kernelIN5flash19enable_sm80_to_sm89INS1_16FlashAttnFwdSm80INS1_25CollectiveMainloopFwdSm80ILi8ELi1ELb0EN4cute5tupleIJNS5_1CILi128EEENS7_ILi64EEENS7_ILi192EEEEEELi192ENS_10bfloat16_tEfNS_4arch4Sm80ELb1ELb0ELb0ELb1ELb0ELb1ELb1ELb1EEENS1_21CollectiveEpilogueFwdINS6_IJS8_SA_S9_EEENS6_IJNS7_ILi1EEESI_SI_EEESC_SE_Li256ELb1ELb1ELb1ELb0EEENS1_36VarlenDynamicPersistentTileSchedulerILi128ELi64ELi256ELi256ELb1ELb1ELb0ELb1ELb1ELb1EEEEEEEEEvNT_6ParamsE,@function
        .size           _ZN7cutlass13device_kernelIN5flash19enable_sm80_to_sm89INS1_16FlashAttnFwdSm80INS1_25CollectiveMainloopFwdSm80ILi8ELi1ELb0EN4cute5tupleIJNS5_1CILi128EEENS7_ILi64EEENS7_ILi192EEEEEELi192ENS_10bfloat16_tEfNS_4arch4Sm80ELb1ELb0ELb0ELb1ELb0ELb1ELb1ELb1EEENS1_21CollectiveEpilogueFwdINS6_IJS8_SA_S9_EEENS6_IJNS7_ILi1EEESI_SI_EEESC_SE_Li256ELb1ELb1ELb1ELb0EEENS1_36VarlenDynamicPersistentTileSchedulerILi128ELi64ELi256ELi256ELb1ELb1ELb0ELb1ELb1ELb1EEEEEEEEEvNT_6ParamsE,(.L_x_62 - _ZN7cutlass13device_kernelIN5flash19enable_sm80_to_sm89INS1_16FlashAttnFwdSm80INS1_25CollectiveMainloopFwdSm80ILi8ELi1ELb0EN4cute5tupleIJNS5_1CILi128EEENS7_ILi64EEENS7_ILi192EEEEEELi192ENS_10bfloat16_tEfNS_4arch4Sm80ELb1ELb0ELb0ELb1ELb0ELb1ELb1ELb1EEENS1_21CollectiveEpilogueFwdINS6_IJS8_SA_S9_EEENS6_IJNS7_ILi1EEESI_SI_EEESC_SE_Li256ELb1ELb1ELb1ELb0EEENS1_36VarlenDynamicPersistentTileSchedulerILi128ELi64ELi256ELi256ELb1ELb1ELb0ELb1ELb1ELb1EEEEEEEEEvNT_6ParamsE)
        .other          _ZN7cutlass13device_kernelIN5flash19enable_sm80_to_sm89INS1_16FlashAttnFwdSm80INS1_25CollectiveMainloopFwdSm80ILi8ELi1ELb0EN4cute5tupleIJNS5_1CILi128EEENS7_ILi64EEENS7_ILi192EEEEEELi192ENS_10bfloat16_tEfNS_4arch4Sm80ELb1ELb0ELb0ELb1ELb0ELb1ELb1ELb1EEENS1_21CollectiveEpilogueFwdINS6_IJS8_SA_S9_EEENS6_IJNS7_ILi1EEESI_SI_EEESC_SE_Li256ELb1ELb1ELb1ELb0EEENS1_36VarlenDynamicPersistentTileSchedulerILi128ELi64ELi256ELi256ELb1ELb1ELb0ELb1ELb1ELb1EEEEEEEEEvNT_6ParamsE,@"STO_CUDA_ENTRY STV_DEFAULT"
_ZN7cutlass13device_kernelIN5flash19enable_sm80_to_sm89INS1_16FlashAttnFwdSm80INS1_25CollectiveMainloopFwdSm80ILi8ELi1ELb0EN4cute5tupleIJNS5_1CILi128EEENS7_ILi64EEENS7_ILi192EEEEEELi192ENS_10bfloat16_tEfNS_4arch4Sm80ELb1ELb0ELb0ELb1ELb0ELb1ELb1ELb1EEENS1_21CollectiveEpilogueFwdINS6_IJS8_SA_S9_EEENS6_IJNS7_ILi1EEESI_SI_EEESC_SE_Li256ELb1ELb1ELb1ELb0EEENS1_36VarlenDynamicPersistentTileSchedulerILi128ELi64ELi256ELi256ELb1ELb1ELb0ELb1ELb1ELb1EEEEEEEEEvNT_6ParamsE:
[----:B------:R-:W-:Y:S01]  /*0000*/  LDC R1, c[0x0][0x28] ;  /* 0x00000a00ff017b82 */ /* 0x000fe20000000800 */
[----:B------:R-:W-:Y:S05]  /*0010*/  EXIT ;  /* 0x000000000000794d */ /* 0x000fea0003800000 */
.L_x_26:
        /* <DEDUP_REMOVED lines=14> */
.L_x_62:


//--------------------- .text._ZN7cutlass13device_kernelIN5flash19enable_sm80_to_sm89INS1_16FlashAttnFwdSm80INS1_25CollectiveMainloopFwdSm80ILi8ELi2ELb1EN4cute5tupleIJNS5_1CILi128EEENS7_ILi96EEENS7_ILi192EEEEEELi192ENS_10bfloat16_tEfNS_4arch4Sm80ELb0ELb0ELb0ELb0ELb0ELb0ELb1ELb1EEENS1_21CollectiveEpilogueFwdINS6_IJS8_SA_S9_EEENS6_IJNS7_ILi1EEESI_SI_EEESC_SE_Li256ELb0ELb1ELb1ELb0EEENS1_19SingleTileSchedulerILb0ELb1ELb1ELi128EEEEEEEEEvNT_6ParamsE --------------------------
	.section	.text._ZN7cutlass13device_kernelIN5flash19enable_sm80_to_sm89INS1_16FlashAttnFwdSm80INS1_25CollectiveMainloopFwdSm80ILi8ELi2ELb1EN4cute5tupleIJNS5_1CILi128EEENS7_ILi96EEENS7_ILi192EEEEEELi192ENS_10bfloat16_tEfNS_4arch4Sm80ELb0ELb0ELb0ELb0ELb0ELb0ELb1ELb1EEENS1_21CollectiveEpilogueFwdINS6_IJS8_SA_S9_EEENS6_IJNS7_ILi1EEESI_SI_EEESC_SE_Li256ELb0ELb1ELb1ELb0EEENS1_19SingleTileSchedulerILb0ELb1ELb1ELi128EEEEEEEEEvNT_6ParamsE,"ax",@progbits
	.align	128
.text._ZN7cutlass13device_kernelIN5flash19enable_sm80_to_sm89INS1_16FlashAttnFwdSm80INS1_25CollectiveMainloopFwdSm80ILi8ELi2ELb1EN4cute5tupleIJNS5_1CILi128EEENS7_ILi96EEENS7_ILi192EEEEEELi192ENS_10bfloat16_tEfNS_4arch4Sm80ELb0ELb0ELb0ELb0ELb0ELb0ELb1ELb1EEENS1_21CollectiveEpilogueFwdINS6_IJS8_SA_S9_EEENS6_IJNS7_ILi1EEESI_SI_EEESC_SE_Li256ELb0ELb1ELb1ELb0EEENS1_19SingleTileSchedulerILb0ELb1ELb1ELi128EEEEEEEEEvNT_6ParamsE:
        .type           _ZN7cutlass13device_kernelIN5flash19enable_sm80_to_sm89INS1_16FlashAttnFwdSm80INS1_25CollectiveMainloopFwdSm80ILi8ELi2ELb1EN4cute5tupleIJNS5_1CILi128EEENS7_ILi96EEENS7_ILi192EEEEEELi192ENS_10bfloat16_tEfNS_4arch4Sm80ELb0ELb0ELb0ELb0ELb0ELb0ELb1ELb1EEENS1_21CollectiveEpilogueFwdINS6_IJS8_SA_S9_EEENS6_IJNS7_ILi1EEESI_SI_EEESC_SE_Li256ELb0ELb1ELb1ELb0EEENS1_19SingleTileSchedulerILb0ELb1ELb1ELi128EEEEEEEEEvNT_6ParamsE,@function
        .size           _ZN7cutlass13device_kernelIN5flash19enable_sm80_to_sm89INS1_16FlashAttnFwdSm80INS1_25CollectiveMainloopFwdSm80ILi8ELi2ELb1EN4cute5tupleIJNS5_1CILi128EEENS7_ILi96EEENS7_ILi192EEEEEELi192ENS_10bfloat16_tEfNS_4arch4Sm80ELb0ELb0ELb0ELb0ELb0ELb0ELb1ELb1EEENS1_21CollectiveEpilogueFwdINS6_IJS8_SA_S9_EEENS6_IJNS7_ILi1EEESI_SI_EEESC_SE_Li256ELb0ELb1ELb1ELb0EEENS1_19SingleTileSchedulerILb0ELb1ELb1ELi128EEEEEEEEEvNT_6ParamsE,(.L_x_63 - _ZN7cutlass13device_kernelIN5flash19enable_sm80_to_sm89INS1_16FlashAttnFwdSm80INS1_25CollectiveMainloopFwdSm80ILi8ELi2ELb1EN4cute5tupleIJNS5_1CILi128EEENS7_ILi96EEENS7_ILi192EEEEEELi192ENS_10bfloat16_tEfNS_4arch4Sm80ELb0ELb0ELb0ELb0ELb0ELb0ELb1ELb1EEENS1_21CollectiveEpilogueFwdINS6_IJS8_SA_S9_EEENS6_IJNS7_ILi1EEESI_SI_EEESC_SE_Li256ELb0ELb1ELb1ELb0EEENS1_19SingleTileSchedulerILb0ELb1ELb1ELi128EEEEEEEEEvNT_6ParamsE)
        .other          _ZN7cutlass13device_kernelIN5flash19enable_sm80_to_sm89INS1_16FlashAttnFwdSm80INS1_25CollectiveMainloopFwdSm80ILi8ELi2ELb1EN4cute5tupleIJNS5_1CILi128EEENS7_ILi96EEENS7_ILi192EEEEEELi192ENS_10bfloat16_tEfNS_4arch4Sm80ELb0ELb0ELb0ELb0ELb0ELb0ELb1ELb1EEENS1_21CollectiveEpilogueFwdINS6_IJS8_SA_S9_EEENS6_IJNS7_ILi1EEESI_SI_EEESC_SE_Li256ELb0ELb1ELb1ELb0EEENS1_19SingleTileSchedulerILb0ELb1ELb1ELi128EEEEEEEEEvNT_6ParamsE,@"STO_CUDA_ENTRY STV_DEFAULT"
_ZN7cutlass13device_kernelIN5flash19enable_sm80_to_sm89INS1_16FlashAttnFwdSm80INS1_25CollectiveMainloopFwdSm80ILi8ELi2ELb1EN4cute5tupleIJNS5_1CILi128EEENS7_ILi96EEENS7_ILi192EEEEEELi192ENS_10bfloat16_tEfNS_4arch4Sm80ELb0ELb0ELb0ELb0ELb0ELb0ELb1ELb1EEENS1_21CollectiveEpilogueFwdINS6_IJS8_SA_S9_EEENS6_IJNS7_ILi1EEESI_SI_EEESC_SE_Li256ELb0ELb1ELb1ELb0EEENS1_19SingleTileSchedulerILb0ELb1ELb1ELi128EEEEEEEEEvNT_6ParamsE:
[----:B------:R-:W-:Y:S01]  /*0000*/  LDC R1, c[0x0][0x28] ;  /* 0x00000a00ff017b82 */ /* 0x000fe20000000800 */
[----:B------:R-:W-:Y:S05]  /*0010*/  EXIT ;  /* 0x000000000000794d */ /* 0x000fea0003800000 */
.L_x_27:
        /* <DEDUP_REMOVED lines=14> */
.L_x_63:


//--------------------- .text._ZN7cutlass13device_kernelIN5flash19enable_sm80_to_sm89INS1_16FlashAttnFwdSm80INS1_25CollectiveMainloopFwdSm80ILi8ELi2ELb0EN4cute5tupleIJNS5_1CILi128EEENS7_ILi64EEENS7_ILi192EEEEEELi192ENS_10bfloat16_tEfNS_4arch4Sm80ELb0ELb0ELb0ELb1ELb0ELb0ELb1ELb1EEENS1_21CollectiveEpilogueFwdINS6_IJS8_SA_S9_EEENS6_IJNS7_ILi1EEESI_SI_EEESC_SE_Li256ELb1ELb1ELb1ELb0EEENS1_36VarlenDynamicPersistentTileSchedulerILi128ELi64ELi256ELi256ELb1ELb1ELb0ELb0ELb1ELb1EEEEEEEEEvNT_6ParamsE --------------------------
	.section	.text._ZN7cutlass13device_kernelIN5flash19enable_sm80_to_sm89INS1_16FlashAttnFwdSm80INS1_25CollectiveMainloopFwdSm80ILi8ELi2ELb0EN4cute5tupleIJNS5_1CILi128EEENS7_ILi64EEENS7_ILi192EEEEEELi192ENS_10bfloat16_tEfNS_4arch4Sm80ELb0ELb0ELb0ELb1ELb0ELb0ELb1ELb1EEENS1_21CollectiveEpilogueFwdINS6_IJS8_SA_S9_EEENS6_IJNS7_ILi1EEESI_SI_EEESC_SE_Li256ELb1ELb1ELb1ELb0EEENS1_36VarlenDynamicPersistentTileSchedulerILi128ELi64ELi256ELi256ELb1ELb1ELb0ELb0ELb1ELb1EEEEEEEEEvNT_6ParamsE,"ax",@progbits
	.align	128
.text._ZN7cutlass13device_kernelIN5flash19enable_sm80_to_sm89INS1_16FlashAttnFwdSm80INS1_25CollectiveMainloopFwdSm80ILi8ELi2ELb0EN4cute5tupleIJNS5_1CILi128EEENS7_ILi64EEENS7_ILi192EEEEEELi192ENS_10bfloat16_tEfNS_4arch4Sm80ELb0ELb0ELb0ELb1ELb0ELb0ELb1ELb1EEENS1_21CollectiveEpilogueFwdINS6_IJS8_SA_S9_EEENS6_IJNS7_ILi1EEESI_SI_EEESC_SE_Li256ELb1ELb1ELb1ELb0EEENS1_36VarlenDynamicPersistentTileSchedulerILi128ELi64ELi256ELi256ELb1ELb1ELb0ELb0ELb1ELb1EEEEEEEEEvNT_6ParamsE:
        .type           _ZN7cutlass13device_kernelIN5flash19enable_sm80_to_sm89INS1_16FlashAttnFwdSm80INS1_25CollectiveMainloopFwdSm80ILi8ELi2ELb0EN4cute5tupleIJNS5_1CILi128EEENS7_ILi64EEENS7_ILi192EEEEEELi192ENS_10bfloat16_tEfNS_4arch4Sm80ELb0ELb0ELb0ELb1ELb0ELb0ELb1ELb1EEENS1_21CollectiveEpilogueFwdINS6_IJS8_SA_S9_EEENS6_IJNS7_ILi1EEESI_SI_EEESC_SE_Li256ELb1ELb1ELb1ELb0EEENS1_36VarlenDynamicPersistentTileSchedulerILi128ELi64ELi256ELi256ELb1ELb1ELb0ELb0ELb1ELb1EEEEEEEEEvNT_6ParamsE,@function
        .size           _ZN7cutlass13device_kernelIN5flash19enable_sm80_to_sm89INS1_16FlashAttnFwdSm80INS1_25CollectiveMainloopFwdSm80ILi8ELi2ELb0EN4cute5tupleIJNS5_1CILi128EEENS7_ILi64EEENS7_ILi192EEEEEELi192ENS_10bfloat16_tEfNS_4arch4Sm80ELb0ELb0ELb0ELb1ELb0ELb0ELb1ELb1EEENS1_21CollectiveEpilogueFwdINS6_IJS8_SA_S9_EEENS6_IJNS7_ILi1EEESI_SI_EEESC_SE_Li256ELb1ELb1ELb1ELb0EEENS1_36VarlenDynamicPersistentTileSchedulerILi128ELi64ELi256ELi256ELb1ELb1ELb0ELb0ELb1ELb1EEEEEEEEEvNT_6ParamsE,(.L_x_64 - _ZN7cutlass13device_kernelIN5flash19enable_sm80_to_sm89INS1_16FlashAttnFwdSm80INS1_25CollectiveMainloopFwdSm80ILi8ELi2ELb0EN4cute5tupleIJNS5_1CILi128EEENS7_ILi64EEENS7_ILi192EEEEEELi192ENS_10bfloat16_tEfNS_4arch4Sm80ELb0ELb0ELb0ELb1ELb0ELb0ELb1ELb1EEENS1_21CollectiveEpilogueFwdINS6_IJS8_SA_S9_EEENS6_IJNS7_ILi1EEESI_SI_EEESC_SE_Li256ELb1ELb1ELb1ELb0EEENS1_36VarlenDynamicPersistentTileSchedulerILi128ELi64ELi256ELi256ELb1ELb1ELb0ELb0ELb1ELb1EEEEEEEEEvNT_6ParamsE)
        .other          _ZN7cutlass13device_kernelIN5flash19enable_sm80_to_sm89INS1_16FlashAttnFwdSm80INS1_25CollectiveMainloopFwdSm80ILi8ELi2ELb0EN4cute5tupleIJNS5_1CILi128EEENS7_ILi64EEENS7_ILi192EEEEEELi192ENS_10bfloat16_tEfNS_4arch4Sm80ELb0ELb0ELb0ELb1ELb0ELb0ELb1ELb1EEENS1_21CollectiveEpilogueFwdINS6_IJS8_SA_S9_EEENS6_IJNS7_ILi1EEESI_SI_EEESC_SE_Li256ELb1ELb1ELb1ELb0EEENS1_36VarlenDynamicPersistentTileSchedulerILi128ELi64ELi256ELi256ELb1ELb1ELb0ELb0ELb1ELb1EEEEEEEEEvNT_6ParamsE,@"STO_CUDA_ENTRY STV_DEFAULT"
_ZN7cutlass13device_kernelIN5flash19enable_sm80_to_sm89INS1_16FlashAttnFwdSm80INS1_25CollectiveMainloopFwdSm80ILi8ELi2ELb0EN4cute5tupleIJNS5_1CILi128EEENS7_ILi64EEENS7_ILi192EEEEEELi192ENS_10bfloat16_tEfNS_4arch4Sm80ELb0ELb0ELb0ELb1ELb0ELb0ELb1ELb1EEENS1_21CollectiveEpilogueFwdINS6_IJS8_SA_S9_EEENS6_IJNS7_ILi1EEESI_SI_EEESC_SE_Li256ELb1ELb1ELb1ELb0EEENS1_36VarlenDynamicPersistentTileSchedulerILi128ELi64ELi256ELi256ELb1ELb1ELb0ELb0ELb1ELb1EEEEEEEEEvNT_6ParamsE:
[----:B------:R-:W-:Y:S01]  /*0000*/  LDC R1, c[0x0][0x28] ;  /* 0x00000a00ff017b82 */ /* 0x000fe20000000800 */
[----:B------:R-:W-:Y:S05]  /*0010*/  EXIT ;  /* 0x000000000000794d */ /* 0x000fea0003800000 */
.L_x_28:
        /* <DEDUP_REMOVED lines=14> */
.L_x_64:


//--------------------- .text._ZN7cutlass13device_kernelIN5flash19enable_sm80_to_sm89INS1_16FlashAttnFwdSm80INS1_25CollectiveMainloopFwdSm80ILi8ELi2ELb0EN4cute5tupleIJNS5_1CILi128EEENS7_ILi64EEENS7_ILi192EEEEEELi192ENS_10bfloat16_tEfNS_4arch4Sm80ELb0ELb0ELb0ELb1ELb0ELb1ELb1ELb1EEENS1_21CollectiveEpilogueFwdINS6_IJS8_SA_S9_EEENS6_IJNS7_ILi1EEESI_SI_EEESC_SE_Li256ELb1ELb1ELb1ELb0EEENS1_36VarlenDynamicPersistentTileSchedulerILi128ELi64ELi256ELi256ELb1ELb1ELb0ELb0ELb1ELb1EEEEEEEEEvNT_6ParamsE --------------------------
	.section	.text._ZN7cutlass13device_kernelIN5flash19enable_sm80_to_sm89INS1_16FlashAttnFwdSm80INS1_25CollectiveMainloopFwdSm80ILi8ELi2ELb0EN4cute5tupleIJNS5_1CILi128EEENS7_ILi64EEENS7_ILi192EEEEEELi192ENS_10bfloat16_tEfNS_4arch4Sm80ELb0ELb0ELb0ELb1ELb0ELb1ELb1ELb1EEENS1_21CollectiveEpilogueFwdINS6_IJS8_SA_S9_EEENS6_IJNS7_ILi1EEESI_SI_EEESC_SE_Li256ELb1ELb1ELb1ELb0EEENS1_36VarlenDynamicPersistentTileSchedulerILi128ELi64ELi256ELi256ELb1ELb1ELb0ELb0ELb1ELb1EEEEEEEEEvNT_6ParamsE,"ax",@progbits
	.align	128
.text._ZN7cutlass13device_kernelIN5flash19enable_sm80_to_sm89INS1_16FlashAttnFwdSm80INS1_25CollectiveMainloopFwdSm80ILi8ELi2ELb0EN4cute5tupleIJNS5_1CILi128EEENS7_ILi64EEENS7_ILi192EEEEEELi192ENS_10bfloat16_tEfNS_4arch4Sm80ELb0ELb0ELb0ELb1ELb0ELb1ELb1ELb1EEENS1_21CollectiveEpilogueFwdINS6_IJS8_SA_S9_EEENS6_IJNS7_ILi1EEESI_SI_EEESC_SE_Li256ELb1ELb1ELb1ELb0EEENS1_36VarlenDynamicPersistentTileSchedulerILi128ELi64ELi256ELi256ELb1ELb1ELb0ELb0ELb1ELb1EEEEEEEEEvNT_6ParamsE:
        .type           _ZN7cutlass13device_kernelIN5flash19enable_sm80_to_sm89INS1_16FlashAttnFwdSm80INS1_25CollectiveMainloopFwdSm80ILi8ELi2ELb0EN4cute5tupleIJNS5_1CILi128EEENS7_ILi64EEENS7_ILi192EEEEEELi192ENS_10bfloat16_tEfNS_4arch4Sm80ELb0ELb0ELb0ELb1ELb0ELb1ELb1ELb1EEENS1_21CollectiveEpilogueFwdINS6_IJS8_SA_S9_EEENS6_IJNS7_ILi1EEESI_SI_EEESC_SE_Li256ELb1ELb1ELb1ELb0EEENS1_36VarlenDynamicPersistentTileSchedulerILi128ELi64ELi256ELi256ELb1ELb1ELb0ELb0ELb1ELb1EEEEEEEEEvNT_6ParamsE,@function
        .size           _ZN7cutlass13device_kernelIN5flash19enable_sm80_to_sm89INS1_16FlashAttnFwdSm80INS1_25CollectiveMainloopFwdSm80ILi8ELi2ELb0EN4cute5tupleIJNS5_1CILi128EEENS7_ILi64EEENS7_ILi192EEEEEELi192ENS_10bfloat16_tEfNS_4arch4Sm80ELb0ELb0ELb0ELb1ELb0ELb1ELb1ELb1EEENS1_21CollectiveEpilogueFwdINS6_IJS8_SA_S9_EEENS6_IJNS7_ILi1EEESI_SI_EEESC_SE_Li256ELb1ELb1ELb1ELb0EEENS1_36VarlenDynamicPersistentTileSchedulerILi128ELi64ELi256ELi256ELb1ELb1ELb0ELb0ELb1ELb1EEEEEEEEEvNT_6ParamsE,(.L_x_65 - _ZN7cutlass13device_kernelIN5flash19enable_sm80_to_sm89INS1_16FlashAttnFwdSm80INS1_25CollectiveMainloopFwdSm80ILi8ELi2ELb0EN4cute5tupleIJNS5_1CILi128EEENS7_ILi64EEENS7_ILi192EEEEEELi192ENS_10bfloat16_tEfNS_4arch4Sm80ELb0ELb0ELb0ELb1ELb0ELb1ELb1ELb1EEENS1_21CollectiveEpilogueFwdINS6_IJS8_SA_S9_EEENS6_IJNS7_ILi1EEESI_SI_EEESC_SE_Li256ELb1ELb1ELb1ELb0EEENS1_36VarlenDynamicPersistentTileSchedulerILi128ELi64ELi256ELi256ELb1ELb1ELb0ELb0ELb1ELb1EEEEEEEEEvNT_6ParamsE)
        .other          _ZN7cutlass13device_kernelIN5flash19enable_sm80_to_sm89INS1_16FlashAttnFwdSm80INS1_25CollectiveMainloopFwdSm80ILi8ELi2ELb0EN4cute5tupleIJNS5_1CILi128EEENS7_ILi64EEENS7_ILi192EEEEEELi192ENS_10bfloat16_tEfNS_4arch4Sm80ELb0ELb0ELb0ELb1ELb0ELb1ELb1ELb1EEENS1_21CollectiveEpilogueFwdINS6_IJS8_SA_S9_EEENS6_IJNS7_ILi1EEESI_SI_EEESC_SE_Li256ELb1ELb1ELb1ELb0EEENS1_36VarlenDynamicPersistentTileSchedulerILi128ELi64ELi256ELi256ELb1ELb1ELb0ELb0ELb1ELb1EEEEEEEEEvNT_6ParamsE,@"STO_CUDA_ENTRY STV_DEFAULT"
_ZN7cutlass13device_kernelIN5flash19enable_sm80_to_sm89INS1_16FlashAttnFwdSm80INS1_25CollectiveMainloopFwdSm80ILi8ELi2ELb0EN4cute5tupleIJNS5_1CILi128EEENS7_ILi64EEENS7_ILi192EEEEEELi192ENS_10bfloat16_tEfNS_4arch4Sm80ELb0ELb0ELb0ELb1ELb0ELb1ELb1ELb1EEENS1_21CollectiveEpilogueFwdINS6_IJS8_SA_S9_EEENS6_IJNS7_ILi1EEESI_SI_EEESC_SE_Li256ELb1ELb1ELb1ELb0EEENS1_36VarlenDynamicPersistentTileSchedulerILi128ELi64ELi256ELi256ELb1ELb1ELb0ELb0ELb1ELb1EEEEEEEEEvNT_6ParamsE:
[----:B------:R-:W-:Y:S01]  /*0000*/  LDC R1, c[0x0][0x28] ;  /* 0x00000a00ff017b82 */ /* 0x000fe20000000800 */
[----:B------:R-:W-:Y:S05]  /*0010*/  EXIT ;  /* 0x000000000000794d */ /* 0x000fea0003800000 */
.L_x_29:
        /* <DEDUP_REMOVED lines=14> */
.L_x_65:


//--------------------- .text._ZN7cutlass13device_kernelIN5flash19enable_sm80_to_sm89INS1_16FlashAttnFwdSm80INS1_25CollectiveMainloopFwdSm80ILi8ELi2ELb0EN4cute5tupleIJNS5_1CILi128EEENS7_ILi64EEENS7_ILi192EEEEEELi192ENS_10bfloat16_tEfNS_4arch4Sm80ELb0ELb1ELb0ELb0ELb0ELb0ELb1ELb1EEENS1_21CollectiveEpilogueFwdINS6_IJS8_SA_S9_EEENS6_IJNS7_ILi1EEESI_SI_EEESC_SE_Li256ELb0ELb1ELb1ELb0EEENS1_19SingleTileSchedulerILb0ELb1ELb1ELi128EEEEEEEEEvNT_6ParamsE --------------------------
	.section	.text._ZN7cutlass13device_kernelIN5flash19enable_sm80_to_sm89INS1_16FlashAttnFwdSm80INS1_25CollectiveMainloopFwdSm80ILi8ELi2ELb0EN4cute5tupleIJNS5_1CILi128EEENS7_ILi64EEENS7_ILi192EEEEEELi192ENS_10bfloat16_tEfNS_4arch4Sm80ELb0ELb1ELb0ELb0ELb0ELb0ELb1ELb1EEENS1_21CollectiveEpilogueFwdINS6_IJS8_SA_S9_EEENS6_IJNS7_ILi1EEESI_SI_EEESC_SE_Li256ELb0ELb1ELb1ELb0EEENS1_19SingleTileSchedulerILb0ELb1ELb1ELi128EEEEEEEEEvNT_6ParamsE,"ax",@progbits
	.align	128
.text._ZN7cutlass13device_kernelIN5flash19enable_sm80_to_sm89INS1_16FlashAttnFwdSm80INS1_25CollectiveMainloopFwdSm80ILi8ELi2ELb0EN4cute5tupleIJNS5_1CILi128EEENS7_ILi64EEENS7_ILi192EEEEEELi192ENS_10bfloat16_tEfNS_4arch4Sm80ELb0ELb1ELb0ELb0ELb0ELb0ELb1ELb1EEENS1_21CollectiveEpilogueFwdINS6_IJS8_SA_S9_EEENS6_IJNS7_ILi1EEESI_SI_EEESC_SE_Li256ELb0ELb1ELb1ELb0EEENS1_19SingleTileSchedulerILb0ELb1ELb1ELi128EEEEEEEEEvNT_6ParamsE:
        .type           _ZN7cutlass13device_kernelIN5flash19enable_sm80_to_sm89INS1_16FlashAttnFwdSm80INS1_25CollectiveMainloopFwdSm80ILi8ELi2ELb0EN4cute5tupleIJNS5_1CILi128EEENS7_ILi64EEENS7_ILi192EEEEEELi192ENS_10bfloat16_tEfNS_4arch4Sm80ELb0ELb1ELb0ELb0ELb0ELb0ELb1ELb1EEENS1_21CollectiveEpilogueFwdINS6_IJS8_SA_S9_EEENS6_IJNS7_ILi1EEESI_SI_EEESC_SE_Li256ELb0ELb1ELb1ELb0EEENS1_19SingleTileSchedulerILb0ELb1ELb1ELi128EEEEEEEEEvNT_6ParamsE,@function
        .size           _ZN7cutlass13device_kernelIN5flash19enable_sm80_to_sm89INS1_16FlashAttnFwdSm80INS1_25CollectiveMainloopFwdSm80ILi8ELi2ELb0EN4cute5tupleIJNS5_1CILi128EEENS7_ILi64EEENS7_ILi192EEEEEELi192ENS_10bfloat16_tEfNS_4arch4Sm80ELb0ELb1ELb0ELb0ELb0ELb0ELb1ELb1EEENS1_21CollectiveEpilogueFwdINS6_IJS8_SA_S9_EEENS6_IJNS7_ILi1EEESI_SI_EEESC_SE_Li256ELb0ELb1ELb1ELb0EEENS1_19SingleTileSchedulerILb0ELb1ELb1ELi128EEEEEEEEEvNT_6ParamsE,(.L_x_66 - _ZN7cutlass13device_kernelIN5flash19enable_sm80_to_sm89INS1_16FlashAttnFwdSm80INS1_25CollectiveMainloopFwdSm80ILi8ELi2ELb0EN4cute5tupleIJNS5_1CILi128EEENS7_ILi64EEENS7_ILi192EEEEEELi192ENS_10bfloat16_tEfNS_4arch4Sm80ELb0ELb1ELb0ELb0ELb0ELb0ELb1ELb1EEENS1_21CollectiveEpilogueFwdINS6_IJS8_SA_S9_EEENS6_IJNS7_ILi1EEESI_SI_EEESC_SE_Li256ELb0ELb1ELb1ELb0EEENS1_19SingleTileSchedulerILb0ELb1ELb1ELi128EEEEEEEEEvNT_6ParamsE)
        .other          _ZN7cutlass13device_kernelIN5flash19enable_sm80_to_sm89INS1_16FlashAttnFwdSm80INS1_25CollectiveMainloopFwdSm80ILi8ELi2ELb0EN4cute5tupleIJNS5_1CILi128EEENS7_ILi64EEENS7_ILi192EEEEEELi192ENS_10bfloat16_tEfNS_4arch4Sm80ELb0ELb1ELb0ELb0ELb0ELb0ELb1ELb1EEENS1_21CollectiveEpilogueFwdINS6_IJS8_SA_S9_EEENS6_IJNS7_ILi1EEESI_SI_EEESC_SE_Li256ELb0ELb1ELb1ELb0EEENS1_19SingleTileSchedulerILb0ELb1ELb1ELi128EEEEEEEEEvNT_6ParamsE,@"STO_CUDA_ENTRY STV_DEFAULT"
_ZN7cutlass13device_kernelIN5flash19enable_sm80_to_sm89INS1_16FlashAttnFwdSm80INS1_25CollectiveMainloopFwdSm80ILi8ELi2ELb0EN4cute5tupleIJNS5_1CILi128EEENS7_ILi64EEENS7_ILi192EEEEEELi192ENS_10bfloat16_tEfNS_4arch4Sm80ELb0ELb1ELb0ELb0ELb0ELb0ELb1ELb1EEENS1_21CollectiveEpilogueFwdINS6_IJS8_SA_S9_EEENS6_IJNS7_ILi1EEESI_SI_EEESC_SE_Li256ELb0ELb1ELb1ELb0EEENS1_19SingleTileSchedulerILb0ELb1ELb1ELi128EEEEEEEEEvNT_6ParamsE:
[----:B------:R-:W-:Y:S01]  /*0000*/  LDC R1, c[0x0][0x28] ;  /* 0x00000a00ff017b82 */ /* 0x000fe20000000800 */
[----:B------:R-:W-:Y:S05]  /*0010*/  EXIT ;  /* 0x000000000000794d */ /* 0x000fea0003800000 */
.L_x_30:
        /* <DEDUP_REMOVED lines=14> */
.L_x_66:


//--------------------- .text._ZN7cutlass13device_kernelIN5flash19enable_sm80_to_sm89INS1_16FlashAttnFwdSm80INS1_25CollectiveMainloopFwdSm80ILi8ELi2ELb0EN4cute5tupleIJNS5_1CILi128EEENS7_ILi64EEENS7_ILi192EEEEEELi192ENS_10bfloat16_tEfNS_4arch4Sm80ELb0ELb1ELb0ELb1ELb0ELb0ELb1ELb1EEENS1_21CollectiveEpilogueFwdINS6_IJS8_SA_S9_EEENS6_IJNS7_ILi1EEESI_SI_EEESC_SE_Li256ELb1ELb1ELb1ELb0EEENS1_36VarlenDynamicPersistentTileSchedulerILi128ELi64ELi256ELi256ELb1ELb1ELb0ELb1ELb0ELb1EEEEEEEEEvNT_6ParamsE --------------------------
	.section	.text._ZN7cutlass13device_kernelIN5flash19enable_sm80_to_sm89INS1_16FlashAttnFwdSm80INS1_25CollectiveMainloopFwdSm80ILi8ELi2ELb0EN4cute5tupleIJNS5_1CILi128EEENS7_ILi64EEENS7_ILi192EEEEEELi192ENS_10bfloat16_tEfNS_4arch4Sm80ELb0ELb1ELb0ELb1ELb0ELb0ELb1ELb1EEENS1_21CollectiveEpilogueFwdINS6_IJS8_SA_S9_EEENS6_IJNS7_ILi1EEESI_SI_EEESC_SE_Li256ELb1ELb1ELb1ELb0EEENS1_36VarlenDynamicPersistentTileSchedulerILi128ELi64ELi256ELi256ELb1ELb1ELb0ELb1ELb0ELb1EEEEEEEEEvNT_6ParamsE,"ax",@progbits
	.align	128
.text._ZN7cutlass13device_kernelIN5flash19enable_sm80_to_sm89INS1_16FlashAttnFwdSm80INS1_25CollectiveMainloopFwdSm80ILi8ELi2ELb0EN4cute5tupleIJNS5_1CILi128EEENS7_ILi64EEENS7_ILi192EEEEEELi192ENS_10bfloat16_tEfNS_4arch4Sm80ELb0ELb1ELb0ELb1ELb0ELb0ELb1ELb1EEENS1_21CollectiveEpilogueFwdINS6_IJS8_SA_S9_EEENS6_IJNS7_ILi1EEESI_SI_EEESC_SE_Li256ELb1ELb1ELb1ELb0EEENS1_36VarlenDynamicPersistentTileSchedulerILi128ELi64ELi256ELi256ELb1ELb1ELb0ELb1ELb0ELb1EEEEEEEEEvNT_6ParamsE:
        .type           _ZN7cutlass13device_kernelIN5flash19enable_sm80_to_sm89INS1_16FlashAttnFwdSm80INS1_25CollectiveMainloopFwdSm80ILi8ELi2ELb0EN4cute5tupleIJNS5_1CILi128EEENS7_ILi64EEENS7_ILi192EEEEEELi192ENS_10bfloat16_tEfNS_4arch4Sm80ELb0ELb1ELb0ELb1ELb0ELb0ELb1ELb1EEENS1_21CollectiveEpilogueFwdINS6_IJS8_SA_S9_EEENS6_IJNS7_ILi1EEESI_SI_EEESC_SE_Li256ELb1ELb1ELb1ELb0EEENS1_36VarlenDynamicPersistentTileSchedulerILi128ELi64ELi256ELi256ELb1ELb1ELb0ELb1ELb0ELb1EEEEEEEEEvNT_6ParamsE,@function
        .size           _ZN7cutlass13device_kernelIN5flash19enable_sm80_to_sm89INS1_16FlashAttnFwdSm80INS1_25CollectiveMainloopFwdSm80ILi8ELi2ELb0EN4cute5tupleIJNS5_1CILi128EEENS7_ILi64EEENS7_ILi192EEEEEELi192ENS_10bfloat16_tEfNS_4arch4Sm80ELb0ELb1ELb0ELb1ELb0ELb0ELb1ELb1EEENS1_21CollectiveEpilogueFwdINS6_IJS8_SA_S9_EEENS6_IJNS7_ILi1EEESI_SI_EEESC_SE_Li256ELb1ELb1ELb1ELb0EEENS1_36VarlenDynamicPersistentTileSchedulerILi128ELi64ELi256ELi256ELb1ELb1ELb0ELb1ELb0ELb1EEEEEEEEEvNT_6ParamsE,(.L_x_67 - _ZN7cutlass13device_kernelIN5flash19enable_sm80_to_sm89INS1_16FlashAttnFwdSm80INS1_25CollectiveMainloopFwdSm80ILi8ELi2ELb0EN4cute5tupleIJNS5_1CILi128EEENS7_ILi64EEENS7_ILi192EEEEEELi192ENS_10bfloat16_tEfNS_4arch4Sm80ELb0ELb1ELb0ELb1ELb0ELb0ELb1ELb1EEENS1_21CollectiveEpilogueFwdINS6_IJS8_SA_S9_EEENS6_IJNS7_ILi1EEESI_SI_EEESC_SE_Li256ELb1ELb1ELb1ELb0EEENS1_36VarlenDynamicPersistentTileSchedulerILi128ELi64ELi256ELi256ELb1ELb1ELb0ELb1ELb0ELb1EEEEEEEEEvNT_6ParamsE)
        .other          _ZN7cutlass13device_kernelIN5flash19enable_sm80_to_sm89INS1_16FlashAttnFwdSm80INS1_25CollectiveMainloopFwdSm80ILi8ELi2ELb0EN4cute5tupleIJNS5_1CILi128EEENS7_ILi64EEENS7_ILi192EEEEEELi192ENS_10bfloat16_tEfNS_4arch4Sm80ELb0ELb1ELb0ELb1ELb0ELb0ELb1ELb1EEENS1_21CollectiveEpilogueFwdINS6_IJS8_SA_S9_EEENS6_IJNS7_ILi1EEESI_SI_EEESC_SE_Li256ELb1ELb1ELb1ELb0EEENS1_36VarlenDynamicPersistentTileSchedulerILi128ELi64ELi256ELi256ELb1ELb1ELb0ELb1ELb0ELb1EEEEEEEEEvNT_6ParamsE,@"STO_CUDA_ENTRY STV_DEFAULT"
_ZN7cutlass13device_kernelIN5flash19enable_sm80_to_sm89INS1_16FlashAttnFwdSm80INS1_25CollectiveMainloopFwdSm80ILi8ELi2ELb0EN4cute5tupleIJNS5_1CILi128EEENS7_ILi64EEENS7_ILi192EEEEEELi192ENS_10bfloat16_tEfNS_4arch4Sm80ELb0ELb1ELb0ELb1ELb0ELb0ELb1ELb1EEENS1_21CollectiveEpilogueFwdINS6_IJS8_SA_S9_EEENS6_IJNS7_ILi1EEESI_SI_EEESC_SE_Li256ELb1ELb1ELb1ELb0EEENS1_36VarlenDynamicPersistentTileSchedulerILi128ELi64ELi256ELi256ELb1ELb1ELb0ELb1ELb0ELb1EEEEEEEEEvNT_6ParamsE:
[----:B------:R-:W-:Y:S01]  /*0000*/  LDC R1, c[0x0][0x28] ;  /* 0x00000a00ff017b82 */ /* 0x000fe20000000800 */
[----:B------:R-:W-:Y:S05]  /*0010*/  EXIT ;  /* 0x000000000000794d */ /* 0x000fea0003800000 */
.L_x_31:
        /* <DEDUP_REMOVED lines=14> */
.L_x_67:


//--------------------- .text._ZN7cutlass13device_kernelIN5flash19enable_sm80_to_sm89INS1_16FlashAttnFwdSm80INS1_25CollectiveMainloopFwdSm80ILi8ELi2ELb0EN4cute5tupleIJNS5_1CILi128EEENS7_ILi64EEENS7_ILi192EEEEEELi192ENS_10bfloat16_tEfNS_4arch4Sm80ELb0ELb1ELb0ELb1ELb0ELb1ELb1ELb1EEENS1_21CollectiveEpilogueFwdINS6_IJS8_SA_S9_EEENS6_IJNS7_ILi1EEESI_SI_EEESC_SE_Li256ELb1ELb1ELb1ELb0EEENS1_36VarlenDynamicPersistentTileSchedulerILi128ELi64ELi256ELi256ELb1ELb1ELb0ELb1ELb0ELb1EEEEEEEEEvNT_6ParamsE --------------------------
	.section	.text._ZN7cutlass13device_kernelIN5flash19enable_sm80_to_sm89INS1_16FlashAttnFwdSm80INS1_25CollectiveMainloopFwdSm80ILi8ELi2ELb0EN4cute5tupleIJNS5_1CILi128EEENS7_ILi64EEENS7_ILi192EEEEEELi192ENS_10bfloat16_tEfNS_4arch4Sm80ELb0ELb1ELb0ELb1ELb0ELb1ELb1ELb1EEENS1_21CollectiveEpilogueFwdINS6_IJS8_SA_S9_EEENS6_IJNS7_ILi1EEESI_SI_EEESC_SE_Li256ELb1ELb1ELb1ELb0EEENS1_36VarlenDynamicPersistentTileSchedulerILi128ELi64ELi256ELi256ELb1ELb1ELb0ELb1ELb0ELb1EEEEEEEEEvNT_6ParamsE,"ax",@progbits
	.align	128
.text._ZN7cutlass13device_kernelIN5flash19enable_sm80_to_sm89INS1_16FlashAttnFwdSm80INS1_25CollectiveMainloopFwdSm80ILi8ELi2ELb0EN4cute5tupleIJNS5_1CILi128EEENS7_ILi64EEENS7_ILi192EEEEEELi192ENS_10bfloat16_tEfNS_4arch4Sm80ELb0ELb1ELb0ELb1ELb0ELb1ELb1ELb1EEENS1_21CollectiveEpilogueFwdINS6_IJS8_SA_S9_EEENS6_IJNS7_ILi1EEESI_SI_EEESC_SE_Li256ELb1ELb1ELb1ELb0EEENS1_36VarlenDynamicPersistentTileSchedulerILi128ELi64ELi256ELi256ELb1ELb1ELb0ELb1ELb0ELb1EEEEEEEEEvNT_6ParamsE:
        .type           _ZN7cutlass13device_kernelIN5flash19enable_sm80_to_sm89INS1_16FlashAttnFwdSm80INS1_25CollectiveMainloopFwdSm80ILi8ELi2ELb0EN4cute5tupleIJNS5_1CILi128EEENS7_ILi64EEENS7_ILi192EEEEEELi192ENS_10bfloat16_tEfNS_4arch4Sm80ELb0ELb1ELb0ELb1ELb0ELb1ELb1ELb1EEENS1_21CollectiveEpilogueFwdINS6_IJS8_SA_S9_EEENS6_IJNS7_ILi1EEESI_SI_EEESC_SE_Li256ELb1ELb1ELb1ELb0EEENS1_36VarlenDynamicPersistentTileSchedulerILi128ELi64ELi256ELi256ELb1ELb1ELb0ELb1ELb0ELb1EEEEEEEEEvNT_6ParamsE,@function
        .size           _ZN7cutlass13device_kernelIN5flash19enable_sm80_to_sm89INS1_16FlashAttnFwdSm80INS1_25CollectiveMainloopFwdSm80ILi8ELi2ELb0EN4cute5tupleIJNS5_1CILi128EEENS7_ILi64EEENS7_ILi192EEEEEELi192ENS_10bfloat16_tEfNS_4arch4Sm80ELb0ELb1ELb0ELb1ELb0ELb1ELb1ELb1EEENS1_21CollectiveEpilogueFwdINS6_IJS8_SA_S9_EEENS6_IJNS7_ILi1EEESI_SI_EEESC_SE_Li256ELb1ELb1ELb1ELb0EEENS1_36VarlenDynamicPersistentTileSchedulerILi128ELi64ELi256ELi256ELb1ELb1ELb0ELb1ELb0ELb1EEEEEEEEEvNT_6ParamsE,(.L_x_68 - _ZN7cutlass13device_kernelIN5flash19enable_sm80_to_sm89INS1_16FlashAttnFwdSm80INS1_25CollectiveMainloopFwdSm80ILi8ELi2ELb0EN4cute5tupleIJNS5_1CILi128EEENS7_ILi64EEENS7_ILi192EEEEEELi192ENS_10bfloat16_tEfNS_4arch4Sm80ELb0ELb1ELb0ELb1ELb0ELb1ELb1ELb1EEENS1_21CollectiveEpilogueFwdINS6_IJS8_SA_S9_EEENS6_IJNS7_ILi1EEESI_SI_EEESC_SE_Li256ELb1ELb1ELb1ELb0EEENS1_36VarlenDynamicPersistentTileSchedulerILi128ELi64ELi256ELi256ELb1ELb1ELb0ELb1ELb0ELb1EEEEEEEEEvNT_6ParamsE)
        .other          _ZN7cutlass13device_kernelIN5flash19enable_sm80_to_sm89INS1_16FlashAttnFwdSm80INS1_25CollectiveMainloopFwdSm80ILi8ELi2ELb0EN4cute5tupleIJNS5_1CILi128EEENS7_ILi64EEENS7_ILi192EEEEEELi192ENS_10bfloat16_tEfNS_4arch4Sm80ELb0ELb1ELb0ELb1ELb0ELb1ELb1ELb1EEENS1_21CollectiveEpilogueFwdINS6_IJS8_SA_S9_EEENS6_IJNS7_ILi1EEESI_SI_EEESC_SE_Li256ELb1ELb1ELb1ELb0EEENS1_36VarlenDynamicPersistentTileSchedulerILi128ELi64ELi256ELi256ELb1ELb1ELb0ELb1ELb0ELb1EEEEEEEEEvNT_6ParamsE,@"STO_CUDA_ENTRY STV_DEFAULT"
_ZN7cutlass13device_kernelIN5flash19enable_sm80_to_sm89INS1_16FlashAttnFwdSm80INS1_25CollectiveMainloopFwdSm80ILi8ELi2ELb0EN4cute5tupleIJNS5_1CILi128EEENS7_ILi64EEENS7_ILi192EEEEEELi192ENS_10bfloat16_tEfNS_4arch4Sm80ELb0ELb1ELb0ELb1ELb0ELb1ELb1ELb1EEENS1_21CollectiveEpilogueFwdINS6_IJS8_SA_S9_EEENS6_IJNS7_ILi1EEESI_SI_EEESC_SE_Li256ELb1ELb1ELb1ELb0EEENS1_36VarlenDynamicPersistentTileSchedulerILi128ELi64ELi256ELi256ELb1ELb1ELb0ELb1ELb0ELb1EEEEEEEEEvNT_6ParamsE:
[----:B------:R-:W-:Y:S01]  /*0000*/  LDC R1, c[0x0][0x28] ;  /* 0x00000a00ff017b82 */ /* 0x000fe20000000800 */
[----:B------:R-:W-:Y:S05]  /*0010*/  EXIT ;  /* 0x000000000000794d */ /* 0x000fea0003800000 */
.L_x_32:
        /* <DEDUP_REMOVED lines=14> */
.L_x_68:


//--------------------- .text._ZN7cutlass13device_kernelIN5flash19enable_sm80_to_sm89INS1_16FlashAttnFwdSm80INS1_25CollectiveMainloopFwdSm80ILi8ELi2ELb1EN4cute5tupleIJNS5_1CILi128EEENS7_ILi96EEENS7_ILi192EEEEEELi192ENS_10bfloat16_tEfNS_4arch4Sm80ELb1ELb0ELb0ELb0ELb0ELb0ELb1ELb1EEENS1_21CollectiveEpilogueFwdINS6_IJS8_SA_S9_EEENS6_IJNS7_ILi1EEESI_SI_EEESC_SE_Li256ELb0ELb1ELb1ELb0EEENS1_30DynamicPersistentTileSchedulerILi256ELi256ELb1ELb1ELb0EEEEEEEEEvNT_6ParamsE --------------------------
	.section	.text._ZN7cutlass13device_kernelIN5flash19enable_sm80_to_sm89INS1_16FlashAttnFwdSm80INS1_25CollectiveMainloopFwdSm80ILi8ELi2ELb1EN4cute5tupleIJNS5_1CILi128EEENS7_ILi96EEENS7_ILi192EEEEEELi192ENS_10bfloat16_tEfNS_4arch4Sm80ELb1ELb0ELb0ELb0ELb0ELb0ELb1ELb1EEENS1_21CollectiveEpilogueFwdINS6_IJS8_SA_S9_EEENS6_IJNS7_ILi1EEESI_SI_EEESC_SE_Li256ELb0ELb1ELb1ELb0EEENS1_30DynamicPersistentTileSchedulerILi256ELi256ELb1ELb1ELb0EEEEEEEEEvNT_6ParamsE,"ax",@progbits
	.align	128
.text._ZN7cutlass13device_kernelIN5flash19enable_sm80_to_sm89INS1_16FlashAttnFwdSm80INS1_25CollectiveMainloopFwdSm80ILi8ELi2ELb1EN4cute5tupleIJNS5_1CILi128EEENS7_ILi96EEENS7_ILi192EEEEEELi192ENS_10bfloat16_tEfNS_4arch4Sm80ELb1ELb0ELb0ELb0ELb0ELb0ELb1ELb1EEENS1_21CollectiveEpilogueFwdINS6_IJS8_SA_S9_EEENS6_IJNS7_ILi1EEESI_SI_EEESC_SE_Li256ELb0ELb1ELb1ELb0EEENS1_30DynamicPersistentTileSchedulerILi256ELi256ELb1ELb1ELb0EEEEEEEEEvNT_6ParamsE:
        .type           _ZN7cutlass13device_kernelIN5flash19enable_sm80_to_sm89INS1_16FlashAttnFwdSm80INS1_25CollectiveMainloopFwdSm80ILi8ELi2ELb1EN4cute5tupleIJNS5_1CILi128EEENS7_ILi96EEENS7_ILi192EEEEEELi192ENS_10bfloat16_tEfNS_4arch4Sm80ELb1ELb0ELb0ELb0ELb0ELb0ELb1ELb1EEENS1_21CollectiveEpilogueFwdINS6_IJS8_SA_S9_EEENS6_IJNS7_ILi1EEESI_SI_EEESC_SE_Li256ELb0ELb1ELb1ELb0EEENS1_30DynamicPersistentTileSchedulerILi256ELi256ELb1ELb1ELb0EEEEEEEEEvNT_6ParamsE,@function
        .size           _ZN7cutlass13device_kernelIN5flash19enable_sm80_to_sm89INS1_16FlashAttnFwdSm80INS1_25CollectiveMainloopFwdSm80ILi8ELi2ELb1EN4cute5tupleIJNS5_1CILi128EEENS7_ILi96EEENS7_ILi192EEEEEELi192ENS_10bfloat16_tEfNS_4arch4Sm80ELb1ELb0ELb0ELb0ELb0ELb0ELb1ELb1EEENS1_21CollectiveEpilogueFwdINS6_IJS8_SA_S9_EEENS6_IJNS7_ILi1EEESI_SI_EEESC_SE_Li256ELb0ELb1ELb1ELb0EEENS1_30DynamicPersistentTileSchedulerILi256ELi256ELb1ELb1ELb0EEEEEEEEEvNT_6ParamsE,(.L_x_69 - _ZN7cutlass13device_kernelIN5flash19enable_sm80_to_sm89INS1_16FlashAttnFwdSm80INS1_25CollectiveMainloopFwdSm80ILi8ELi2ELb1EN4cute5tupleIJNS5_1CILi128EEENS7_ILi96EEENS7_ILi192EEEEEELi192ENS_10bfloat16_tEfNS_4arch4Sm80ELb1ELb0ELb0ELb0ELb0ELb0ELb1ELb1EEENS1_21CollectiveEpilogueFwdINS6_IJS8_SA_S9_EEENS6_IJNS7_ILi1EEESI_SI_EEESC_SE_Li256ELb0ELb1ELb1ELb0EEENS1_30DynamicPersistentTileSchedulerILi256ELi256ELb1ELb1ELb0EEEEEEEEEvNT_6ParamsE)
        .other          _ZN7cutlass13device_kernelIN5flash19enable_sm80_to_sm89INS1_16FlashAttnFwdSm80INS1_25CollectiveMainloopFwdSm80ILi8ELi2ELb1EN4cute5tupleIJNS5_1CILi128EEENS7_ILi96EEENS7_ILi192EEEEEELi192ENS_10bfloat16_tEfNS_4arch4Sm80ELb1ELb0ELb0ELb0ELb0ELb0ELb1ELb1EEENS1_21CollectiveEpilogueFwdINS6_IJS8_SA_S9_EEENS6_IJNS7_ILi1EEESI_SI_EEESC_SE_Li256ELb0ELb1ELb1ELb0EEENS1_30DynamicPersistentTileSchedulerILi256ELi256ELb1ELb1ELb0EEEEEEEEEvNT_6ParamsE,@"STO_CUDA_ENTRY STV_DEFAULT"
_ZN7cutlass13device_kernelIN5flash19enable_sm80_to_sm89INS1_16FlashAttnFwdSm80INS1_25CollectiveMainloopFwdSm80ILi8ELi2ELb1EN4cute5tupleIJNS5_1CILi128EEENS7_ILi96EEENS7_ILi192EEEEEELi192ENS_10bfloat16_tEfNS_4arch4Sm80ELb1ELb0ELb0ELb0ELb0ELb0ELb1ELb1EEENS1_21CollectiveEpilogueFwdINS6_IJS8_SA_S9_EEENS6_IJNS7_ILi1EEESI_SI_EEESC_SE_Li256ELb0ELb1ELb1ELb0EEENS1_30DynamicPersistentTileSchedulerILi256ELi256ELb1ELb1ELb0EEEEEEEEEvNT_6ParamsE:
[----:B------:R-:W-:Y:S01]  /*0000*/  LDC R1, c[0x0][0x28] ;  /* 0x00000a00ff017b82 */ /* 0x000fe20000000800 */
[----:B------:R-:W-:Y:S05]  /*0010*/  EXIT ;  /* 0x000000000000794d */ /* 0x000fea0003800000 */
.L_x_33:
        /* <DEDUP_REMOVED lines=14> */
.L_x_69:


//--------------------- .text._ZN7cutlass13device_kernelIN5flash19enable_sm80_to_sm89INS1_16FlashAttnFwdSm80INS1_25CollectiveMainloopFwdSm80ILi8ELi2ELb0EN4cute5tupleIJNS5_1CILi128EEENS7_ILi64EEENS7_ILi192EEEEEELi192ENS_10bfloat16_tEfNS_4arch4Sm80ELb1ELb0ELb0ELb1ELb0ELb0ELb1ELb1EEENS1_21CollectiveEpilogueFwdINS6_IJS8_SA_S9_EEENS6_IJNS7_ILi1EEESI_SI_EEESC_SE_Li256ELb1ELb1ELb1ELb0EEENS1_36VarlenDynamicPersistentTileSchedulerILi128ELi64ELi256ELi256ELb1ELb1ELb0ELb1ELb1ELb1EEEEEEEEEvNT_6ParamsE --------------------------
	.section	.text._ZN7cutlass13device_kernelIN5flash19enable_sm80_to_sm89INS1_16FlashAttnFwdSm80INS1_25CollectiveMainloopFwdSm80ILi8ELi2ELb0EN4cute5tupleIJNS5_1CILi128EEENS7_ILi64EEENS7_ILi192EEEEEELi192ENS_10bfloat16_tEfNS_4arch4Sm80ELb1ELb0ELb0ELb1ELb0ELb0ELb1ELb1EEENS1_21CollectiveEpilogueFwdINS6_IJS8_SA_S9_EEENS6_IJNS7_ILi1EEESI_SI_EEESC_SE_Li256ELb1ELb1ELb1ELb0EEENS1_36VarlenDynamicPersistentTileSchedulerILi128ELi64ELi256ELi256ELb1ELb1ELb0ELb1ELb1ELb1EEEEEEEEEvNT_6ParamsE,"ax",@progbits
	.align	128
.text._ZN7cutlass13device_kernelIN5flash19enable_sm80_to_sm89INS1_16FlashAttnFwdSm80INS1_25CollectiveMainloopFwdSm80ILi8ELi2ELb0EN4cute5tupleIJNS5_1CILi128EEENS7_ILi64EEENS7_ILi192EEEEEELi192ENS_10bfloat16_tEfNS_4arch4Sm80ELb1ELb0ELb0ELb1ELb0ELb0ELb1ELb1EEENS1_21CollectiveEpilogueFwdINS6_IJS8_SA_S9_EEENS6_IJNS7_ILi1EEESI_SI_EEESC_SE_Li256ELb1ELb1ELb1ELb0EEENS1_36VarlenDynamicPersistentTileSchedulerILi128ELi64ELi256ELi256ELb1ELb1ELb0ELb1ELb1ELb1EEEEEEEEEvNT_6ParamsE:
        .type           _ZN7cutlass13device_kernelIN5flash19enable_sm80_to_sm89INS1_16FlashAttnFwdSm80INS1_25CollectiveMainloopFwdSm80ILi8ELi2ELb0EN4cute5tupleIJNS5_1CILi128EEENS7_ILi64EEENS7_ILi192EEEEEELi192ENS_10bfloat16_tEfNS_4arch4Sm80ELb1ELb0ELb0ELb1ELb0ELb0ELb1ELb1EEENS1_21CollectiveEpilogueFwdINS6_IJS8_SA_S9_EEENS6_IJNS7_ILi1EEESI_SI_EEESC_SE_Li256ELb1ELb1ELb1ELb0EEENS1_36VarlenDynamicPersistentTileSchedulerILi128ELi64ELi256ELi256ELb1ELb1ELb0ELb1ELb1ELb1EEEEEEEEEvNT_6ParamsE,@function
        .size           _ZN7cutlass13device_kernelIN5flash19enable_sm80_to_sm89INS1_16FlashAttnFwdSm80INS1_25CollectiveMainloopFwdSm80ILi8ELi2ELb0EN4cute5tupleIJNS5_1CILi128EEENS7_ILi64EEENS7_ILi192EEEEEELi192ENS_10bfloat16_tEfNS_4arch4Sm80ELb1ELb0ELb0ELb1ELb0ELb0ELb1ELb1EEENS1_21CollectiveEpilogueFwdINS6_IJS8_SA_S9_EEENS6_IJNS7_ILi1EEESI_SI_EEESC_SE_Li256ELb1ELb1ELb1ELb0EEENS1_36VarlenDynamicPersistentTileSchedulerILi128ELi64ELi256ELi256ELb1ELb1ELb0ELb1ELb1ELb1EEEEEEEEEvNT_6ParamsE,(.L_x_70 - _ZN7cutlass13device_kernelIN5flash19enable_sm80_to_sm89INS1_16FlashAttnFwdSm80INS1_25CollectiveMainloopFwdSm80ILi8ELi2ELb0EN4cute5tupleIJNS5_1CILi128EEENS7_ILi64EEENS7_ILi192EEEEEELi192ENS_10bfloat16_tEfNS_4arch4Sm80ELb1ELb0ELb0ELb1ELb0ELb0ELb1ELb1EEENS1_21CollectiveEpilogueFwdINS6_IJS8_SA_S9_EEENS6_IJNS7_ILi1EEESI_SI_EEESC_SE_Li256ELb1ELb1ELb1ELb0EEENS1_36VarlenDynamicPersistentTileSchedulerILi128ELi64ELi256ELi256ELb1ELb1ELb0ELb1ELb1ELb1EEEEEEEEEvNT_6ParamsE)
        .other          _ZN7cutlass13device_kernelIN5flash19enable_sm80_to_sm89INS1_16FlashAttnFwdSm80INS1_25CollectiveMainloopFwdSm80ILi8ELi2ELb0EN4cute5tupleIJNS5_1CILi128EEENS7_ILi64EEENS7_ILi192EEEEEELi192ENS_10bfloat16_tEfNS_4arch4Sm80ELb1ELb0ELb0ELb1ELb0ELb0ELb1ELb1EEENS1_21CollectiveEpilogueFwdINS6_IJS8_SA_S9_EEENS6_IJNS7_ILi1EEESI_SI_EEESC_SE_Li256ELb1ELb1ELb1ELb0EEENS1_36VarlenDynamicPersistentTileSchedulerILi128ELi64ELi256ELi256ELb1ELb1ELb0ELb1ELb1ELb1EEEEEEEEEvNT_6ParamsE,@"STO_CUDA_ENTRY STV_DEFAULT"
_ZN7cutlass13device_kernelIN5flash19enable_sm80_to_sm89INS1_16FlashAttnFwdSm80INS1_25CollectiveMainloopFwdSm80ILi8ELi2ELb0EN4cute5tupleIJNS5_1CILi128EEENS7_ILi64EEENS7_ILi192EEEEEELi192ENS_10bfloat16_tEfNS_4arch4Sm80ELb1ELb0ELb0ELb1ELb0ELb0ELb1ELb1EEENS1_21CollectiveEpilogueFwdINS6_IJS8_SA_S9_EEENS6_IJNS7_ILi1EEESI_SI_EEESC_SE_Li256ELb1ELb1ELb1ELb0EEENS1_36VarlenDynamicPersistentTileSchedulerILi128ELi64ELi256ELi256ELb1ELb1ELb0ELb1ELb1ELb1EEEEEEEEEvNT_6ParamsE:
[----:B------:R-:W-:Y:S01]  /*0000*/  LDC R1, c[0x0][0x28] ;  /* 0x00000a00ff017b82 */ /* 0x000fe20000000800 */
[----:B------:R-:W-:Y:S05]  /*0010*/  EXIT ;  /* 0x000000000000794d */ /* 0x000fea0003800000 */
.L_x_34:
        /* <DEDUP_REMOVED lines=14> */
.L_x_70:


//--------------------- .text._ZN7cutlass13device_kernelIN5flash19enable_sm80_to_sm89INS1_16FlashAttnFwdSm80INS1_25CollectiveMainloopFwdSm80ILi8ELi2ELb0EN4cute5tupleIJNS5_1CILi128EEENS7_ILi64EEENS7_ILi192EEEEEELi192ENS_10bfloat16_tEfNS_4arch4Sm80ELb1ELb0ELb0ELb1ELb0ELb1ELb1ELb1EEENS1_21CollectiveEpilogueFwdINS6_IJS8_SA_S9_EEENS6_IJNS7_ILi1EEESI_SI_EEESC_SE_Li256ELb1ELb1ELb1ELb0EEENS1_36VarlenDynamicPersistentTileSchedulerILi128ELi64ELi256ELi256ELb1ELb1ELb0ELb1ELb1ELb1EEEEEEEEEvNT_6ParamsE --------------------------
	.section	.text._ZN7cutlass13device_kernelIN5flash19enable_sm80_to_sm89INS1_16FlashAttnFwdSm80INS1_25CollectiveMainloopFwdSm80ILi8ELi2ELb0EN4cute5tupleIJNS5_1CILi128EEENS7_ILi64EEENS7_ILi192EEEEEELi192ENS_10bfloat16_tEfNS_4arch4Sm80ELb1ELb0ELb0ELb1ELb0ELb1ELb1ELb1EEENS1_21CollectiveEpilogueFwdINS6_IJS8_SA_S9_EEENS6_IJNS7_ILi1EEESI_SI_EEESC_SE_Li256ELb1ELb1ELb1ELb0EEENS1_36VarlenDynamicPersistentTileSchedulerILi128ELi64ELi256ELi256ELb1ELb1ELb0ELb1ELb1ELb1EEEEEEEEEvNT_6ParamsE,"ax",@progbits
	.align	128
.text._ZN7cutlass13device_kernelIN5flash19enable_sm80_to_sm89INS1_16FlashAttnFwdSm80INS1_25CollectiveMainloopFwdSm80ILi8ELi2ELb0EN4cute5tupleIJNS5_1CILi128EEENS7_ILi64EEENS7_ILi192EEEEEELi192ENS_10bfloat16_tEfNS_4arch4Sm80ELb1ELb0ELb0ELb1ELb0ELb1ELb1ELb1EEENS1_21CollectiveEpilogueFwdINS6_IJS8_SA_S9_EEENS6_IJNS7_ILi1EEESI_SI_EEESC_SE_Li256ELb1ELb1ELb1ELb0EEENS1_36VarlenDynamicPersistentTileSchedulerILi128ELi64ELi256ELi256ELb1ELb1ELb0ELb1ELb1ELb1EEEEEEEEEvNT_6ParamsE:
        .type           _ZN7cutlass13device_kernelIN5flash19enable_sm80_to_sm89INS1_16FlashAttnFwdSm80INS1_25CollectiveMainloopFwdSm80ILi8ELi2ELb0EN4cute5tupleIJNS5_1CILi128EEENS7_ILi64EEENS7_ILi192EEEEEELi192ENS_10bfloat16_tEfNS_4arch4Sm80ELb1ELb0ELb0ELb1ELb0ELb1ELb1ELb1EEENS1_21CollectiveEpilogueFwdINS6_IJS8_SA_S9_EEENS6_IJNS7_ILi1EEESI_SI_EEESC_SE_Li256ELb1ELb1ELb1ELb0EEENS1_36VarlenDynamicPersistentTileSchedulerILi128ELi64ELi256ELi256ELb1ELb1ELb0ELb1ELb1ELb1EEEEEEEEEvNT_6ParamsE,@function
        .size           _ZN7cutlass13device_kernelIN5flash19enable_sm80_to_sm89INS1_16FlashAttnFwdSm80INS1_25CollectiveMainloopFwdSm80ILi8ELi2ELb0EN4cute5tupleIJNS5_1CILi128EEENS7_ILi64EEENS7_ILi192EEEEEELi192ENS_10bfloat16_tEfNS_4arch4Sm80ELb1ELb0ELb0ELb1ELb0ELb1ELb1ELb1EEENS1_21CollectiveEpilogueFwdINS6_IJS8_SA_S9_EEENS6_IJNS7_ILi1EEESI_SI_EEESC_SE_Li256ELb1ELb1ELb1ELb0EEENS1_36VarlenDynamicPersistentTileSchedulerILi128ELi64ELi256ELi256ELb1ELb1ELb0ELb1ELb1ELb1EEEEEEEEEvNT_6ParamsE,(.L_x_71 - _ZN7cutlass13device_kernelIN5flash19enable_sm80_to_sm89INS1_16FlashAttnFwdSm80INS1_25CollectiveMainloopFwdSm80ILi8ELi2ELb0EN4cute5tupleIJNS5_1CILi128EEENS7_ILi64EEENS7_ILi192EEEEEELi192ENS_10bfloat16_tEfNS_4arch4Sm80ELb1ELb0ELb0ELb1ELb0ELb1ELb1ELb1EEENS1_21CollectiveEpilogueFwdINS6_IJS8_SA_S9_EEENS6_IJNS7_ILi1EEESI_SI_EEESC_SE_Li256ELb1ELb1ELb1ELb0EEENS1_36VarlenDynamicPersistentTileSchedulerILi128ELi64ELi256ELi256ELb1ELb1ELb0ELb1ELb1ELb1EEEEEEEEEvNT_6ParamsE)
        .other          _ZN7cutlass13device_kernelIN5flash19enable_sm80_to_sm89INS1_16FlashAttnFwdSm80INS1_25CollectiveMainloopFwdSm80ILi8ELi2ELb0EN4cute5tupleIJNS5_1CILi128EEENS7_ILi64EEENS7_ILi192EEEEEELi192ENS_10bfloat16_tEfNS_4arch4Sm80ELb1ELb0ELb0ELb1ELb0ELb1ELb1ELb1EEENS1_21CollectiveEpilogueFwdINS6_IJS8_SA_S9_EEENS6_IJNS7_ILi1EEESI_SI_EEESC_SE_Li256ELb1ELb1ELb1ELb0EEENS1_36VarlenDynamicPersistentTileSchedulerILi128ELi64ELi256ELi256ELb1ELb1ELb0ELb1ELb1ELb1EEEEEEEEEvNT_6ParamsE,@"STO_CUDA_ENTRY STV_DEFAULT"
_ZN7cutlass13device_kernelIN5flash19enable_sm80_to_sm89INS1_16FlashAttnFwdSm80INS1_25CollectiveMainloopFwdSm80ILi8ELi2ELb0EN4cute5tupleIJNS5_1CILi128EEENS7_ILi64EEENS7_ILi192EEEEEELi192ENS_10bfloat16_tEfNS_4arch4Sm80ELb1ELb0ELb0ELb1ELb0ELb1ELb1ELb1EEENS1_21CollectiveEpilogueFwdINS6_IJS8_SA_S9_EEENS6_IJNS7_ILi1EEESI_SI_EEESC_SE_Li256ELb1ELb1ELb1ELb0EEENS1_36VarlenDynamicPersistentTileSchedulerILi128ELi64ELi256ELi256ELb1ELb1ELb0ELb1ELb1ELb1EEEEEEEEEvNT_6ParamsE:
[----:B------:R-:W-:Y:S01]  /*0000*/  LDC R1, c[0x0][0x28] ;  /* 0x00000a00ff017b82 */ /* 0x000fe20000000800 */
[----:B------:R-:W-:Y:S05]  /*0010*/  EXIT ;  /* 0x000000000000794d */ /* 0x000fea0003800000 */
.L_x_35:
        /* <DEDUP_REMOVED lines=14> */
.L_x_71:


//--------------------- .nv.shared.reserved.0     --------------------------
	.section	.nv.shared.reserved.0,"aw",@nobits
	.weak		__nv_reservedSMEM_offset_0_alias
	.size		__nv_reservedSMEM_offset_0_alias, 0, 0
	.other		__nv_reservedSMEM_offset_0_alias,@"STO_CUDA_RESERVED_SHARED STV_DEFAULT"
__nv_reservedSMEM_offset_0_alias:
	.zero		0


//--------------------- .nv.global                --------------------------
	.section	.nv.global,"aw",@nobits
.nv.global:
	.type		_ZN83_INTERNAL_d8715712_47_flash_fwd_hdim192_bf16_split_softcapall_sm80_cu_9949e2e8_43834cute1_E,@object
	.size		_ZN83_INTERNAL_d8715712_47_flash_fwd_hdim192_bf16_split_softcapall_sm80_cu_9949e2e8_43834cute1_E,(_ZN83_INTERNAL_d8715712_47_flash_fwd_hdim192_bf16_split_softcapall_sm80_cu_9949e2e8_43834cuda3std3__45__cpo6cbeginE - _ZN83_INTERNAL_d8715712_47_flash_fwd_hdim192_bf16_split_softcapall_sm80_cu_9949e2e8_43834cute1_E)
_ZN83_INTERNAL_d8715712_47_flash_fwd_hdim192_bf16_split_softcapall_sm80_cu_9949e2e8_43834cute1_E:
	.zero		1
	.type		_ZN83_INTERNAL_d8715712_47_flash_fwd_hdim192_bf16_split_softcapall_sm80_cu_9949e2e8_43834cuda3std3__45__cpo6cbeginE,@object
	.size		_ZN83_INTERNAL_d8715712_47_flash_fwd_hdim192_bf16_split_softcapall_sm80_cu_9949e2e8_43834cuda3std3__45__cpo6cbeginE,(_ZN83_INTERNAL_d8715712_47_flash_fwd_hdim192_bf16_split_softcapall_sm80_cu_9949e2e8_43834cuda3std3__48in_placeE - _ZN83_INTERNAL_d8715712_47_flash_fwd_hdim192_bf16_split_softcapall_sm80_cu_9949e2e8_43834cuda3std3__45__cpo6cbeginE)
_ZN83_INTERNAL_d8715712_47_flash_fwd_hdim192_bf16_split_softcapall_sm80_cu_9949e2e8_43834cuda3std3__45__cpo6cbeginE:
	.zero		1
	.type		_ZN83_INTERNAL_d8715712_47_flash_fwd_hdim192_bf16_split_softcapall_sm80_cu_9949e2e8_43834cuda3std3__48in_placeE,@object
	.size		_ZN83_INTERNAL_d8715712_47_flash_fwd_hdim192_bf16_split_softcapall_sm80_cu_9949e2e8_43834cuda3std3__48in_placeE,(_ZN83_INTERNAL_d8715712_47_flash_fwd_hdim192_bf16_split_softcapall_sm80_cu_9949e2e8_43834cuda3std6ranges3__45__cpo9iter_moveE - _ZN83_INTERNAL_d8715712_47_flash_fwd_hdim192_bf16_split_softcapall_sm80_cu_9949e2e8_43834cuda3std3__48in_placeE)
_ZN83_INTERNAL_d8715712_47_flash_fwd_hdim192_bf16_split_softcapall_sm80_cu_9949e2e8_43834cuda3std3__48in_placeE:
	.zero		1
	.type		_ZN83_INTERNAL_d8715712_47_flash_fwd_hdim192_bf16_split_softcapall_sm80_cu_9949e2e8_43834cuda3std6ranges3__45__cpo9iter_moveE,@object
	.size		_ZN83_INTERNAL_d8715712_47_flash_fwd_hdim192_bf16_split_softcapall_sm80_cu_9949e2e8_43834cuda3std6ranges3__45__cpo9iter_moveE,(_ZN83_INTERNAL_d8715712_47_flash_fwd_hdim192_bf16_split_softcapall_sm80_cu_9949e2e8_43834cuda3std3__45__cpo5beginE - _ZN83_INTERNAL_d8715712_47_flash_fwd_hdim192_bf16_split_softcapall_sm80_cu_9949e2e8_43834cuda3std6ranges3__45__cpo9iter_moveE)
_ZN83_INTERNAL_d8715712_47_flash_fwd_hdim192_bf16_split_softcapall_sm80_cu_9949e2e8_43834cuda3std6ranges3__45__cpo9iter_moveE:
	.zero		1
	.type		_ZN83_INTERNAL_d8715712_47_flash_fwd_hdim192_bf16_split_softcapall_sm80_cu_9949e2e8_43834cuda3std3__45__cpo5beginE,@object
	.size		_ZN83_INTERNAL_d8715712_47_flash_fwd_hdim192_bf16_split_softcapall_sm80_cu_9949e2e8_43834cuda3std3__45__cpo5beginE,(_ZN83_INTERNAL_d8715712_47_flash_fwd_hdim192_bf16_split_softcapall_sm80_cu_9949e2e8_43834cuda3std3__485_GLOBAL__N__d8715712_47_flash_fwd_hdim192_bf16_split_softcapall_sm80_cu_9949e2e8_43836ignoreE - _ZN83_INTERNAL_d8715712_47_flash_fwd_hdim192_bf16_split_softcapall_sm80_cu_9949e2e8_43834cuda3std3__45__cpo5beginE)
_ZN83_INTERNAL_d8715712_47_flash_fwd_hdim192_bf16_split_softcapall_sm80_cu_9949e2e8_43834cuda3std3__45__cpo5beginE:
	.zero		1
	.type		_ZN83_INTERNAL_d8715712_47_flash_fwd_hdim192_bf16_split_softcapall_sm80_cu_9949e2e8_43834cuda3std3__485_GLOBAL__N__d8715712_47_flash_fwd_hdim192_bf16_split_softcapall_sm80_cu_9949e2e8_43836ignoreE,@object
	.size		_ZN83_INTERNAL_d8715712_47_flash_fwd_hdim192_bf16_split_softcapall_sm80_cu_9949e2e8_43834cuda3std3__485_GLOBAL__N__d8715712_47_flash_fwd_hdim192_bf16_split_softcapall_sm80_cu_9949e2e8_43836ignoreE,(_ZN83_INTERNAL_d8715712_47_flash_fwd_hdim192_bf16_split_softcapall_sm80_cu_9949e2e8_43834cute7productE - _ZN83_INTERNAL_d8715712_47_flash_fwd_hdim192_bf16_split_softcapall_sm80_cu_9949e2e8_43834cuda3std3__485_GLOBAL__N__d8715712_47_flash_fwd_hdim192_bf16_split_softcapall_sm80_cu_9949e2e8_43836ignoreE)
_ZN83_INTERNAL_d8715712_47_flash_fwd_hdim192_bf16_split_softcapall_sm80_cu_9949e2e8_43834cuda3std3__485_GLOBAL__N__d8715712_47_flash_fwd_hdim192_bf16_split_softcapall_sm80_cu_9949e2e8_43836ignoreE:
	.zero		1
	.type		_ZN83_INTERNAL_d8715712_47_flash_fwd_hdim192_bf16_split_softcapall_sm80_cu_9949e2e8_43834cute7productE,@object
	.size		_ZN83_INTERNAL_d8715712_47_flash_fwd_hdim192_bf16_split_softcapall_sm80_cu_9949e2e8_43834cute7productE,(_ZN83_INTERNAL_d8715712_47_flash_fwd_hdim192_bf16_split_softcapall_sm80_cu_9949e2e8_43834cuda3std3__45__cpo3endE - _ZN83_INTERNAL_d8715712_47_flash_fwd_hdim192_bf16_split_softcapall_sm80_cu_9949e2e8_43834cute7productE)
_ZN83_INTERNAL_d8715712_47_flash_fwd_hdim192_bf16_split_softcapall_sm80_cu_9949e2e8_43834cute7productE:
	.zero		1
	.type		_ZN83_INTERNAL_d8715712_47_flash_fwd_hdim192_bf16_split_softcapall_sm80_cu_9949e2e8_43834cuda3std3__45__cpo3endE,@object
	.size		_ZN83_INTERNAL_d8715712_47_flash_fwd_hdim192_bf16_split_softcapall_sm80_cu_9949e2e8_43834cuda3std3__45__cpo3endE,(_ZN83_INTERNAL_d8715712_47_flash_fwd_hdim192_bf16_split_softcapall_sm80_cu_9949e2e8_43834cuda3std3__419piecewise_constructE - _ZN83_INTERNAL_d8715712_47_flash_fwd_hdim192_bf16_split_softcapall_sm80_cu_9949e2e8_43834cuda3std3__45__cpo3endE)
_ZN83_INTERNAL_d8715712_47_flash_fwd_hdim192_bf16_split_softcapall_sm80_cu_9949e2e8_43834cuda3std3__45__cpo3endE:
	.zero		1
	.type		_ZN83_INTERNAL_d8715712_47_flash_fwd_hdim192_bf16_split_softcapall_sm80_cu_9949e2e8_43834cuda3std3__419piecewise_constructE,@object
	.size		_ZN83_INTERNAL_d8715712_47_flash_fwd_hdim192_bf16_split_softcapall_sm80_cu_9949e2e8_43834cuda3std3__419piecewise_constructE,(_ZN83_INTERNAL_d8715712_47_flash_fwd_hdim192_bf16_split_softcapall_sm80_cu_9949e2e8_43834cuda3std3__45__cpo4cendE - _ZN83_INTERNAL_d8715712_47_flash_fwd_hdim192_bf16_split_softcapall_sm80_cu_9949e2e8_43834cuda3std3__419piecewise_constructE)
_ZN83_INTERNAL_d8715712_47_flash_fwd_hdim192_bf16_split_softcapall_sm80_cu_9949e2e8_43834cuda3std3__419piecewise_constructE:
	.zero		1
	.type		_ZN83_INTERNAL_d8715712_47_flash_fwd_hdim192_bf16_split_softcapall_sm80_cu_9949e2e8_43834cuda3std3__45__cpo4cendE,@object
	.size		_ZN83_INTERNAL_d8715712_47_flash_fwd_hdim192_bf16_split_softcapall_sm80_cu_9949e2e8_43834cuda3std3__45__cpo4cendE,(_ZN83_INTERNAL_d8715712_47_flash_fwd_hdim192_bf16_split_softcapall_sm80_cu_9949e2e8_43834cuda3std6ranges3__45__cpo4swapE - _ZN83_INTERNAL_d8715712_47_flash_fwd_hdim192_bf16_split_softcapall_sm80_cu_9949e2e8_43834cuda3std3__45__cpo4cendE)
_ZN83_INTERNAL_d8715712_47_flash_fwd_hdim192_bf16_split_softcapall_sm80_cu_9949e2e8_43834cuda3std3__45__cpo4cendE:
	.zero		1
	.type		_ZN83_INTERNAL_d8715712_47_flash_fwd_hdim192_bf16_split_softcapall_sm80_cu_9949e2e8_43834cuda3std6ranges3__45__cpo4swapE,@object
	.size		_ZN83_INTERNAL_d8715712_47_flash_fwd_hdim192_bf16_split_softcapall_sm80_cu_9949e2e8_43834cuda3std6ranges3__45__cpo4swapE,(.L_7 - _ZN83_INTERNAL_d8715712_47_flash_fwd_hdim192_bf16_split_softcapall_sm80_cu_9949e2e8_43834cuda3std6ranges3__45__cpo4swapE)
_ZN83_INTERNAL_d8715712_47_flash_fwd_hdim192_bf16_split_softcapall_sm80_cu_9949e2e8_43834cuda3std6ranges3__45__cpo4swapE:
	.zero		1
.L_7:


//--------------------- .nv.constant0._ZN7cutlass13device_kernelIN5flash19enable_sm80_to_sm89INS1_16FlashAttnFwdSm80INS1_25CollectiveMainloopFwdSm80ILi8ELi1ELb1EN4cute5tupleIJNS5_1CILi128EEENS7_ILi96EEENS7_ILi192EEEEEELi192ENS_10bfloat16_tEfNS_4arch4Sm80ELb0ELb0ELb1ELb0ELb0ELb0ELb1ELb1EEENS1_21CollectiveEpilogueFwdINS6_IJS8_SA_S9_EEENS6_IJNS7_ILi1EEESI_SI_EEESC_SE_Li256ELb0ELb1ELb1ELb0EEENS1_19SingleTileSchedulerILb0ELb1ELb1ELi128EEEEEEEEEvNT_6ParamsE --------------------------
	.section	.nv.constant0._ZN7cutlass13device_kernelIN5flash19enable_sm80_to_sm89INS1_16FlashAttnFwdSm80INS1_25CollectiveMainloopFwdSm80ILi8ELi1ELb1EN4cute5tupleIJNS5_1CILi128EEENS7_ILi96EEENS7_ILi192EEEEEELi192ENS_10bfloat16_tEfNS_4arch4Sm80ELb0ELb0ELb1ELb0ELb0ELb0ELb1ELb1EEENS1_21CollectiveEpilogueFwdINS6_IJS8_SA_S9_EEENS6_IJNS7_ILi1EEESI_SI_EEESC_SE_Li256ELb0ELb1ELb1ELb0EEENS1_19SingleTileSchedulerILb0ELb1ELb1ELi128EEEEEEEEEvNT_6ParamsE,"a",@progbits
	.sectionflags	@""
	.align	4
.nv.constant0._ZN7cutlass13device_kernelIN5flash19enable_sm80_to_sm89INS1_16FlashAttnFwdSm80INS1_25CollectiveMainloopFwdSm80ILi8ELi1ELb1EN4cute5tupleIJNS5_1CILi128EEENS7_ILi96EEENS7_ILi192EEEEEELi192ENS_10bfloat16_tEfNS_4arch4Sm80ELb0ELb0ELb1ELb0ELb0ELb0ELb1ELb1EEENS1_21CollectiveEpilogueFwdINS6_IJS8_SA_S9_EEENS6_IJNS7_ILi1EEESI_SI_EEESC_SE_Li256ELb0ELb1ELb1ELb0EEENS1_19SingleTileSchedulerILb0ELb1ELb1ELi128EEEEEEEEEvNT_6ParamsE:
	.zero		1576


//--------------------- .nv.constant0._ZN7cutlass13device_kernelIN5flash19enable_sm80_to_sm89INS1_16FlashAttnFwdSm80INS1_25CollectiveMainloopFwdSm80ILi8ELi1ELb0EN4cute5tupleIJNS5_1CILi128EEENS7_ILi64EEENS7_ILi192EEEEEELi192ENS_10bfloat16_tEfNS_4arch4Sm80ELb0ELb0ELb1ELb1ELb0ELb0ELb1ELb1EEENS1_21CollectiveEpilogueFwdINS6_IJS8_SA_S9_EEENS6_IJNS7_ILi1EEESI_SI_EEESC_SE_Li256ELb1ELb1ELb1ELb0EEENS1_36VarlenDynamicPersistentTileSchedulerILi128ELi64ELi256ELi256ELb1ELb1ELb0ELb0ELb1ELb1EEEEEEEEEvNT_6ParamsE --------------------------
	.section	.nv.constant0._ZN7cutlass13device_kernelIN5flash19enable_sm80_to_sm89INS1_16FlashAttnFwdSm80INS1_25CollectiveMainloopFwdSm80ILi8ELi1ELb0EN4cute5tupleIJNS5_1CILi128EEENS7_ILi64EEENS7_ILi192EEEEEELi192ENS_10bfloat16_tEfNS_4arch4Sm80ELb0ELb0ELb1ELb1ELb0ELb0ELb1ELb1EEENS1_21CollectiveEpilogueFwdINS6_IJS8_SA_S9_EEENS6_IJNS7_ILi1EEESI_SI_EEESC_SE_Li256ELb1ELb1ELb1ELb0EEENS1_36VarlenDynamicPersistentTileSchedulerILi128ELi64ELi256ELi256ELb1ELb1ELb0ELb0ELb1ELb1EEEEEEEEEvNT_6ParamsE,"a",@progbits
	.sectionflags	@""
	.align	4
.nv.constant0._ZN7cutlass13device_kernelIN5flash19enable_sm80_to_sm89INS1_16FlashAttnFwdSm80INS1_25CollectiveMainloopFwdSm80ILi8ELi1ELb0EN4cute5tupleIJNS5_1CILi128EEENS7_ILi64EEENS7_ILi192EEEEEELi192ENS_10bfloat16_tEfNS_4arch4Sm80ELb0ELb0ELb1ELb1ELb0ELb0ELb1ELb1EEENS1_21CollectiveEpilogueFwdINS6_IJS8_SA_S9_EEENS6_IJNS7_ILi1EEESI_SI_EEESC_SE_Li256ELb1ELb1ELb1ELb0EEENS1_36VarlenDynamicPersistentTileSchedulerILi128ELi64ELi256ELi256ELb1ELb1ELb0ELb0ELb1ELb1EEEEEEEEEvNT_6ParamsE:
	.zero		1608


//--------------------- .nv.constant0._ZN7cutlass13device_kernelIN5flash19enable_sm80_to_sm89INS1_16FlashAttnFwdSm80INS1_25CollectiveMainloopFwdSm80ILi8ELi1ELb0EN4cute5tupleIJNS5_1CILi128EEENS7_ILi64EEENS7_ILi192EEEEEELi192ENS_10bfloat16_tEfNS_4arch4Sm80ELb0ELb0ELb1ELb1ELb0ELb1ELb1ELb1EEENS1_21CollectiveEpilogueFwdINS6_IJS8_SA_S9_EEENS6_IJNS7_ILi1EEESI_SI_EEESC_SE_Li256ELb1ELb1ELb1ELb0EEENS1_36VarlenDynamicPersistentTileSchedulerILi128ELi64ELi256ELi256ELb1ELb1ELb0ELb0ELb1ELb1EEEEEEEEEvNT_6ParamsE --------------------------
	.section	.nv.constant0._ZN7cutlass13device_kernelIN5flash19enable_sm80_to_sm89INS1_16FlashAttnFwdSm80INS1_25CollectiveMainloopFwdSm80ILi8ELi1ELb0EN4cute5tupleIJNS5_1CILi128EEENS7_ILi64EEENS7_ILi192EEEEEELi192ENS_10bfloat16_tEfNS_4arch4Sm80ELb0ELb0ELb1ELb1ELb0ELb1ELb1ELb1EEENS1_21CollectiveEpilogueFwdINS6_IJS8_SA_S9_EEENS6_IJNS7_ILi1EEESI_SI_EEESC_SE_Li256ELb1ELb1ELb1ELb0EEENS1_36VarlenDynamicPersistentTileSchedulerILi128ELi64ELi256ELi256ELb1ELb1ELb0ELb0ELb1ELb1EEEEEEEEEvNT_6ParamsE,"a",@progbits
	.sectionflags	@""
	.align	4
.nv.constant0._ZN7cutlass13device_kernelIN5flash19enable_sm80_to_sm89INS1_16FlashAttnFwdSm80INS1_25CollectiveMainloopFwdSm80ILi8ELi1ELb0EN4cute5tupleIJNS5_1CILi128EEENS7_ILi64EEENS7_ILi192EEEEEELi192ENS_10bfloat16_tEfNS_4arch4Sm80ELb0ELb0ELb1ELb1ELb0ELb1ELb1ELb1EEENS1_21CollectiveEpilogueFwdINS6_IJS8_SA_S9_EEENS6_IJNS7_ILi1EEESI_SI_EEESC_SE_Li256ELb1ELb1ELb1ELb0EEENS1_36VarlenDynamicPersistentTileSchedulerILi128ELi64ELi256ELi256ELb1ELb1ELb0ELb0ELb1ELb1EEEEEEEEEvNT_6ParamsE:
	.zero		1608


//--------------------- .nv.constant0._ZN7cutlass13device_kernelIN5flash19enable_sm80_to_sm89INS1_16FlashAttnFwdSm80INS1_25CollectiveMainloopFwdSm80ILi8ELi1ELb0EN4cute5tupleIJNS5_1CILi128EEENS7_ILi64EEENS7_ILi192EEEEEELi192ENS_10bfloat16_tEfNS_4arch4Sm80ELb0ELb1ELb1ELb0ELb0ELb0ELb1ELb1EEENS1_21CollectiveEpilogueFwdINS6_IJS8_SA_S9_EEENS6_IJNS7_ILi1EEESI_SI_EEESC_SE_Li256ELb0ELb1ELb1ELb0EEENS1_19SingleTileSchedulerILb0ELb1ELb1ELi128EEEEEEEEEvNT_6ParamsE --------------------------
	.section	.nv.constant0._ZN7cutlass13device_kernelIN5flash19enable_sm80_to_sm89INS1_16FlashAttnFwdSm80INS1_25CollectiveMainloopFwdSm80ILi8ELi1ELb0EN4cute5tupleIJNS5_1CILi128EEENS7_ILi64EEENS7_ILi192EEEEEELi192ENS_10bfloat16_tEfNS_4arch4Sm80ELb0ELb1ELb1ELb0ELb0ELb0ELb1ELb1EEENS1_21CollectiveEpilogueFwdINS6_IJS8_SA_S9_EEENS6_IJNS7_ILi1EEESI_SI_EEESC_SE_Li256ELb0ELb1ELb1ELb0EEENS1_19SingleTileSchedulerILb0ELb1ELb1ELi128EEEEEEEEEvNT_6ParamsE,"a",@progbits
	.sectionflags	@""
	.align	4
.nv.constant0._ZN7cutlass13device_kernelIN5flash19enable_sm80_to_sm89INS1_16FlashAttnFwdSm80INS1_25CollectiveMainloopFwdSm80ILi8ELi1ELb0EN4cute5tupleIJNS5_1CILi128EEENS7_ILi64EEENS7_ILi192EEEEEELi192ENS_10bfloat16_tEfNS_4arch4Sm80ELb0ELb1ELb1ELb0ELb0ELb0ELb1ELb1EEENS1_21CollectiveEpilogueFwdINS6_IJS8_SA_S9_EEENS6_IJNS7_ILi1EEESI_SI_EEESC_SE_Li256ELb0ELb1ELb1ELb0EEENS1_19SingleTileSchedulerILb0ELb1ELb1ELi128EEEEEEEEEvNT_6ParamsE:
	.zero		1576


//--------------------- .nv.constant0._ZN7cutlass13device_kernelIN5flash19enable_sm80_to_sm89INS1_16FlashAttnFwdSm80INS1_25CollectiveMainloopFwdSm80ILi8ELi1ELb0EN4cute5tupleIJNS5_1CILi128EEENS7_ILi64EEENS7_ILi192EEEEEELi192ENS_10bfloat16_tEfNS_4arch4Sm80ELb0ELb1ELb1ELb1ELb0ELb0ELb1ELb1EEENS1_21CollectiveEpilogueFwdINS6_IJS8_SA_S9_EEENS6_IJNS7_ILi1EEESI_SI_EEESC_SE_Li256ELb1ELb1ELb1ELb0EEENS1_36VarlenDynamicPersistentTileSchedulerILi128ELi64ELi256ELi256ELb1ELb1ELb0ELb1ELb0ELb1EEEEEEEEEvNT_6ParamsE --------------------------
	.section	.nv.constant0._ZN7cutlass13device_kernelIN5flash19enable_sm80_to_sm89INS1_16FlashAttnFwdSm80INS1_25CollectiveMainloopFwdSm80ILi8ELi1ELb0EN4cute5tupleIJNS5_1CILi128EEENS7_ILi64EEENS7_ILi192EEEEEELi192ENS_10bfloat16_tEfNS_4arch4Sm80ELb0ELb1ELb1ELb1ELb0ELb0ELb1ELb1EEENS1_21CollectiveEpilogueFwdINS6_IJS8_SA_S9_EEENS6_IJNS7_ILi1EEESI_SI_EEESC_SE_Li256ELb1ELb1ELb1ELb0EEENS1_36VarlenDynamicPersistentTileSchedulerILi128ELi64ELi256ELi256ELb1ELb1ELb0ELb1ELb0ELb1EEEEEEEEEvNT_6ParamsE,"a",@progbits
	.sectionflags	@""
	.align	4
.nv.constant0._ZN7cutlass13device_kernelIN5flash19enable_sm80_to_sm89INS1_16FlashAttnFwdSm80INS1_25CollectiveMainloopFwdSm80ILi8ELi1ELb0EN4cute5tupleIJNS5_1CILi128EEENS7_ILi64EEENS7_ILi192EEEEEELi192ENS_10bfloat16_tEfNS_4arch4Sm80ELb0ELb1ELb1ELb1ELb0ELb0ELb1ELb1EEENS1_21CollectiveEpilogueFwdINS6_IJS8_SA_S9_EEENS6_IJNS7_ILi1EEESI_SI_EEESC_SE_Li256ELb1ELb1ELb1ELb0EEENS1_36VarlenDynamicPersistentTileSchedulerILi128ELi64ELi256ELi256ELb1ELb1ELb0ELb1ELb0ELb1EEEEEEEEEvNT_6ParamsE:
	.zero		1608


//--------------------- .nv.constant0._ZN7cutlass13device_kernelIN5flash19enable_sm80_to_sm89INS1_16FlashAttnFwdSm80INS1_25CollectiveMainloopFwdSm80ILi8ELi1ELb0EN4cute5tupleIJNS5_1CILi128EEENS7_ILi64EEENS7_ILi192EEEEEELi192ENS_10bfloat16_tEfNS_4arch4Sm80ELb0ELb1ELb1ELb1ELb0ELb1ELb1ELb1EEENS1_21CollectiveEpilogueFwdINS6_IJS8_SA_S9_EEENS6_IJNS7_ILi1EEESI_SI_EEESC_SE_Li256ELb1ELb1ELb1ELb0EEENS1_36VarlenDynamicPersistentTileSchedulerILi128ELi64ELi256ELi256ELb1ELb1ELb0ELb1ELb0ELb1EEEEEEEEEvNT_6ParamsE --------------------------
	.section	.nv.constant0._ZN7cutlass13device_kernelIN5flash19enable_sm80_to_sm89INS1_16FlashAttnFwdSm80INS1_25CollectiveMainloopFwdSm80ILi8ELi1ELb0EN4cute5tupleIJNS5_1CILi128EEENS7_ILi64EEENS7_ILi192EEEEEELi192ENS_10bfloat16_tEfNS_4arch4Sm80ELb0ELb1ELb1ELb1ELb0ELb1ELb1ELb1EEENS1_21CollectiveEpilogueFwdINS6_IJS8_SA_S9_EEENS6_IJNS7_ILi1EEESI_SI_EEESC_SE_Li256ELb1ELb1ELb1ELb0EEENS1_36VarlenDynamicPersistentTileSchedulerILi128ELi64ELi256ELi256ELb1ELb1ELb0ELb1ELb0ELb1EEEEEEEEEvNT_6ParamsE,"a",@progbits
	.sectionflags	@""
	.align	4
.nv.constant0._ZN7cutlass13device_kernelIN5flash19enable_sm80_to_sm89INS1_16FlashAttnFwdSm80INS1_25CollectiveMainloopFwdSm80ILi8ELi1ELb0EN4cute5tupleIJNS5_1CILi128EEENS7_ILi64EEENS7_ILi192EEEEEELi192ENS_10bfloat16_tEfNS_4arch4Sm80ELb0ELb1ELb1ELb1ELb0ELb1ELb1ELb1EEENS1_21CollectiveEpilogueFwdINS6_IJS8_SA_S9_EEENS6_IJNS7_ILi1EEESI_SI_EEESC_SE_Li256ELb1ELb1ELb1ELb0EEENS1_36VarlenDynamicPersistentTileSchedulerILi128ELi64ELi256ELi256ELb1ELb1ELb0ELb1ELb0ELb1EEEEEEEEEvNT_6ParamsE:
	.zero		1608


//--------------------- .nv.constant0._ZN7cutlass13device_kernelIN5flash19enable_sm80_to_sm89INS1_16FlashAttnFwdSm80INS1_25CollectiveMainloopFwdSm80ILi8ELi1ELb1EN4cute5tupleIJNS5_1CILi128EEENS7_ILi96EEENS7_ILi192EEEEEELi192ENS_10bfloat16_tEfNS_4arch4Sm80ELb1ELb0ELb1ELb0ELb0ELb0ELb1ELb1EEENS1_21CollectiveEpilogueFwdINS6_IJS8_SA_S9_EEENS6_IJNS7_ILi1EEESI_SI_EEESC_SE_Li256ELb0ELb1ELb1ELb0EEENS1_30DynamicPersistentTileSchedulerILi256ELi256ELb1ELb1ELb0EEEEEEEEEvNT_6ParamsE --------------------------
	.section	.nv.constant0._ZN7cutlass13device_kernelIN5flash19enable_sm80_to_sm89INS1_16FlashAttnFwdSm80INS1_25CollectiveMainloopFwdSm80ILi8ELi1ELb1EN4cute5tupleIJNS5_1CILi128EEENS7_ILi96EEENS7_ILi192EEEEEELi192ENS_10bfloat16_tEfNS_4arch4Sm80ELb1ELb0ELb1ELb0ELb0ELb0ELb1ELb1EEENS1_21CollectiveEpilogueFwdINS6_IJS8_SA_S9_EEENS6_IJNS7_ILi1EEESI_SI_EEESC_SE_Li256ELb0ELb1ELb1ELb0EEENS1_30DynamicPersistentTileSchedulerILi256ELi256ELb1ELb1ELb0EEEEEEEEEvNT_6ParamsE,"a",@progbits
	.sectionflags	@""
	.align	4
.nv.constant0._ZN7cutlass13device_kernelIN5flash19enable_sm80_to_sm89INS1_16FlashAttnFwdSm80INS1_25CollectiveMainloopFwdSm80ILi8ELi1ELb1EN4cute5tupleIJNS5_1CILi128EEENS7_ILi96EEENS7_ILi192EEEEEELi192ENS_10bfloat16_tEfNS_4arch4Sm80ELb1ELb0ELb1ELb0ELb0ELb0ELb1ELb1EEENS1_21CollectiveEpilogueFwdINS6_IJS8_SA_S9_EEENS6_IJNS7_ILi1EEESI_SI_EEESC_SE_Li256ELb0ELb1ELb1ELb0EEENS1_30DynamicPersistentTileSchedulerILi256ELi256ELb1ELb1ELb0EEEEEEEEEvNT_6ParamsE:
	.zero		1592


//--------------------- .nv.constant0._ZN7cutlass13device_kernelIN5flash19enable_sm80_to_sm89INS1_16FlashAttnFwdSm80INS1_25CollectiveMainloopFwdSm80ILi8ELi1ELb0EN4cute5tupleIJNS5_1CILi128EEENS7_ILi64EEENS7_ILi192EEEEEELi192ENS_10bfloat16_tEfNS_4arch4Sm80ELb1ELb0ELb1ELb1ELb0ELb0ELb1ELb1EEENS1_21CollectiveEpilogueFwdINS6_IJS8_SA_S9_EEENS6_IJNS7_ILi1EEESI_SI_EEESC_SE_Li256ELb1ELb1ELb1ELb0EEENS1_36VarlenDynamicPersistentTileSchedulerILi128ELi64ELi256ELi256ELb1ELb1ELb0ELb1ELb1ELb1EEEEEEEEEvNT_6ParamsE --------------------------
	.section	.nv.constant0._ZN7cutlass13device_kernelIN5flash19enable_sm80_to_sm89INS1_16FlashAttnFwdSm80INS1_25CollectiveMainloopFwdSm80ILi8ELi1ELb0EN4cute5tupleIJNS5_1CILi128EEENS7_ILi64EEENS7_ILi192EEEEEELi192ENS_10bfloat16_tEfNS_4arch4Sm80ELb1ELb0ELb1ELb1ELb0ELb0ELb1ELb1EEENS1_21CollectiveEpilogueFwdINS6_IJS8_SA_S9_EEENS6_IJNS7_ILi1EEESI_SI_EEESC_SE_Li256ELb1ELb1ELb1ELb0EEENS1_36VarlenDynamicPersistentTileSchedulerILi128ELi64ELi256ELi256ELb1ELb1ELb0ELb1ELb1ELb1EEEEEEEEEvNT_6ParamsE,"a",@progbits
	.sectionflags	@""
	.align	4
.nv.constant0._ZN7cutlass13device_kernelIN5flash19enable_sm80_to_sm89INS1_16FlashAttnFwdSm80INS1_25CollectiveMainloopFwdSm80ILi8ELi1ELb0EN4cute5tupleIJNS5_1CILi128EEENS7_ILi64EEENS7_ILi192EEEEEELi192ENS_10bfloat16_tEfNS_4arch4Sm80ELb1ELb0ELb1ELb1ELb0ELb0ELb1ELb1EEENS1_21CollectiveEpilogueFwdINS6_IJS8_SA_S9_EEENS6_IJNS7_ILi1EEESI_SI_EEESC_SE_Li256ELb1ELb1ELb1ELb0EEENS1_36VarlenDynamicPersistentTileSchedulerILi128ELi64ELi256ELi256ELb1ELb1ELb0ELb1ELb1ELb1EEEEEEEEEvNT_6ParamsE:
	.zero		1608


//--------------------- .nv.constant0._ZN7cutlass13device_kernelIN5flash19enable_sm80_to_sm89INS1_16FlashAttnFwdSm80INS1_25CollectiveMainloopFwdSm80ILi8ELi1ELb0EN4cute5tupleIJNS5_1CILi128EEENS7_ILi64EEENS7_ILi192EEEEEELi192ENS_10bfloat16_tEfNS_4arch4Sm80ELb1ELb0ELb1ELb1ELb0ELb1ELb1ELb1EEENS1_21CollectiveEpilogueFwdINS6_IJS8_SA_S9_EEENS6_IJNS7_ILi1EEESI_SI_EEESC_SE_Li256ELb1ELb1ELb1ELb0EEENS1_36VarlenDynamicPersistentTileSchedulerILi128ELi64ELi256ELi256ELb1ELb1ELb0ELb1ELb1ELb1EEEEEEEEEvNT_6ParamsE --------------------------
	.section	.nv.constant0._ZN7cutlass13device_kernelIN5flash19enable_sm80_to_sm89INS1_16FlashAttnFwdSm80INS1_25CollectiveMainloopFwdSm80ILi8ELi1ELb0EN4cute5tupleIJNS5_1CILi128EEENS7_ILi64EEENS7_ILi192EEEEEELi192ENS_10bfloat16_tEfNS_4arch4Sm80ELb1ELb0ELb1ELb1ELb0ELb1ELb1ELb1EEENS1_21CollectiveEpilogueFwdINS6_IJS8_SA_S9_EEENS6_IJNS7_ILi1EEESI_SI_EEESC_SE_Li256ELb1ELb1ELb1ELb0EEENS1_36VarlenDynamicPersistentTileSchedulerILi128ELi64ELi256ELi256ELb1ELb1ELb0ELb1ELb1ELb1EEEEEEEEEvNT_6ParamsE,"a",@progbits
	.sectionflags	@""
	.align	4
.nv.constant0._ZN7cutlass13device_kernelIN5flash19enable_sm80_to_sm89INS1_16FlashAttnFwdSm80INS1_25CollectiveMainloopFwdSm80ILi8ELi1ELb0EN4cute5tupleIJNS5_1CILi128EEENS7_ILi64EEENS7_ILi192EEEEEELi192ENS_10bfloat16_tEfNS_4arch4Sm80ELb1ELb0ELb1ELb1ELb0ELb1ELb1ELb1EEENS1_21CollectiveEpilogueFwdINS6_IJS8_SA_S9_EEENS6_IJNS7_ILi1EEESI_SI_EEESC_SE_Li256ELb1ELb1ELb1ELb0EEENS1_36VarlenDynamicPersistentTileSchedulerILi128ELi64ELi256ELi256ELb1ELb1ELb0ELb1ELb1ELb1EEEEEEEEEvNT_6ParamsE:
	.zero		1608


//--------------------- .nv.constant0._ZN7cutlass13device_kernelIN5flash19enable_sm80_to_sm89INS1_16FlashAttnFwdSm80INS1_25CollectiveMainloopFwdSm80ILi8ELi2ELb1EN4cute5tupleIJNS5_1CILi128EEENS7_ILi96EEENS7_ILi192EEEEEELi192ENS_10bfloat16_tEfNS_4arch4Sm80ELb0ELb0ELb1ELb0ELb0ELb0ELb1ELb1EEENS1_21CollectiveEpilogueFwdINS6_IJS8_SA_S9_EEENS6_IJNS7_ILi1EEESI_SI_EEESC_SE_Li256ELb0ELb1ELb1ELb0EEENS1_19SingleTileSchedulerILb0ELb1ELb1ELi128EEEEEEEEEvNT_6ParamsE --------------------------
	.section	.nv.constant0._ZN7cutlass13device_kernelIN5flash19enable_sm80_to_sm89INS1_16FlashAttnFwdSm80INS1_25CollectiveMainloopFwdSm80ILi8ELi2ELb1EN4cute5tupleIJNS5_1CILi128EEENS7_ILi96EEENS7_ILi192EEEEEELi192ENS_10bfloat16_tEfNS_4arch4Sm80ELb0ELb0ELb1ELb0ELb0ELb0ELb1ELb1EEENS1_21CollectiveEpilogueFwdINS6_IJS8_SA_S9_EEENS6_IJNS7_ILi1EEESI_SI_EEESC_SE_Li256ELb0ELb1ELb1ELb0EEENS1_19SingleTileSchedulerILb0ELb1ELb1ELi128EEEEEEEEEvNT_6ParamsE,"a",@progbits
	.sectionflags	@""
	.align	4
.nv.constant0._ZN7cutlass13device_kernelIN5flash19enable_sm80_to_sm89INS1_16FlashAttnFwdSm80INS1_25CollectiveMainloopFwdSm80ILi8ELi2ELb1EN4cute5tupleIJNS5_1CILi128EEENS7_ILi96EEENS7_ILi192EEEEEELi192ENS_10bfloat16_tEfNS_4arch4Sm80ELb0ELb0ELb1ELb0ELb0ELb0ELb1ELb1EEENS1_21CollectiveEpilogueFwdINS6_IJS8_SA_S9_EEENS6_IJNS7_ILi1EEESI_SI_EEESC_SE_Li256ELb0ELb1ELb1ELb0EEENS1_19SingleTileSchedulerILb0ELb1ELb1ELi128EEEEEEEEEvNT_6ParamsE:
	.zero		1576


//--------------------- .nv.constant0._ZN7cutlass13device_kernelIN5flash19enable_sm80_to_sm89INS1_16FlashAttnFwdSm80INS1_25CollectiveMainloopFwdSm80ILi8ELi2ELb0EN4cute5tupleIJNS5_1CILi128EEENS7_ILi64EEENS7_ILi192EEEEEELi192ENS_10bfloat16_tEfNS_4arch4Sm80ELb0ELb0ELb1ELb1ELb0ELb0ELb1ELb1EEENS1_21CollectiveEpilogueFwdINS6_IJS8_SA_S9_EEENS6_IJNS7_ILi1EEESI_SI_EEESC_SE_Li256ELb1ELb1ELb1ELb0EEENS1_36VarlenDynamicPersistentTileSchedulerILi128ELi64ELi256ELi256ELb1ELb1ELb0ELb0ELb1ELb1EEEEEEEEEvNT_6ParamsE --------------------------
	.section	.nv.constant0._ZN7cutlass13device_kernelIN5flash19enable_sm80_to_sm89INS1_16FlashAttnFwdSm80INS1_25CollectiveMainloopFwdSm80ILi8ELi2ELb0EN4cute5tupleIJNS5_1CILi128EEENS7_ILi64EEENS7_ILi192EEEEEELi192ENS_10bfloat16_tEfNS_4arch4Sm80ELb0ELb0ELb1ELb1ELb0ELb0ELb1ELb1EEENS1_21CollectiveEpilogueFwdINS6_IJS8_SA_S9_EEENS6_IJNS7_ILi1EEESI_SI_EEESC_SE_Li256ELb1ELb1ELb1ELb0EEENS1_36VarlenDynamicPersistentTileSchedulerILi128ELi64ELi256ELi256ELb1ELb1ELb0ELb0ELb1ELb1EEEEEEEEEvNT_6ParamsE,"a",@progbits
	.sectionflags	@""
	.align	4
.nv.constant0._ZN7cutlass13device_kernelIN5flash19enable_sm80_to_sm89INS1_16FlashAttnFwdSm80INS1_25CollectiveMainloopFwdSm80ILi8ELi2ELb0EN4cute5tupleIJNS5_1CILi128EEENS7_ILi64EEENS7_ILi192EEEEEELi192ENS_10bfloat16_tEfNS_4arch4Sm80ELb0ELb0ELb1ELb1ELb0ELb0ELb1ELb1EEENS1_21CollectiveEpilogueFwdINS6_IJS8_SA_S9_EEENS6_IJNS7_ILi1EEESI_SI_EEESC_SE_Li256ELb1ELb1ELb1ELb0EEENS1_36VarlenDynamicPersistentTileSchedulerILi128ELi64ELi256ELi256ELb1ELb1ELb0ELb0ELb1ELb1EEEEEEEEEvNT_6ParamsE:
	.zero		1608


//--------------------- .nv.constant0._ZN7cutlass13device_kernelIN5flash19enable_sm80_to_sm89INS1_16FlashAttnFwdSm80INS1_25CollectiveMainloopFwdSm80ILi8ELi2ELb0EN4cute5tupleIJNS5_1CILi128EEENS7_ILi64EEENS7_ILi192EEEEEELi192ENS_10bfloat16_tEfNS_4arch4Sm80ELb0ELb0ELb1ELb1ELb0ELb1ELb1ELb1EEENS1_21CollectiveEpilogueFwdINS6_IJS8_SA_S9_EEENS6_IJNS7_ILi1EEESI_SI_EEESC_SE_Li256ELb1ELb1ELb1ELb0EEENS1_36VarlenDynamicPersistentTileSchedulerILi128ELi64ELi256ELi256ELb1ELb1ELb0ELb0ELb1ELb1EEEEEEEEEvNT_6ParamsE --------------------------
	.section	.nv.constant0._ZN7cutlass13device_kernelIN5flash19enable_sm80_to_sm89INS1_16FlashAttnFwdSm80INS1_25CollectiveMainloopFwdSm80ILi8ELi2ELb0EN4cute5tupleIJNS5_1CILi128EEENS7_ILi64EEENS7_ILi192EEEEEELi192ENS_10bfloat16_tEfNS_4arch4Sm80ELb0ELb0ELb1ELb1ELb0ELb1ELb1ELb1EEENS1_21CollectiveEpilogueFwdINS6_IJS8_SA_S9_EEENS6_IJNS7_ILi1EEESI_SI_EEESC_SE_Li256ELb1ELb1ELb1ELb0EEENS1_36VarlenDynamicPersistentTileSchedulerILi128ELi64ELi256ELi256ELb1ELb1ELb0ELb0ELb1ELb1EEEEEEEEEvNT_6ParamsE,"a",@progbits
	.sectionflags	@""
	.align	4
.nv.constant0._ZN7cutlass13device_kernelIN5flash19enable_sm80_to_sm89INS1_16FlashAttnFwdSm80INS1_25CollectiveMainloopFwdSm80ILi8ELi2ELb0EN4cute5tupleIJNS5_1CILi128EEENS7_ILi64EEENS7_ILi192EEEEEELi192ENS_10bfloat16_tEfNS_4arch4Sm80ELb0ELb0ELb1ELb1ELb0ELb1ELb1ELb1EEENS1_21CollectiveEpilogueFwdINS6_IJS8_SA_S9_EEENS6_IJNS7_ILi1EEESI_SI_EEESC_SE_Li256ELb1ELb1ELb1ELb0EEENS1_36VarlenDynamicPersistentTileSchedulerILi128ELi64ELi256ELi256ELb1ELb1ELb0ELb0ELb1ELb1EEEEEEEEEvNT_6ParamsE:
	.zero		1608


//--------------------- .nv.constant0._ZN7cutlass13device_kernelIN5flash19enable_sm80_to_sm89INS1_16FlashAttnFwdSm80INS1_25CollectiveMainloopFwdSm80ILi8ELi2ELb0EN4cute5tupleIJNS5_1CILi128EEENS7_ILi64EEENS7_ILi192EEEEEELi192ENS_10bfloat16_tEfNS_4arch4Sm80ELb0ELb1ELb1ELb0ELb0ELb0ELb1ELb1EEENS1_21CollectiveEpilogueFwdINS6_IJS8_SA_S9_EEENS6_IJNS7_ILi1EEESI_SI_EEESC_SE_Li256ELb0ELb1ELb1ELb0EEENS1_19SingleTileSchedulerILb0ELb1ELb1ELi128EEEEEEEEEvNT_6ParamsE --------------------------
	.section	.nv.constant0._ZN7cutlass13device_kernelIN5flash19enable_sm80_to_sm89INS1_16FlashAttnFwdSm80INS1_25CollectiveMainloopFwdSm80ILi8ELi2ELb0EN4cute5tupleIJNS5_1CILi128EEENS7_ILi64EEENS7_ILi192EEEEEELi192ENS_10bfloat16_tEfNS_4arch4Sm80ELb0ELb1ELb1ELb0ELb0ELb0ELb1ELb1EEENS1_21CollectiveEpilogueFwdINS6_IJS8_SA_S9_EEENS6_IJNS7_ILi1EEESI_SI_EEESC_SE_Li256ELb0ELb1ELb1ELb0EEENS1_19SingleTileSchedulerILb0ELb1ELb1ELi128EEEEEEEEEvNT_6ParamsE,"a",@progbits
	.sectionflags	@""
	.align	4
.nv.constant0._ZN7cutlass13device_kernelIN5flash19enable_sm80_to_sm89INS1_16FlashAttnFwdSm80INS1_25CollectiveMainloopFwdSm80ILi8ELi2ELb0EN4cute5tupleIJNS5_1CILi128EEENS7_ILi64EEENS7_ILi192EEEEEELi192ENS_10bfloat16_tEfNS_4arch4Sm80ELb0ELb1ELb1ELb0ELb0ELb0ELb1ELb1EEENS1_21CollectiveEpilogueFwdINS6_IJS8_SA_S9_EEENS6_IJNS7_ILi1EEESI_SI_EEESC_SE_Li256ELb0ELb1ELb1ELb0EEENS1_19SingleTileSchedulerILb0ELb1ELb1ELi128EEEEEEEEEvNT_6ParamsE:
	.zero		1576


//--------------------- .nv.constant0._ZN7cutlass13device_kernelIN5flash19enable_sm80_to_sm89INS1_16FlashAttnFwdSm80INS1_25CollectiveMainloopFwdSm80ILi8ELi2ELb0EN4cute5tupleIJNS5_1CILi128EEENS7_ILi64EEENS7_ILi192EEEEEELi192ENS_10bfloat16_tEfNS_4arch4Sm80ELb0ELb1ELb1ELb1ELb0ELb0ELb1ELb1EEENS1_21CollectiveEpilogueFwdINS6_IJS8_SA_S9_EEENS6_IJNS7_ILi1EEESI_SI_EEESC_SE_Li256ELb1ELb1ELb1ELb0EEENS1_36VarlenDynamicPersistentTileSchedulerILi128ELi64ELi256ELi256ELb1ELb1ELb0ELb1ELb0ELb1EEEEEEEEEvNT_6ParamsE --------------------------
	.section	.nv.constant0._ZN7cutlass13device_kernelIN5flash19enable_sm80_to_sm89INS1_16FlashAttnFwdSm80INS1_25CollectiveMainloopFwdSm80ILi8ELi2ELb0EN4cute5tupleIJNS5_1CILi128EEENS7_ILi64EEENS7_ILi192EEEEEELi192ENS_10bfloat16_tEfNS_4arch4Sm80ELb0ELb1ELb1ELb1ELb0ELb0ELb1ELb1EEENS1_21CollectiveEpilogueFwdINS6_IJS8_SA_S9_EEENS6_IJNS7_ILi1EEESI_SI_EEESC_SE_Li256ELb1ELb1ELb1ELb0EEENS1_36VarlenDynamicPersistentTileSchedulerILi128ELi64ELi256ELi256ELb1ELb1ELb0ELb1ELb0ELb1EEEEEEEEEvNT_6ParamsE,"a",@progbits
	.sectionflags	@""
	.align	4
.nv.constant0._ZN7cutlass13device_kernelIN5flash19enable_sm80_to_sm89INS1_16FlashAttnFwdSm80INS1_25CollectiveMainloopFwdSm80ILi8ELi2ELb0EN4cute5tupleIJNS5_1CILi128EEENS7_ILi64EEENS7_ILi192EEEEEELi192ENS_10bfloat16_tEfNS_4arch4Sm80ELb0ELb1ELb1ELb1ELb0ELb0ELb1ELb1EEENS1_21CollectiveEpilogueFwdINS6_IJS8_SA_S9_EEENS6_IJNS7_ILi1EEESI_SI_EEESC_SE_Li256ELb1ELb1ELb1ELb0EEENS1_36VarlenDynamicPersistentTileSchedulerILi128ELi64ELi256ELi256ELb1ELb1ELb0ELb1ELb0ELb1EEEEEEEEEvNT_6ParamsE:
	.zero		1608


//--------------------- .nv.constant0._ZN7cutlass13device_kernelIN5flash19enable_sm80_to_sm89INS1_16FlashAttnFwdSm80INS1_25CollectiveMainloopFwdSm80ILi8ELi2ELb0EN4cute5tupleIJNS5_1CILi128EEENS7_ILi64EEENS7_ILi192EEEEEELi192ENS_10bfloat16_tEfNS_4arch4Sm80ELb0ELb1ELb1ELb1ELb0ELb1ELb1ELb1EEENS1_21CollectiveEpilogueFwdINS6_IJS8_SA_S9_EEENS6_IJNS7_ILi1EEESI_SI_EEESC_SE_Li256ELb1ELb1ELb1ELb0EEENS1_36VarlenDynamicPersistentTileSchedulerILi128ELi64ELi256ELi256ELb1ELb1ELb0ELb1ELb0ELb1EEEEEEEEEvNT_6ParamsE --------------------------
	.section	.nv.constant0._ZN7cutlass13device_kernelIN5flash19enable_sm80_to_sm89INS1_16FlashAttnFwdSm80INS1_25CollectiveMainloopFwdSm80ILi8ELi2ELb0EN4cute5tupleIJNS5_1CILi128EEENS7_ILi64EEENS7_ILi192EEEEEELi192ENS_10bfloat16_tEfNS_4arch4Sm80ELb0ELb1ELb1ELb1ELb0ELb1ELb1ELb1EEENS1_21CollectiveEpilogueFwdINS6_IJS8_SA_S9_EEENS6_IJNS7_ILi1EEESI_SI_EEESC_SE_Li256ELb1ELb1ELb1ELb0EEENS1_36VarlenDynamicPersistentTileSchedulerILi128ELi64ELi256ELi256ELb1ELb1ELb0ELb1ELb0ELb1EEEEEEEEEvNT_6ParamsE,"a",@progbits
	.sectionflags	@""
	.align	4
.nv.constant0._ZN7cutlass13device_kernelIN5flash19enable_sm80_to_sm89INS1_16FlashAttnFwdSm80INS1_25CollectiveMainloopFwdSm80ILi8ELi2ELb0EN4cute5tupleIJNS5_1CILi128EEENS7_ILi64EEENS7_ILi192EEEEEELi192ENS_10bfloat16_tEfNS_4arch4Sm80ELb0ELb1ELb1ELb1ELb0ELb1ELb1ELb1EEENS1_21CollectiveEpilogueFwdINS6_IJS8_SA_S9_EEENS6_IJNS7_ILi1EEESI_SI_EEESC_SE_Li256ELb1ELb1ELb1ELb0EEENS1_36VarlenDynamicPersistentTileSchedulerILi128ELi64ELi256ELi256ELb1ELb1ELb0ELb1ELb0ELb1EEEEEEEEEvNT_6ParamsE:
	.zero		1608


//--------------------- .nv.constant0._ZN7cutlass13device_kernelIN5flash19enable_sm80_to_sm89INS1_16FlashAttnFwdSm80INS1_25CollectiveMainloopFwdSm80ILi8ELi2ELb1EN4cute5tupleIJNS5_1CILi128EEENS7_ILi96EEENS7_ILi192EEEEEELi192ENS_10bfloat16_tEfNS_4arch4Sm80ELb1ELb0ELb1ELb0ELb0ELb0ELb1ELb1EEENS1_21CollectiveEpilogueFwdINS6_IJS8_SA_S9_EEENS6_IJNS7_ILi1EEESI_SI_EEESC_SE_Li256ELb0ELb1ELb1ELb0EEENS1_30DynamicPersistentTileSchedulerILi256ELi256ELb1ELb1ELb0EEEEEEEEEvNT_6ParamsE --------------------------
	.section	.nv.constant0._ZN7cutlass13device_kernelIN5flash19enable_sm80_to_sm89INS1_16FlashAttnFwdSm80INS1_25CollectiveMainloopFwdSm80ILi8ELi2ELb1EN4cute5tupleIJNS5_1CILi128EEENS7_ILi96EEENS7_ILi192EEEEEELi192ENS_10bfloat16_tEfNS_4arch4Sm80ELb1ELb0ELb1ELb0ELb0ELb0ELb1ELb1EEENS1_21CollectiveEpilogueFwdINS6_IJS8_SA_S9_EEENS6_IJNS7_ILi1EEESI_SI_EEESC_SE_Li256ELb0ELb1ELb1ELb0EEENS1_30DynamicPersistentTileSchedulerILi256ELi256ELb1ELb1ELb0EEEEEEEEEvNT_6ParamsE,"a",@progbits
	.sectionflags	@""
	.align	4
.nv.constant0._ZN7cutlass13device_kernelIN5flash19enable_sm80_to_sm89INS1_16FlashAttnFwdSm80INS1_25CollectiveMainloopFwdSm80ILi8ELi2ELb1EN4cute5tupleIJNS5_1CILi128EEENS7_ILi96EEENS7_ILi192EEEEEELi192ENS_10bfloat16_tEfNS_4arch4Sm80ELb1ELb0ELb1ELb0ELb0ELb0ELb1ELb1EEENS1_21CollectiveEpilogueFwdINS6_IJS8_SA_S9_EEENS6_IJNS7_ILi1EEESI_SI_EEESC_SE_Li256ELb0ELb1ELb1ELb0EEENS1_30DynamicPersistentTileSchedulerILi256ELi256ELb1ELb1ELb0EEEEEEEEEvNT_6ParamsE:
	.zero		1592


//--------------------- .nv.constant0._ZN7cutlass13device_kernelIN5flash19enable_sm80_to_sm89INS1_16FlashAttnFwdSm80INS1_25CollectiveMainloopFwdSm80ILi8ELi2ELb0EN4cute5tupleIJNS5_1CILi128EEENS7_ILi64EEENS7_ILi192EEEEEELi192ENS_10bfloat16_tEfNS_4arch4Sm80ELb1ELb0ELb1ELb1ELb0ELb0ELb1ELb1EEENS1_21CollectiveEpilogueFwdINS6_IJS8_SA_S9_EEENS6_IJNS7_ILi1EEESI_SI_EEESC_SE_Li256ELb1ELb1ELb1ELb0EEENS1_36VarlenDynamicPersistentTileSchedulerILi128ELi64ELi256ELi256ELb1ELb1ELb0ELb1ELb1ELb1EEEEEEEEEvNT_6ParamsE --------------------------
	.section	.nv.constant0._ZN7cutlass13device_kernelIN5flash19enable_sm80_to_sm89INS1_16FlashAttnFwdSm80INS1_25CollectiveMainloopFwdSm80ILi8ELi2ELb0EN4cute5tupleIJNS5_1CILi128EEENS7_ILi64EEENS7_ILi192EEEEEELi192ENS_10bfloat16_tEfNS_4arch4Sm80ELb1ELb0ELb1ELb1ELb0ELb0ELb1ELb1EEENS1_21CollectiveEpilogueFwdINS6_IJS8_SA_S9_EEENS6_IJNS7_ILi1EEESI_SI_EEESC_SE_Li256ELb1ELb1ELb1ELb0EEENS1_36VarlenDynamicPersistentTileSchedulerILi128ELi64ELi256ELi256ELb1ELb1ELb0ELb1ELb1ELb1EEEEEEEEEvNT_6ParamsE,"a",@progbits
	.sectionflags	@""
	.align	4
.nv.constant0._ZN7cutlass13device_kernelIN5flash19enable_sm80_to_sm89INS1_16FlashAttnFwdSm80INS1_25CollectiveMainloopFwdSm80ILi8ELi2ELb0EN4cute5tupleIJNS5_1CILi128EEENS7_ILi64EEENS7_ILi192EEEEEELi192ENS_10bfloat16_tEfNS_4arch4Sm80ELb1ELb0ELb1ELb1ELb0ELb0ELb1ELb1EEENS1_21CollectiveEpilogueFwdINS6_IJS8_SA_S9_EEENS6_IJNS7_ILi1EEESI_SI_EEESC_SE_Li256ELb1ELb1ELb1ELb0EEENS1_36VarlenDynamicPersistentTileSchedulerILi128ELi64ELi256ELi256ELb1ELb1ELb0ELb1ELb1ELb1EEEEEEEEEvNT_6ParamsE:
	.zero		1608


//--------------------- .nv.constant0._ZN7cutlass13device_kernelIN5flash19enable_sm80_to_sm89INS1_16FlashAttnFwdSm80INS1_25CollectiveMainloopFwdSm80ILi8ELi2ELb0EN4cute5tupleIJNS5_1CILi128EEENS7_ILi64EEENS7_ILi192EEEEEELi192ENS_10bfloat16_tEfNS_4arch4Sm80ELb1ELb0ELb1ELb1ELb0ELb1ELb1ELb1EEENS1_21CollectiveEpilogueFwdINS6_IJS8_SA_S9_EEENS6_IJNS7_ILi1EEESI_SI_EEESC_SE_Li256ELb1ELb1ELb1ELb0EEENS1_36VarlenDynamicPersistentTileSchedulerILi128ELi64ELi256ELi256ELb1ELb1ELb0ELb1ELb1ELb1EEEEEEEEEvNT_6ParamsE --------------------------
	.section	.nv.constant0._ZN7cutlass13device_kernelIN5flash19enable_sm80_to_sm89INS1_16FlashAttnFwdSm80INS1_25CollectiveMainloopFwdSm80ILi8ELi2ELb0EN4cute5tupleIJNS5_1CILi128EEENS7_ILi64EEENS7_ILi192EEEEEELi192ENS_10bfloat16_tEfNS_4arch4Sm80ELb1ELb0ELb1ELb1ELb0ELb1ELb1ELb1EEENS1_21CollectiveEpilogueFwdINS6_IJS8_SA_S9_EEENS6_IJNS7_ILi1EEESI_SI_EEESC_SE_Li256ELb1ELb1ELb1ELb0EEENS1_36VarlenDynamicPersistentTileSchedulerILi128ELi64ELi256ELi256ELb1ELb1ELb0ELb1ELb1ELb1EEEEEEEEEvNT_6ParamsE,"a",@progbits
	.sectionflags	@""
	.align	4
.nv.constant0._ZN7cutlass13device_kernelIN5flash19enable_sm80_to_sm89INS1_16FlashAttnFwdSm80INS1_25CollectiveMainloopFwdSm80ILi8ELi2ELb0EN4cute5tupleIJNS5_1CILi128EEENS7_ILi64EEENS7_ILi192EEEEEELi192ENS_10bfloat16_tEfNS_4arch4Sm80ELb1ELb0ELb1ELb1ELb0ELb1ELb1ELb1EEENS1_21CollectiveEpilogueFwdINS6_IJS8_SA_S9_EEENS6_IJNS7_ILi1EEESI_SI_EEESC_SE_Li256ELb1ELb1ELb1ELb0EEENS1_36VarlenDynamicPersistentTileSchedulerILi128ELi64ELi256ELi256ELb1ELb1ELb0ELb1ELb1ELb1EEEEEEEEEvNT_6ParamsE:
	.zero		1608


//--------------------- .nv.constant0._ZN7cutlass13device_kernelIN5flash19enable_sm80_to_sm89INS1_16FlashAttnFwdSm80INS1_25CollectiveMainloopFwdSm80ILi8ELi1ELb1EN4cute5tupleIJNS5_1CILi128EEENS7_ILi96EEENS7_ILi192EEEEEELi192ENS_10bfloat16_tEfNS_4arch4Sm80ELb0ELb0ELb0ELb0ELb0ELb0ELb1ELb1EEENS1_21CollectiveEpilogueFwdINS6_IJS8_SA_S9_EEENS6_IJNS7_ILi1EEESI_SI_EEESC_SE_Li256ELb0ELb1ELb1ELb0EEENS1_19SingleTileSchedulerILb0ELb1ELb1ELi128EEEEEEEEEvNT_6ParamsE --------------------------
	.section	.nv.constant0._ZN7cutlass13device_kernelIN5flash19enable_sm80_to_sm89INS1_16FlashAttnFwdSm80INS1_25CollectiveMainloopFwdSm80ILi8ELi1ELb1EN4cute5tupleIJNS5_1CILi128EEENS7_ILi96EEENS7_ILi192EEEEEELi192ENS_10bfloat16_tEfNS_4arch4Sm80ELb0ELb0ELb0ELb0ELb0ELb0ELb1ELb1EEENS1_21CollectiveEpilogueFwdINS6_IJS8_SA_S9_EEENS6_IJNS7_ILi1EEESI_SI_EEESC_SE_Li256ELb0ELb1ELb1ELb0EEENS1_19SingleTileSchedulerILb0ELb1ELb1ELi128EEEEEEEEEvNT_6ParamsE,"a",@progbits
	.sectionflags	@""
	.align	4
.nv.constant0._ZN7cutlass13device_kernelIN5flash19enable_sm80_to_sm89INS1_16FlashAttnFwdSm80INS1_25CollectiveMainloopFwdSm80ILi8ELi1ELb1EN4cute5tupleIJNS5_1CILi128EEENS7_ILi96EEENS7_ILi192EEEEEELi192ENS_10bfloat16_tEfNS_4arch4Sm80ELb0ELb0ELb0ELb0ELb0ELb0ELb1ELb1EEENS1_21CollectiveEpilogueFwdINS6_IJS8_SA_S9_EEENS6_IJNS7_ILi1EEESI_SI_EEESC_SE_Li256ELb0ELb1ELb1ELb0EEENS1_19SingleTileSchedulerILb0ELb1ELb1ELi128EEEEEEEEEvNT_6ParamsE:
	.zero		1576


//--------------------- .nv.constant0._ZN7cutlass13device_kernelIN5flash19enable_sm80_to_sm89INS1_16FlashAttnFwdSm80INS1_25CollectiveMainloopFwdSm80ILi8ELi1ELb0EN4cute5tupleIJNS5_1CILi128EEENS7_ILi64EEENS7_ILi192EEEEEELi192ENS_10bfloat16_tEfNS_4arch4Sm80ELb0ELb0ELb0ELb1ELb0ELb0ELb1ELb1EEENS1_21CollectiveEpilogueFwdINS6_IJS8_SA_S9_EEENS6_IJNS7_ILi1EEESI_SI_EEESC_SE_Li256ELb1ELb1ELb1ELb0EEENS1_36VarlenDynamicPersistentTileSchedulerILi128ELi64ELi256ELi256ELb1ELb1ELb0ELb0ELb1ELb1EEEEEEEEEvNT_6ParamsE --------------------------
	.section	.nv.constant0._ZN7cutlass13device_kernelIN5flash19enable_sm80_to_sm89INS1_16FlashAttnFwdSm80INS1_25CollectiveMainloopFwdSm80ILi8ELi1ELb0EN4cute5tupleIJNS5_1CILi128EEENS7_ILi64EEENS7_ILi192EEEEEELi192ENS_10bfloat16_tEfNS_4arch4Sm80ELb0ELb0ELb0ELb1ELb0ELb0ELb1ELb1EEENS1_21CollectiveEpilogueFwdINS6_IJS8_SA_S9_EEENS6_IJNS7_ILi1EEESI_SI_EEESC_SE_Li256ELb1ELb1ELb1ELb0EEENS1_36VarlenDynamicPersistentTileSchedulerILi128ELi64ELi256ELi256ELb1ELb1ELb0ELb0ELb1ELb1EEEEEEEEEvNT_6ParamsE,"a",@progbits
	.sectionflags	@""
	.align	4
.nv.constant0._ZN7cutlass13device_kernelIN5flash19enable_sm80_to_sm89INS1_16FlashAttnFwdSm80INS1_25CollectiveMainloopFwdSm80ILi8ELi1ELb0EN4cute5tupleIJNS5_1CILi128EEENS7_ILi64EEENS7_ILi192EEEEEELi192ENS_10bfloat16_tEfNS_4arch4Sm80ELb0ELb0ELb0ELb1ELb0ELb0ELb1ELb1EEENS1_21CollectiveEpilogueFwdINS6_IJS8_SA_S9_EEENS6_IJNS7_ILi1EEESI_SI_EEESC_SE_Li256ELb1ELb1ELb1ELb0EEENS1_36VarlenDynamicPersistentTileSchedulerILi128ELi64ELi256ELi256ELb1ELb1ELb0ELb0ELb1ELb1EEEEEEEEEvNT_6ParamsE:
	.zero		1608


//--------------------- .nv.constant0._ZN7cutlass13device_kernelIN5flash19enable_sm80_to_sm89INS1_16FlashAttnFwdSm80INS1_25CollectiveMainloopFwdSm80ILi8ELi1ELb0EN4cute5tupleIJNS5_1CILi128EEENS7_ILi64EEENS7_ILi192EEEEEELi192ENS_10bfloat16_tEfNS_4arch4Sm80ELb0ELb0ELb0ELb1ELb0ELb1ELb1ELb1EEENS1_21CollectiveEpilogueFwdINS6_IJS8_SA_S9_EEENS6_IJNS7_ILi1EEESI_SI_EEESC_SE_Li256ELb1ELb1ELb1ELb0EEENS1_36VarlenDynamicPersistentTileSchedulerILi128ELi64ELi256ELi256ELb1ELb1ELb0ELb0ELb1ELb1EEEEEEEEEvNT_6ParamsE --------------------------
	.section	.nv.constant0._ZN7cutlass13device_kernelIN5flash19enable_sm80_to_sm89INS1_16FlashAttnFwdSm80INS1_25CollectiveMainloopFwdSm80ILi8ELi1ELb0EN4cute5tupleIJNS5_1CILi128EEENS7_ILi64EEENS7_ILi192EEEEEELi192ENS_10bfloat16_tEfNS_4arch4Sm80ELb0ELb0ELb0ELb1ELb0ELb1ELb1ELb1EEENS1_21CollectiveEpilogueFwdINS6_IJS8_SA_S9_EEENS6_IJNS7_ILi1EEESI_SI_EEESC_SE_Li256ELb1ELb1ELb1ELb0EEENS1_36VarlenDynamicPersistentTileSchedulerILi128ELi64ELi256ELi256ELb1ELb1ELb0ELb0ELb1ELb1EEEEEEEEEvNT_6ParamsE,"a",@progbits
	.sectionflags	@""
	.align	4
.nv.constant0._ZN7cutlass13device_kernelIN5flash19enable_sm80_to_sm89INS1_16FlashAttnFwdSm80INS1_25CollectiveMainloopFwdSm80ILi8ELi1ELb0EN4cute5tupleIJNS5_1CILi128EEENS7_ILi64EEENS7_ILi192EEEEEELi192ENS_10bfloat16_tEfNS_4arch4Sm80ELb0ELb0ELb0ELb1ELb0ELb1ELb1ELb1EEENS1_21CollectiveEpilogueFwdINS6_IJS8_SA_S9_EEENS6_IJNS7_ILi1EEESI_SI_EEESC_SE_Li256ELb1ELb1ELb1ELb0EEENS1_36VarlenDynamicPersistentTileSchedulerILi128ELi64ELi256ELi256ELb1ELb1ELb0ELb0ELb1ELb1EEEEEEEEEvNT_6ParamsE:
	.zero		1608


//--------------------- .nv.constant0._ZN7cutlass13device_kernelIN5flash19enable_sm80_to_sm89INS1_16FlashAttnFwdSm80INS1_25CollectiveMainloopFwdSm80ILi8ELi1ELb0EN4cute5tupleIJNS5_1CILi128EEENS7_ILi64EEENS7_ILi192EEEEEELi192ENS_10bfloat16_tEfNS_4arch4Sm80ELb0ELb1ELb0ELb0ELb0ELb0ELb1ELb1EEENS1_21CollectiveEpilogueFwdINS6_IJS8_SA_S9_EEENS6_IJNS7_ILi1EEESI_SI_EEESC_SE_Li256ELb0ELb1ELb1ELb0EEENS1_19SingleTileSchedulerILb0ELb1ELb1ELi128EEEEEEEEEvNT_6ParamsE --------------------------
	.section	.nv.constant0._ZN7cutlass13device_kernelIN5flash19enable_sm80_to_sm89INS1_16FlashAttnFwdSm80INS1_25CollectiveMainloopFwdSm80ILi8ELi1ELb0EN4cute5tupleIJNS5_1CILi128EEENS7_ILi64EEENS7_ILi192EEEEEELi192ENS_10bfloat16_tEfNS_4arch4Sm80ELb0ELb1ELb0ELb0ELb0ELb0ELb1ELb1EEENS1_21CollectiveEpilogueFwdINS6_IJS8_SA_S9_EEENS6_IJNS7_ILi1EEESI_SI_EEESC_SE_Li256ELb0ELb1ELb1ELb0EEENS1_19SingleTileSchedulerILb0ELb1ELb1ELi128EEEEEEEEEvNT_6ParamsE,"a",@progbits
	.sectionflags	@""
	.align	4
.nv.constant0._ZN7cutlass13device_kernelIN5flash19enable_sm80_to_sm89INS1_16FlashAttnFwdSm80INS1_25CollectiveMainloopFwdSm80ILi8ELi1ELb0EN4cute5tupleIJNS5_1CILi128EEENS7_ILi64EEENS7_ILi192EEEEEELi192ENS_10bfloat16_tEfNS_4arch4Sm80ELb0ELb1ELb0ELb0ELb0ELb0ELb1ELb1EEENS1_21CollectiveEpilogueFwdINS6_IJS8_SA_S9_EEENS6_IJNS7_ILi1EEESI_SI_EEESC_SE_Li256ELb0ELb1ELb1ELb0EEENS1_19SingleTileSchedulerILb0ELb1ELb1ELi128EEEEEEEEEvNT_6ParamsE:
	.zero		1576


//--------------------- .nv.constant0._ZN7cutlass13device_kernelIN5flash19enable_sm80_to_sm89INS1_16FlashAttnFwdSm80INS1_25CollectiveMainloopFwdSm80ILi8ELi1ELb0EN4cute5tupleIJNS5_1CILi128EEENS7_ILi64EEENS7_ILi192EEEEEELi192ENS_10bfloat16_tEfNS_4arch4Sm80ELb0ELb1ELb0ELb1ELb0ELb0ELb1ELb1EEENS1_21CollectiveEpilogueFwdINS6_IJS8_SA_S9_EEENS6_IJNS7_ILi1EEESI_SI_EEESC_SE_Li256ELb1ELb1ELb1ELb0EEENS1_36VarlenDynamicPersistentTileSchedulerILi128ELi64ELi256ELi256ELb1ELb1ELb0ELb1ELb0ELb1EEEEEEEEEvNT_6ParamsE --------------------------
	.section	.nv.constant0._ZN7cutlass13device_kernelIN5flash19enable_sm80_to_sm89INS1_16FlashAttnFwdSm80INS1_25CollectiveMainloopFwdSm80ILi8ELi1ELb0EN4cute5tupleIJNS5_1CILi128EEENS7_ILi64EEENS7_ILi192EEEEEELi192ENS_10bfloat16_tEfNS_4arch4Sm80ELb0ELb1ELb0ELb1ELb0ELb0ELb1ELb1EEENS1_21CollectiveEpilogueFwdINS6_IJS8_SA_S9_EEENS6_IJNS7_ILi1EEESI_SI_EEESC_SE_Li256ELb1ELb1ELb1ELb0EEENS1_36VarlenDynamicPersistentTileSchedulerILi128ELi64ELi256ELi256ELb1ELb1ELb0ELb1ELb0ELb1EEEEEEEEEvNT_6ParamsE,"a",@progbits
	.sectionflags	@""
	.align	4
.nv.constant0._ZN7cutlass13device_kernelIN5flash19enable_sm80_to_sm89INS1_16FlashAttnFwdSm80INS1_25CollectiveMainloopFwdSm80ILi8ELi1ELb0EN4cute5tupleIJNS5_1CILi128EEENS7_ILi64EEENS7_ILi192EEEEEELi192ENS_10bfloat16_tEfNS_4arch4Sm80ELb0ELb1ELb0ELb1ELb0ELb0ELb1ELb1EEENS1_21CollectiveEpilogueFwdINS6_IJS8_SA_S9_EEENS6_IJNS7_ILi1EEESI_SI_EEESC_SE_Li256ELb1ELb1ELb1ELb0EEENS1_36VarlenDynamicPersistentTileSchedulerILi128ELi64ELi256ELi256ELb1ELb1ELb0ELb1ELb0ELb1EEEEEEEEEvNT_6ParamsE:
	.zero		1608


//--------------------- .nv.constant0._ZN7cutlass13device_kernelIN5flash19enable_sm80_to_sm89INS1_16FlashAttnFwdSm80INS1_25CollectiveMainloopFwdSm80ILi8ELi1ELb0EN4cute5tupleIJNS5_1CILi128EEENS7_ILi64EEENS7_ILi192EEEEEELi192ENS_10bfloat16_tEfNS_4arch4Sm80ELb0ELb1ELb0ELb1ELb0ELb1ELb1ELb1EEENS1_21CollectiveEpilogueFwdINS6_IJS8_SA_S9_EEENS6_IJNS7_ILi1EEESI_SI_EEESC_SE_Li256ELb1ELb1ELb1ELb0EEENS1_36VarlenDynamicPersistentTileSchedulerILi128ELi64ELi256ELi256ELb1ELb1ELb0ELb1ELb0ELb1EEEEEEEEEvNT_6ParamsE --------------------------
	.section	.nv.constant0._ZN7cutlass13device_kernelIN5flash19enable_sm80_to_sm89INS1_16FlashAttnFwdSm80INS1_25CollectiveMainloopFwdSm80ILi8ELi1ELb0EN4cute5tupleIJNS5_1CILi128EEENS7_ILi64EEENS7_ILi192EEEEEELi192ENS_10bfloat16_tEfNS_4arch4Sm80ELb0ELb1ELb0ELb1ELb0ELb1ELb1ELb1EEENS1_21CollectiveEpilogueFwdINS6_IJS8_SA_S9_EEENS6_IJNS7_ILi1EEESI_SI_EEESC_SE_Li256ELb1ELb1ELb1ELb0EEENS1_36VarlenDynamicPersistentTileSchedulerILi128ELi64ELi256ELi256ELb1ELb1ELb0ELb1ELb0ELb1EEEEEEEEEvNT_6ParamsE,"a",@progbits
	.sectionflags	@""
	.align	4
.nv.constant0._ZN7cutlass13device_kernelIN5flash19enable_sm80_to_sm89INS1_16FlashAttnFwdSm80INS1_25CollectiveMainloopFwdSm80ILi8ELi1ELb0EN4cute5tupleIJNS5_1CILi128EEENS7_ILi64EEENS7_ILi192EEEEEELi192ENS_10bfloat16_tEfNS_4arch4Sm80ELb0ELb1ELb0ELb1ELb0ELb1ELb1ELb1EEENS1_21CollectiveEpilogueFwdINS6_IJS8_SA_S9_EEENS6_IJNS7_ILi1EEESI_SI_EEESC_SE_Li256ELb1ELb1ELb1ELb0EEENS1_36VarlenDynamicPersistentTileSchedulerILi128ELi64ELi256ELi256ELb1ELb1ELb0ELb1ELb0ELb1EEEEEEEEEvNT_6ParamsE:
	.zero		1608


//--------------------- .nv.constant0._ZN7cutlass13device_kernelIN5flash19enable_sm80_to_sm89INS1_16FlashAttnFwdSm80INS1_25CollectiveMainloopFwdSm80ILi8ELi1ELb1EN4cute5tupleIJNS5_1CILi128EEENS7_ILi96EEENS7_ILi192EEEEEELi192ENS_10bfloat16_tEfNS_4arch4Sm80ELb1ELb0ELb0ELb0ELb0ELb0ELb1ELb1EEENS1_21CollectiveEpilogueFwdINS6_IJS8_SA_S9_EEENS6_IJNS7_ILi1EEESI_SI_EEESC_SE_Li256ELb0ELb1ELb1ELb0EEENS1_30DynamicPersistentTileSchedulerILi256ELi256ELb1ELb1ELb0EEEEEEEEEvNT_6ParamsE --------------------------
	.section	.nv.constant0._ZN7cutlass13device_kernelIN5flash19enable_sm80_to_sm89INS1_16FlashAttnFwdSm80INS1_25CollectiveMainloopFwdSm80ILi8ELi1ELb1EN4cute5tupleIJNS5_1CILi128EEENS7_ILi96EEENS7_ILi192EEEEEELi192ENS_10bfloat16_tEfNS_4arch4Sm80ELb1ELb0ELb0ELb0ELb0ELb0ELb1ELb1EEENS1_21CollectiveEpilogueFwdINS6_IJS8_SA_S9_EEENS6_IJNS7_ILi1EEESI_SI_EEESC_SE_Li256ELb0ELb1ELb1ELb0EEENS1_30DynamicPersistentTileSchedulerILi256ELi256ELb1ELb1ELb0EEEEEEEEEvNT_6ParamsE,"a",@progbits
	.sectionflags	@""
	.align	4
.nv.constant0._ZN7cutlass13device_kernelIN5flash19enable_sm80_to_sm89INS1_16FlashAttnFwdSm80INS1_25CollectiveMainloopFwdSm80ILi8ELi1ELb1EN4cute5tupleIJNS5_1CILi128EEENS7_ILi96EEENS7_ILi192EEEEEELi192ENS_10bfloat16_tEfNS_4arch4Sm80ELb1ELb0ELb0ELb0ELb0ELb0ELb1ELb1EEENS1_21CollectiveEpilogueFwdINS6_IJS8_SA_S9_EEENS6_IJNS7_ILi1EEESI_SI_EEESC_SE_Li256ELb0ELb1ELb1ELb0EEENS1_30DynamicPersistentTileSchedulerILi256ELi256ELb1ELb1ELb0EEEEEEEEEvNT_6ParamsE:
	.zero		1592


//--------------------- .nv.constant0._ZN7cutlass13device_kernelIN5flash19enable_sm80_to_sm89INS1_16FlashAttnFwdSm80INS1_25CollectiveMainloopFwdSm80ILi8ELi1ELb0EN4cute5tupleIJNS5_1CILi128EEENS7_ILi64EEENS7_ILi192EEEEEELi192ENS_10bfloat16_tEfNS_4arch4Sm80ELb1ELb0ELb0ELb1ELb0ELb0ELb1ELb1EEENS1_21CollectiveEpilogueFwdINS6_IJS8_SA_S9_EEENS6_IJNS7_ILi1EEESI_SI_EEESC_SE_Li256ELb1ELb1ELb1ELb0EEENS1_36VarlenDynamicPersistentTileSchedulerILi128ELi64ELi256ELi256ELb1ELb1ELb0ELb1ELb1ELb1EEEEEEEEEvNT_6ParamsE --------------------------
	.section	.nv.constant0._ZN7cutlass13device_kernelIN5flash19enable_sm80_to_sm89INS1_16FlashAttnFwdSm80INS1_25CollectiveMainloopFwdSm80ILi8ELi1ELb0EN4cute5tupleIJNS5_1CILi128EEENS7_ILi64EEENS7_ILi192EEEEEELi192ENS_10bfloat16_tEfNS_4arch4Sm80ELb1ELb0ELb0ELb1ELb0ELb0ELb1ELb1EEENS1_21CollectiveEpilogueFwdINS6_IJS8_SA_S9_EEENS6_IJNS7_ILi1EEESI_SI_EEESC_SE_Li256ELb1ELb1ELb1ELb0EEENS1_36VarlenDynamicPersistentTileSchedulerILi128ELi64ELi256ELi256ELb1ELb1ELb0ELb1ELb1ELb1EEEEEEEEEvNT_6ParamsE,"a",@progbits
	.sectionflags	@""
	.align	4
.nv.constant0._ZN7cutlass13device_kernelIN5flash19enable_sm80_to_sm89INS1_16FlashAttnFwdSm80INS1_25CollectiveMainloopFwdSm80ILi8ELi1ELb0EN4cute5tupleIJNS5_1CILi128EEENS7_ILi64EEENS7_ILi192EEEEEELi192ENS_10bfloat16_tEfNS_4arch4Sm80ELb1ELb0ELb0ELb1ELb0ELb0ELb1ELb1EEENS1_21CollectiveEpilogueFwdINS6_IJS8_SA_S9_EEENS6_IJNS7_ILi1EEESI_SI_EEESC_SE_Li256ELb1ELb1ELb1ELb0EEENS1_36VarlenDynamicPersistentTileSchedulerILi128ELi64ELi256ELi256ELb1ELb1ELb0ELb1ELb1ELb1EEEEEEEEEvNT_6ParamsE:
	.zero		1608


//--------------------- .nv.constant0._ZN7cutlass13device_kernelIN5flash19enable_sm80_to_sm89INS1_16FlashAttnFwdSm80INS1_25CollectiveMainloopFwdSm80ILi8ELi1ELb0EN4cute5tupleIJNS5_1CILi128EEENS7_ILi64EEENS7_ILi192EEEEEELi192ENS_10bfloat16_tEfNS_4arch4Sm80ELb1ELb0ELb0ELb1ELb0ELb1ELb1ELb1EEENS1_21CollectiveEpilogueFwdINS6_IJS8_SA_S9_EEENS6_IJNS7_ILi1EEESI_SI_EEESC_SE_Li256ELb1ELb1ELb1ELb0EEENS1_36VarlenDynamicPersistentTileSchedulerILi128ELi64ELi256ELi256ELb1ELb1ELb0ELb1ELb1ELb1EEEEEEEEEvNT_6ParamsE --------------------------
	.section	.nv.constant0._ZN7cutlass13device_kernelIN5flash19enable_sm80_to_sm89INS1_16FlashAttnFwdSm80INS1_25CollectiveMainloopFwdSm80ILi8ELi1ELb0EN4cute5tupleIJNS5_1CILi128EEENS7_ILi64EEENS7_ILi192EEEEEELi192ENS_10bfloat16_tEfNS_4arch4Sm80ELb1ELb0ELb0ELb1ELb0ELb1ELb1ELb1EEENS1_21CollectiveEpilogueFwdINS6_IJS8_SA_S9_EEENS6_IJNS7_ILi1EEESI_SI_EEESC_SE_Li256ELb1ELb1ELb1ELb0EEENS1_36VarlenDynamicPersistentTileSchedulerILi128ELi64ELi256ELi256ELb1ELb1ELb0ELb1ELb1ELb1EEEEEEEEEvNT_6ParamsE,"a",@progbits
	.sectionflags	@""
	.align	4
.nv.constant0._ZN7cutlass13device_kernelIN5flash19enable_sm80_to_sm89INS1_16FlashAttnFwdSm80INS1_25CollectiveMainloopFwdSm80ILi8ELi1ELb0EN4cute5tupleIJNS5_1CILi128EEENS7_ILi64EEENS7_ILi192EEEEEELi192ENS_10bfloat16_tEfNS_4arch4Sm80ELb1ELb0ELb0ELb1ELb0ELb1ELb1ELb1EEENS1_21CollectiveEpilogueFwdINS6_IJS8_SA_S9_EEENS6_IJNS7_ILi1EEESI_SI_EEESC_SE_Li256ELb1ELb1ELb1ELb0EEENS1_36VarlenDynamicPersistentTileSchedulerILi128ELi64ELi256ELi256ELb1ELb1ELb0ELb1ELb1ELb1EEEEEEEEEvNT_6ParamsE:
	.zero		1608


//--------------------- .nv.constant0._ZN7cutlass13device_kernelIN5flash19enable_sm80_to_sm89INS1_16FlashAttnFwdSm80INS1_25CollectiveMainloopFwdSm80ILi8ELi2ELb1EN4cute5tupleIJNS5_1CILi128EEENS7_ILi96EEENS7_ILi192EEEEEELi192ENS_10bfloat16_tEfNS_4arch4Sm80ELb0ELb0ELb0ELb0ELb0ELb0ELb1ELb1EEENS1_21CollectiveEpilogueFwdINS6_IJS8_SA_S9_EEENS6_IJNS7_ILi1EEESI_SI_EEESC_SE_Li256ELb0ELb1ELb1ELb0EEENS1_19SingleTileSchedulerILb0ELb1ELb1ELi128EEEEEEEEEvNT_6ParamsE --------------------------
	.section	.nv.constant0._ZN7cutlass13device_kernelIN5flash19enable_sm80_to_sm89INS1_16FlashAttnFwdSm80INS1_25CollectiveMainloopFwdSm80ILi8ELi2ELb1EN4cute5tupleIJNS5_1CILi128EEENS7_ILi96EEENS7_ILi192EEEEEELi192ENS_10bfloat16_tEfNS_4arch4Sm80ELb0ELb0ELb0ELb0ELb0ELb0ELb1ELb1EEENS1_21CollectiveEpilogueFwdINS6_IJS8_SA_S9_EEENS6_IJNS7_ILi1EEESI_SI_EEESC_SE_Li256ELb0ELb1ELb1ELb0EEENS1_19SingleTileSchedulerILb0ELb1ELb1ELi128EEEEEEEEEvNT_6ParamsE,"a",@progbits
	.sectionflags	@""
	.align	4
.nv.constant0._ZN7cutlass13device_kernelIN5flash19enable_sm80_to_sm89INS1_16FlashAttnFwdSm80INS1_25CollectiveMainloopFwdSm80ILi8ELi2ELb1EN4cute5tupleIJNS5_1CILi128EEENS7_ILi96EEENS7_ILi192EEEEEELi192ENS_10bfloat16_tEfNS_4arch4Sm80ELb0ELb0ELb0ELb0ELb0ELb0ELb1ELb1EEENS1_21CollectiveEpilogueFwdINS6_IJS8_SA_S9_EEENS6_IJNS7_ILi1EEESI_SI_EEESC_SE_Li256ELb0ELb1ELb1ELb0EEENS1_19SingleTileSchedulerILb0ELb1ELb1ELi128EEEEEEEEEvNT_6ParamsE:
	.zero		1576


//--------------------- .nv.constant0._ZN7cutlass13device_kernelIN5flash19enable_sm80_to_sm89INS1_16FlashAttnFwdSm80INS1_25CollectiveMainloopFwdSm80ILi8ELi2ELb0EN4cute5tupleIJNS5_1CILi128EEENS7_ILi64EEENS7_ILi192EEEEEELi192ENS_10bfloat16_tEfNS_4arch4Sm80ELb0ELb0ELb0ELb1ELb0ELb0ELb1ELb1EEENS1_21CollectiveEpilogueFwdINS6_IJS8_SA_S9_EEENS6_IJNS7_ILi1EEESI_SI_EEESC_SE_Li256ELb1ELb1ELb1ELb0EEENS1_36VarlenDynamicPersistentTileSchedulerILi128ELi64ELi256ELi256ELb1ELb1ELb0ELb0ELb1ELb1EEEEEEEEEvNT_6ParamsE --------------------------
	.section	.nv.constant0._ZN7cutlass13device_kernelIN5flash19enable_sm80_to_sm89INS1_16FlashAttnFwdSm80INS1_25CollectiveMainloopFwdSm80ILi8ELi2ELb0EN4cute5tupleIJNS5_1CILi128EEENS7_ILi64EEENS7_ILi192EEEEEELi192ENS_10bfloat16_tEfNS_4arch4Sm80ELb0ELb0ELb0ELb1ELb0ELb0ELb1ELb1EEENS1_21CollectiveEpilogueFwdINS6_IJS8_SA_S9_EEENS6_IJNS7_ILi1EEESI_SI_EEESC_SE_Li256ELb1ELb1ELb1ELb0EEENS1_36VarlenDynamicPersistentTileSchedulerILi128ELi64ELi256ELi256ELb1ELb1ELb0ELb0ELb1ELb1EEEEEEEEEvNT_6ParamsE,"a",@progbits
	.sectionflags	@""
	.align	4
.nv.constant0._ZN7cutlass13device_kernelIN5flash19enable_sm80_to_sm89INS1_16FlashAttnFwdSm80INS1_25CollectiveMainloopFwdSm80ILi8ELi2ELb0EN4cute5tupleIJNS5_1CILi128EEENS7_ILi64EEENS7_ILi192EEEEEELi192ENS_10bfloat16_tEfNS_4arch4Sm80ELb0ELb0ELb0ELb1ELb0ELb0ELb1ELb1EEENS1_21CollectiveEpilogueFwdINS6_IJS8_SA_S9_EEENS6_IJNS7_ILi1EEESI_SI_EEESC_SE_Li256ELb1ELb1ELb1ELb0EEENS1_36VarlenDynamicPersistentTileSchedulerILi128ELi64ELi256ELi256ELb1ELb1ELb0ELb0ELb1ELb1EEEEEEEEEvNT_6ParamsE:
	.zero		1608


//--------------------- .nv.constant0._ZN7cutlass13device_kernelIN5flash19enable_sm80_to_sm89INS1_16FlashAttnFwdSm80INS1_25CollectiveMainloopFwdSm80ILi8ELi2ELb0EN4cute5tupleIJNS5_1CILi128EEENS7_ILi64EEENS7_ILi192EEEEEELi192ENS_10bfloat16_tEfNS_4arch4Sm80ELb0ELb0ELb0ELb1ELb0ELb1ELb1ELb1EEENS1_21CollectiveEpilogueFwdINS6_IJS8_SA_S9_EEENS6_IJNS7_ILi1EEESI_SI_EEESC_SE_Li256ELb1ELb1ELb1ELb0EEENS1_36VarlenDynamicPersistentTileSchedulerILi128ELi64ELi256ELi256ELb1ELb1ELb0ELb0ELb1ELb1EEEEEEEEEvNT_6ParamsE --------------------------
	.section	.nv.constant0._ZN7cutlass13device_kernelIN5flash19enable_sm80_to_sm89INS1_16FlashAttnFwdSm80INS1_25CollectiveMainloopFwdSm80ILi8ELi2ELb0EN4cute5tupleIJNS5_1CILi128EEENS7_ILi64EEENS7_ILi192EEEEEELi192ENS_10bfloat16_tEfNS_4arch4Sm80ELb0ELb0ELb0ELb1ELb0ELb1ELb1ELb1EEENS1_21CollectiveEpilogueFwdINS6_IJS8_SA_S9_EEENS6_IJNS7_ILi1EEESI_SI_EEESC_SE_Li256ELb1ELb1ELb1ELb0EEENS1_36VarlenDynamicPersistentTileSchedulerILi128ELi64ELi256ELi256ELb1ELb1ELb0ELb0ELb1ELb1EEEEEEEEEvNT_6ParamsE,"a",@progbits
	.sectionflags	@""
	.align	4
.nv.constant0._ZN7cutlass13device_kernelIN5flash19enable_sm80_to_sm89INS1_16FlashAttnFwdSm80INS1_25CollectiveMainloopFwdSm80ILi8ELi2ELb0EN4cute5tupleIJNS5_1CILi128EEENS7_ILi64EEENS7_ILi192EEEEEELi192ENS_10bfloat16_tEfNS_4arch4Sm80ELb0ELb0ELb0ELb1ELb0ELb1ELb1ELb1EEENS1_21CollectiveEpilogueFwdINS6_IJS8_SA_S9_EEENS6_IJNS7_ILi1EEESI_SI_EEESC_SE_Li256ELb1ELb1ELb1ELb0EEENS1_36VarlenDynamicPersistentTileSchedulerILi128ELi64ELi256ELi256ELb1ELb1ELb0ELb0ELb1ELb1EEEEEEEEEvNT_6ParamsE:
	.zero		1608


//--------------------- .nv.constant0._ZN7cutlass13device_kernelIN5flash19enable_sm80_to_sm89INS1_16FlashAttnFwdSm80INS1_25CollectiveMainloopFwdSm80ILi8ELi2ELb0EN4cute5tupleIJNS5_1CILi128EEENS7_ILi64EEENS7_ILi192EEEEEELi192ENS_10bfloat16_tEfNS_4arch4Sm80ELb0ELb1ELb0ELb0ELb0ELb0ELb1ELb1EEENS1_21CollectiveEpilogueFwdINS6_IJS8_SA_S9_EEENS6_IJNS7_ILi1EEESI_SI_EEESC_SE_Li256ELb0ELb1ELb1ELb0EEENS1_19SingleTileSchedulerILb0ELb1ELb1ELi128EEEEEEEEEvNT_6ParamsE --------------------------
	.section	.nv.constant0._ZN7cutlass13device_kernelIN5flash19enable_sm80_to_sm89INS1_16FlashAttnFwdSm80INS1_25CollectiveMainloopFwdSm80ILi8ELi2ELb0EN4cute5tupleIJNS5_1CILi128EEENS7_ILi64EEENS7_ILi192EEEEEELi192ENS_10bfloat16_tEfNS_4arch4Sm80ELb0ELb1ELb0ELb0ELb0ELb0ELb1ELb1EEENS1_21CollectiveEpilogueFwdINS6_IJS8_SA_S9_EEENS6_IJNS7_ILi1EEESI_SI_EEESC_SE_Li256ELb0ELb1ELb1ELb0EEENS1_19SingleTileSchedulerILb0ELb1ELb1ELi128EEEEEEEEEvNT_6ParamsE,"a",@progbits
	.sectionflags	@""
	.align	4
.nv.constant0._ZN7cutlass13device_kernelIN5flash19enable_sm80_to_sm89INS1_16FlashAttnFwdSm80INS1_25CollectiveMainloopFwdSm80ILi8ELi2ELb0EN4cute5tupleIJNS5_1CILi128EEENS7_ILi64EEENS7_ILi192EEEEEELi192ENS_10bfloat16_tEfNS_4arch4Sm80ELb0ELb1ELb0ELb0ELb0ELb0ELb1ELb1EEENS1_21CollectiveEpilogueFwdINS6_IJS8_SA_S9_EEENS6_IJNS7_ILi1EEESI_SI_EEESC_SE_Li256ELb0ELb1ELb1ELb0EEENS1_19SingleTileSchedulerILb0ELb1ELb1ELi128EEEEEEEEEvNT_6ParamsE:
	.zero		1576


//--------------------- .nv.constant0._ZN7cutlass13device_kernelIN5flash19enable_sm80_to_sm89INS1_16FlashAttnFwdSm80INS1_25CollectiveMainloopFwdSm80ILi8ELi2ELb0EN4cute5tupleIJNS5_1CILi128EEENS7_ILi64EEENS7_ILi192EEEEEELi192ENS_10bfloat16_tEfNS_4arch4Sm80ELb0ELb1ELb0ELb1ELb0ELb0ELb1ELb1EEENS1_21CollectiveEpilogueFwdINS6_IJS8_SA_S9_EEENS6_IJNS7_ILi1EEESI_SI_EEESC_SE_Li256ELb1ELb1ELb1ELb0EEENS1_36VarlenDynamicPersistentTileSchedulerILi128ELi64ELi256ELi256ELb1ELb1ELb0ELb1ELb0ELb1EEEEEEEEEvNT_6ParamsE --------------------------
	.section	.nv.constant0._ZN7cutlass13device_kernelIN5flash19enable_sm80_to_sm89INS1_16FlashAttnFwdSm80INS1_25CollectiveMainloopFwdSm80ILi8ELi2ELb0EN4cute5tupleIJNS5_1CILi128EEENS7_ILi64EEENS7_ILi192EEEEEELi192ENS_10bfloat16_tEfNS_4arch4Sm80ELb0ELb1ELb0ELb1ELb0ELb0ELb1ELb1EEENS1_21CollectiveEpilogueFwdINS6_IJS8_SA_S9_EEENS6_IJNS7_ILi1EEESI_SI_EEESC_SE_Li256ELb1ELb1ELb1ELb0EEENS1_36VarlenDynamicPersistentTileSchedulerILi128ELi64ELi256ELi256ELb1ELb1ELb0ELb1ELb0ELb1EEEEEEEEEvNT_6ParamsE,"a",@progbits
	.sectionflags	@""
	.align	4
.nv.constant0._ZN7cutlass13device_kernelIN5flash19enable_sm80_to_sm89INS1_16FlashAttnFwdSm80INS1_25CollectiveMainloopFwdSm80ILi8ELi2ELb0EN4cute5tupleIJNS5_1CILi128EEENS7_ILi64EEENS7_ILi192EEEEEELi192ENS_10bfloat16_tEfNS_4arch4Sm80ELb0ELb1ELb0ELb1ELb0ELb0ELb1ELb1EEENS1_21CollectiveEpilogueFwdINS6_IJS8_SA_S9_EEENS6_IJNS7_ILi1EEESI_SI_EEESC_SE_Li256ELb1ELb1ELb1ELb0EEENS1_36VarlenDynamicPersistentTileSchedulerILi128ELi64ELi256ELi256ELb1ELb1ELb0ELb1ELb0ELb1EEEEEEEEEvNT_6ParamsE:
	.zero		1608


//--------------------- .nv.constant0._ZN7cutlass13device_kernelIN5flash19enable_sm80_to_sm89INS1_16FlashAttnFwdSm80INS1_25CollectiveMainloopFwdSm80ILi8ELi2ELb0EN4cute5tupleIJNS5_1CILi128EEENS7_ILi64EEENS7_ILi192EEEEEELi192ENS_10bfloat16_tEfNS_4arch4Sm80ELb0ELb1ELb0ELb1ELb0ELb1ELb1ELb1EEENS1_21CollectiveEpilogueFwdINS6_IJS8_SA_S9_EEENS6_IJNS7_ILi1EEESI_SI_EEESC_SE_Li256ELb1ELb1ELb1ELb0EEENS1_36VarlenDynamicPersistentTileSchedulerILi128ELi64ELi256ELi256ELb1ELb1ELb0ELb1ELb0ELb1EEEEEEEEEvNT_6ParamsE --------------------------
	.section	.nv.constant0._ZN7cutlass13device_kernelIN5flash19enable_sm80_to_sm89INS1_16FlashAttnFwdSm80INS1_25CollectiveMainloopFwdSm80ILi8ELi2ELb0EN4cute5tupleIJNS5_1CILi128EEENS7_ILi64EEENS7_ILi192EEEEEELi192ENS_10bfloat16_tEfNS_4arch4Sm80ELb0ELb1ELb0ELb1ELb0ELb1ELb1ELb1EEENS1_21CollectiveEpilogueFwdINS6_IJS8_SA_S9_EEENS6_IJNS7_ILi1EEESI_SI_EEESC_SE_Li256ELb1ELb1ELb1ELb0EEENS1_36VarlenDynamicPersistentTileSchedulerILi128ELi64ELi256ELi256ELb1ELb1ELb0ELb1ELb0ELb1EEEEEEEEEvNT_6ParamsE,"a",@progbits
	.sectionflags	@""
	.align	4
.nv.constant0._ZN7cutlass13device_kernelIN5flash19enable_sm80_to_sm89INS1_16FlashAttnFwdSm80INS1_25CollectiveMainloopFwdSm80ILi8ELi2ELb0EN4cute5tupleIJNS5_1CILi128EEENS7_ILi64EEENS7_ILi192EEEEEELi192ENS_10bfloat16_tEfNS_4arch4Sm80ELb0ELb1ELb0ELb1ELb0ELb1ELb1ELb1EEENS1_21CollectiveEpilogueFwdINS6_IJS8_SA_S9_EEENS6_IJNS7_ILi1EEESI_SI_EEESC_SE_Li256ELb1ELb1ELb1ELb0EEENS1_36VarlenDynamicPersistentTileSchedulerILi128ELi64ELi256ELi256ELb1ELb1ELb0ELb1ELb0ELb1EEEEEEEEEvNT_6ParamsE:
	.zero		1608


//--------------------- .nv.constant0._ZN7cutlass13device_kernelIN5flash19enable_sm80_to_sm89INS1_16FlashAttnFwdSm80INS1_25CollectiveMainloopFwdSm80ILi8ELi2ELb1EN4cute5tupleIJNS5_1CILi128EEENS7_ILi96EEENS7_ILi192EEEEEELi192ENS_10bfloat16_tEfNS_4arch4Sm80ELb1ELb0ELb0ELb0ELb0ELb0ELb1ELb1EEENS1_21CollectiveEpilogueFwdINS6_IJS8_SA_S9_EEENS6_IJNS7_ILi1EEESI_SI_EEESC_SE_Li256ELb0ELb1ELb1ELb0EEENS1_30DynamicPersistentTileSchedulerILi256ELi256ELb1ELb1ELb0EEEEEEEEEvNT_6ParamsE --------------------------
	.section	.nv.constant0._ZN7cutlass13device_kernelIN5flash19enable_sm80_to_sm89INS1_16FlashAttnFwdSm80INS1_25CollectiveMainloopFwdSm80ILi8ELi2ELb1EN4cute5tupleIJNS5_1CILi128EEENS7_ILi96EEENS7_ILi192EEEEEELi192ENS_10bfloat16_tEfNS_4arch4Sm80ELb1ELb0ELb0ELb0ELb0ELb0ELb1ELb1EEENS1_21CollectiveEpilogueFwdINS6_IJS8_SA_S9_EEENS6_IJNS7_ILi1EEESI_SI_EEESC_SE_Li256ELb0ELb1ELb1ELb0EEENS1_30DynamicPersistentTileSchedulerILi256ELi256ELb1ELb1ELb0EEEEEEEEEvNT_6ParamsE,"a",@progbits
	.sectionflags	@""
	.align	4
.nv.constant0._ZN7cutlass13device_kernelIN5flash19enable_sm80_to_sm89INS1_16FlashAttnFwdSm80INS1_25CollectiveMainloopFwdSm80ILi8ELi2ELb1EN4cute5tupleIJNS5_1CILi128EEENS7_ILi96EEENS7_ILi192EEEEEELi192ENS_10bfloat16_tEfNS_4arch4Sm80ELb1ELb0ELb0ELb0ELb0ELb0ELb1ELb1EEENS1_21CollectiveEpilogueFwdINS6_IJS8_SA_S9_EEENS6_IJNS7_ILi1EEESI_SI_EEESC_SE_Li256ELb0ELb1ELb1ELb0EEENS1_30DynamicPersistentTileSchedulerILi256ELi256ELb1ELb1ELb0EEEEEEEEEvNT_6ParamsE:
	.zero		1592


//--------------------- .nv.constant0._ZN7cutlass13device_kernelIN5flash19enable_sm80_to_sm89INS1_16FlashAttnFwdSm80INS1_25CollectiveMainloopFwdSm80ILi8ELi2ELb0EN4cute5tupleIJNS5_1CILi128EEENS7_ILi64EEENS7_ILi192EEEEEELi192ENS_10bfloat16_tEfNS_4arch4Sm80ELb1ELb0ELb0ELb1ELb0ELb0ELb1ELb1EEENS1_21CollectiveEpilogueFwdINS6_IJS8_SA_S9_EEENS6_IJNS7_ILi1EEESI_SI_EEESC_SE_Li256ELb1ELb1ELb1ELb0EEENS1_36VarlenDynamicPersistentTileSchedulerILi128ELi64ELi256ELi256ELb1ELb1ELb0ELb1ELb1ELb1EEEEEEEEEvNT_6ParamsE --------------------------
	.section	.nv.constant0._ZN7cutlass13device_kernelIN5flash19enable_sm80_to_sm89INS1_16FlashAttnFwdSm80INS1_25CollectiveMainloopFwdSm80ILi8ELi2ELb0EN4cute5tupleIJNS5_1CILi128EEENS7_ILi64EEENS7_ILi192EEEEEELi192ENS_10bfloat16_tEfNS_4arch4Sm80ELb1ELb0ELb0ELb1ELb0ELb0ELb1ELb1EEENS1_21CollectiveEpilogueFwdINS6_IJS8_SA_S9_EEENS6_IJNS7_ILi1EEESI_SI_EEESC_SE_Li256ELb1ELb1ELb1ELb0EEENS1_36VarlenDynamicPersistentTileSchedulerILi128ELi64ELi256ELi256ELb1ELb1ELb0ELb1ELb1ELb1EEEEEEEEEvNT_6ParamsE,"a",@progbits
	.sectionflags	@""
	.align	4
.nv.constant0._ZN7cutlass13device_kernelIN5flash19enable_sm80_to_sm89INS1_16FlashAttnFwdSm80INS1_25CollectiveMainloopFwdSm80ILi8ELi2ELb0EN4cute5tupleIJNS5_1CILi128EEENS7_ILi64EEENS7_ILi192EEEEEELi192ENS_10bfloat16_tEfNS_4arch4Sm80ELb1ELb0ELb0ELb1ELb0ELb0ELb1ELb1EEENS1_21CollectiveEpilogueFwdINS6_IJS8_SA_S9_EEENS6_IJNS7_ILi1EEESI_SI_EEESC_SE_Li256ELb1ELb1ELb1ELb0EEENS1_36VarlenDynamicPersistentTileSchedulerILi128ELi64ELi256ELi256ELb1ELb1ELb0ELb1ELb1ELb1EEEEEEEEEvNT_6ParamsE:
	.zero		1608


//--------------------- .nv.constant0._ZN7cutlass13device_kernelIN5flash19enable_sm80_to_sm89INS1_16FlashAttnFwdSm80INS1_25CollectiveMainloopFwdSm80ILi8ELi2ELb0EN4cute5tupleIJNS5_1CILi128EEENS7_ILi64EEENS7_ILi192EEEEEELi192ENS_10bfloat16_tEfNS_4arch4Sm80ELb1ELb0ELb0ELb1ELb0ELb1ELb1ELb1EEENS1_21CollectiveEpilogueFwdINS6_IJS8_SA_S9_EEENS6_IJNS7_ILi1EEESI_SI_EEESC_SE_Li256ELb1ELb1ELb1ELb0EEENS1_36VarlenDynamicPersistentTileSchedulerILi128ELi64ELi256ELi256ELb1ELb1ELb0ELb1ELb1ELb1EEEEEEEEEvNT_6ParamsE --------------------------
	.section	.nv.constant0._ZN7cutlass13device_kernelIN5flash19enable_sm80_to_sm89INS1_16FlashAttnFwdSm80INS1_25CollectiveMainloopFwdSm80ILi8ELi2ELb0EN4cute5tupleIJNS5_1CILi128EEENS7_ILi64EEENS7_ILi192EEEEEELi192ENS_10bfloat16_tEfNS_4arch4Sm80ELb1ELb0ELb0ELb1ELb0ELb1ELb1ELb1EEENS1_21CollectiveEpilogueFwdINS6_IJS8_SA_S9_EEENS6_IJNS7_ILi1EEESI_SI_EEESC_SE_Li256ELb1ELb1ELb1ELb0EEENS1_36VarlenDynamicPersistentTileSchedulerILi128ELi64ELi256ELi256ELb1ELb1ELb0ELb1ELb1ELb1EEEEEEEEEvNT_6ParamsE,"a",@progbits
	.sectionflags	@""
	.align	4
.nv.constant0._ZN7cutlass13device_kernelIN5flash19enable_sm80_to_sm89INS1_16FlashAttnFwdSm80INS1_25CollectiveMainloopFwdSm80ILi8ELi2ELb0EN4cute5tupleIJNS5_1CILi128EEENS7_ILi64EEENS7_ILi192EEEEEELi192ENS_10bfloat16_tEfNS_4arch4Sm80ELb1ELb0ELb0ELb1ELb0ELb1ELb1ELb1EEENS1_21CollectiveEpilogueFwdINS6_IJS8_SA_S9_EEENS6_IJNS7_ILi1EEESI_SI_EEESC_SE_Li256ELb1ELb1ELb1ELb0EEENS1_36VarlenDynamicPersistentTileSchedulerILi128ELi64ELi256ELi256ELb1ELb1ELb0ELb1ELb1ELb1EEEEEEEEEvNT_6ParamsE:
	.zero		1608


//--------------------- SYMBOLS --------------------------

	.type		.nv.reservedSmem.offset0,@object
	.size		.nv.reservedSmem.offset0,0x4
